// auto-generated by cutlass_sweep.gemm — config: {"arch": "sm_90", "cluster_m": 1, "cluster_n": 1, "dtype": "e4m3", "dtype_b": "e4m3", "layout": "nt", "stages": 0, "tile_k": 128, "tile_m": 384, "tile_n": 256}
#include "cutlass/cutlass.h"
#include "cutlass/gemm/collective/collective_builder.hpp"
#include "cutlass/gemm/device/gemm_universal_adapter.h"
#include "cutlass/gemm/kernel/gemm_universal.hpp"
#include "cutlass/epilogue/collective/collective_builder.hpp"

using ElemA = cutlass::float_e4m3_t;
using ElemB = cutlass::float_e4m3_t;
using ElemCD = cutlass::float_e4m3_t;
using Acc  = float;
using TileShape    = cute::Shape<cute::_384, cute::_256, cute::_128>;
using ClusterShape = cute::Shape<cute::_1, cute::_1, cute::_1>;

using CollectiveEpilogue = typename cutlass::epilogue::collective::CollectiveBuilder<
    cutlass::arch::Sm90, cutlass::arch::OpClassTensorOp,
    TileShape, ClusterShape,
    cutlass::epilogue::collective::EpilogueTileAuto,
    Acc, Acc,
    ElemCD, cutlass::layout::RowMajor, 128 / cutlass::sizeof_bits<ElemCD>::value,
    ElemCD, cutlass::layout::RowMajor, 128 / cutlass::sizeof_bits<ElemCD>::value,
    cutlass::epilogue::collective::EpilogueScheduleAuto
  >::CollectiveOp;

using CollectiveMainloop = typename cutlass::gemm::collective::CollectiveBuilder<
    cutlass::arch::Sm90, cutlass::arch::OpClassTensorOp,
    ElemA, cutlass::layout::RowMajor, 128 / cutlass::sizeof_bits<ElemA>::value,
    ElemB, cutlass::layout::ColumnMajor, 128 / cutlass::sizeof_bits<ElemB>::value,
    Acc,
    TileShape, ClusterShape,
    cutlass::gemm::collective::StageCountAutoCarveout<static_cast<int>(sizeof(typename CollectiveEpilogue::SharedStorage))>,
    cutlass::gemm::collective::KernelScheduleAuto
  >::CollectiveOp;

using GemmKernel = cutlass::gemm::kernel::GemmUniversal<
    cute::Shape<int,int,int,int>,
    CollectiveMainloop,
    CollectiveEpilogue
>;
using Gemm = cutlass::gemm::device::GemmUniversalAdapter<GemmKernel>;

// Force the device kernel symbol into the cubin without needing a host main.
auto* _anchor = &cutlass::device_kernel<GemmKernel>;


// ===== COMPILED SASS (sm_90a) =====

	.target	sm_90a

	.elftype	@"ET_EXEC"


//--------------------- .note.nv.tkinfo           --------------------------
	.section	.note.nv.tkinfo,"",@"SHT_NOTE"
	.sectionflags	@"SHF_NOTE_NV_TKINFO"
	.tkinfo
        /*0018*/ 	.word	0x00000002
        /*0030*/ 	.string	""
        /*0030*/ 	.string	"ptxas"
        /*0030*/ 	.string	"Cuda compilation tools, release 13.0, V13.0.88"
        /*0030*/ 	.string	"Build cuda_13.0.r13.0/compiler.36424714_0"
        /*0030*/ 	.string	"-arch sm_90a -m 64 "



//--------------------- .note.nv.cuinfo           --------------------------
	.section	.note.nv.cuinfo,"",@"SHT_NOTE"
	.sectionflags	@"SHF_NOTE_NV_CUINFO"
        /*0018*/ 	.short	0x0002
        /*001a*/ 	.short	0x005a
        /*001c*/ 	.short	0x0082
	.zero		2


//--------------------- .nv.info                  --------------------------
	.section	.nv.info,"",@"SHT_CUDA_INFO"
	.align	4


	//----- nvinfo : EIATTR_REGCOUNT
	.align		4
        /*0000*/ 	.byte	0x04, 0x2f
        /*0002*/ 	.short	(.L_12 - .L_11)
	.align		4
.L_11:
        /*0004*/ 	.word	index@(_ZN7cutlass13device_kernelINS_4gemm6kernel13GemmUniversalIN4cute5tupleIJiiiiEEENS1_10collective13CollectiveMmaINS1_37MainloopSm90TmaGmmaWarpSpecializedFP8ILi2ENS5_IJNS4_1CILi1EEESB_SB_EEENS1_35KernelTmaWarpSpecializedCooperativeEEENS5_IJNSA_ILi384EEENSA_ILi256EEENSA_ILi128EEEEEENS_12float_e4m3_tENS5_IJlSB_lEEESJ_SK_NS4_8TiledMMAINS4_8MMA_AtomIJNS4_4SM904GMMA31MMA_64x256x32_F32E4M3E4M3_SS_TNILNSO_7ScaleInE1ELSQ_1EEEEEENS4_6LayoutINS5_IJNSA_ILi2EEESB_SB_EEENS5_IJSB_NSA_ILi0EEESW_EEEEENS5_IJNS4_10UnderscoreESZ_SZ_EEEEENS4_13SM90_TMA_LOADENS4_14ComposedLayoutINS4_7SwizzleILi3ELi4ELi3EEENS4_18smem_ptr_flag_bitsILi8EEENST_INS5_IJNSA_ILi8EEESH_EEENS5_IJSH_SB_EEEEEEEvNS4_8identityES12_S1C_vS1D_EENS_8epilogue10collective6detail29Sm90TmaWarpSpecializedAdapterINS1G_15DefaultEpilogueISJ_SK_SK_NS1F_6thread17LinearCombinationISJ_Li1EffLNS1K_9ScaleType4KindE0ELNS_15FloatRoundStyleE2ESJ_EENS1_15EpilogueDefaultEEEEEvvEEEEvNT_6ParamsE)
        /*0008*/ 	.word	0x000000a8


	//----- nvinfo : EIATTR_FRAME_SIZE
	.align		4
.L_12:
        /*000c*/ 	.byte	0x04, 0x11
        /*000e*/ 	.short	(.L_14 - .L_13)
	.align		4
.L_13:
        /*0010*/ 	.word	index@(_ZN7cutlass13device_kernelINS_4gemm6kernel13GemmUniversalIN4cute5tupleIJiiiiEEENS1_10collective13CollectiveMmaINS1_37MainloopSm90TmaGmmaWarpSpecializedFP8ILi2ENS5_IJNS4_1CILi1EEESB_SB_EEENS1_35KernelTmaWarpSpecializedCooperativeEEENS5_IJNSA_ILi384EEENSA_ILi256EEENSA_ILi128EEEEEENS_12float_e4m3_tENS5_IJlSB_lEEESJ_SK_NS4_8TiledMMAINS4_8MMA_AtomIJNS4_4SM904GMMA31MMA_64x256x32_F32E4M3E4M3_SS_TNILNSO_7ScaleInE1ELSQ_1EEEEEENS4_6LayoutINS5_IJNSA_ILi2EEESB_SB_EEENS5_IJSB_NSA_ILi0EEESW_EEEEENS5_IJNS4_10UnderscoreESZ_SZ_EEEEENS4_13SM90_TMA_LOADENS4_14ComposedLayoutINS4_7SwizzleILi3ELi4ELi3EEENS4_18smem_ptr_flag_bitsILi8EEENST_INS5_IJNSA_ILi8EEESH_EEENS5_IJSH_SB_EEEEEEEvNS4_8identityES12_S1C_vS1D_EENS_8epilogue10collective6detail29Sm90TmaWarpSpecializedAdapterINS1G_15DefaultEpilogueISJ_SK_SK_NS1F_6thread17LinearCombinationISJ_Li1EffLNS1K_9ScaleType4KindE0ELNS_15FloatRoundStyleE2ESJ_EENS1_15EpilogueDefaultEEEEEvvEEEEvNT_6ParamsE)
        /*0014*/ 	.word	0x000018d8


	//----- nvinfo : EIATTR_MIN_STACK_SIZE
	.align		4
.L_14:
        /*0018*/ 	.byte	0x04, 0x12
        /*001a*/ 	.short	(.L_16 - .L_15)
	.align		4
.L_15:
        /*001c*/ 	.word	index@(_ZN7cutlass13device_kernelINS_4gemm6kernel13GemmUniversalIN4cute5tupleIJiiiiEEENS1_10collective13CollectiveMmaINS1_37MainloopSm90TmaGmmaWarpSpecializedFP8ILi2ENS5_IJNS4_1CILi1EEESB_SB_EEENS1_35KernelTmaWarpSpecializedCooperativeEEENS5_IJNSA_ILi384EEENSA_ILi256EEENSA_ILi128EEEEEENS_12float_e4m3_tENS5_IJlSB_lEEESJ_SK_NS4_8TiledMMAINS4_8MMA_AtomIJNS4_4SM904GMMA31MMA_64x256x32_F32E4M3E4M3_SS_TNILNSO_7ScaleInE1ELSQ_1EEEEEENS4_6LayoutINS5_IJNSA_ILi2EEESB_SB_EEENS5_IJSB_NSA_ILi0EEESW_EEEEENS5_IJNS4_10UnderscoreESZ_SZ_EEEEENS4_13SM90_TMA_LOADENS4_14ComposedLayoutINS4_7SwizzleILi3ELi4ELi3EEENS4_18smem_ptr_flag_bitsILi8EEENST_INS5_IJNSA_ILi8EEESH_EEENS5_IJSH_SB_EEEEEEEvNS4_8identityES12_S1C_vS1D_EENS_8epilogue10collective6detail29Sm90TmaWarpSpecializedAdapterINS1G_15DefaultEpilogueISJ_SK_SK_NS1F_6thread17LinearCombinationISJ_Li1EffLNS1K_9ScaleType4KindE0ELNS_15FloatRoundStyleE2ESJ_EENS1_15EpilogueDefaultEEEEEvvEEEEvNT_6ParamsE)
        /*0020*/ 	.word	0x000018d8
.L_16:


//--------------------- .nv.compat                --------------------------
	.section	.nv.compat,"",@"SHT_CUDA_COMPAT_INFO"
	.align	4
        /*0000*/ 	.byte	0x02, 0x09, 0x01, 0x00, 0x02, 0x02, 0x04, 0x00, 0x02, 0x05, 0x05, 0x00, 0x03, 0x07, 0x01, 0x01
        /*0010*/ 	.byte	0x02, 0x03, 0x01, 0x00, 0x02, 0x06, 0x01, 0x00, 0x04, 0x0b, 0x08, 0x00, 0x00, 0x00, 0x00, 0x00
        /*0020*/ 	.byte	0x00, 0x00, 0x00, 0x00


//--------------------- .nv.info._ZN7cutlass13device_kernelINS_4gemm6kernel13GemmUniversalIN4cute5tupleIJiiiiEEENS1_10collective13CollectiveMmaINS1_37MainloopSm90TmaGmmaWarpSpecializedFP8ILi2ENS5_IJNS4_1CILi1EEESB_SB_EEENS1_35KernelTmaWarpSpecializedCooperativeEEENS5_IJNSA_ILi384EEENSA_ILi256EEENSA_ILi128EEEEEENS_12float_e4m3_tENS5_IJlSB_lEEESJ_SK_NS4_8TiledMMAINS4_8MMA_AtomIJNS4_4SM904GMMA31MMA_64x256x32_F32E4M3E4M3_SS_TNILNSO_7ScaleInE1ELSQ_1EEEEEENS4_6LayoutINS5_IJNSA_ILi2EEESB_SB_EEENS5_IJSB_NSA_ILi0EEESW_EEEEENS5_IJNS4_10UnderscoreESZ_SZ_EEEEENS4_13SM90_TMA_LOADENS4_14ComposedLayoutINS4_7SwizzleILi3ELi4ELi3EEENS4_18smem_ptr_flag_bitsILi8EEENST_INS5_IJNSA_ILi8EEESH_EEENS5_IJSH_SB_EEEEEEEvNS4_8identityES12_S1C_vS1D_EENS_8epilogue10collective6detail29Sm90TmaWarpSpecializedAdapterINS1G_15DefaultEpilogueISJ_SK_SK_NS1F_6thread17LinearCombinationISJ_Li1EffLNS1K_9ScaleType4KindE0ELNS_15FloatRoundStyleE2ESJ_EENS1_15EpilogueDefaultEEEEEvvEEEEvNT_6ParamsE --------------------------
	.section	.nv.info._ZN7cutlass13device_kernelINS_4gemm6kernel13GemmUniversalIN4cute5tupleIJiiiiEEENS1_10collective13CollectiveMmaINS1_37MainloopSm90TmaGmmaWarpSpecializedFP8ILi2ENS5_IJNS4_1CILi1EEESB_SB_EEENS1_35KernelTmaWarpSpecializedCooperativeEEENS5_IJNSA_ILi384EEENSA_ILi256EEENSA_ILi128EEEEEENS_12float_e4m3_tENS5_IJlSB_lEEESJ_SK_NS4_8TiledMMAINS4_8MMA_AtomIJNS4_4SM904GMMA31MMA_64x256x32_F32E4M3E4M3_SS_TNILNSO_7ScaleInE1ELSQ_1EEEEEENS4_6LayoutINS5_IJNSA_ILi2EEESB_SB_EEENS5_IJSB_NSA_ILi0EEESW_EEEEENS5_IJNS4_10UnderscoreESZ_SZ_EEEEENS4_13SM90_TMA_LOADENS4_14ComposedLayoutINS4_7SwizzleILi3ELi4ELi3EEENS4_18smem_ptr_flag_bitsILi8EEENST_INS5_IJNSA_ILi8EEESH_EEENS5_IJSH_SB_EEEEEEEvNS4_8identityES12_S1C_vS1D_EENS_8epilogue10collective6detail29Sm90TmaWarpSpecializedAdapterINS1G_15DefaultEpilogueISJ_SK_SK_NS1F_6thread17LinearCombinationISJ_Li1EffLNS1K_9ScaleType4KindE0ELNS_15FloatRoundStyleE2ESJ_EENS1_15EpilogueDefaultEEEEEvvEEEEvNT_6ParamsE,"",@"SHT_CUDA_INFO"
	.sectionflags	@""
	.align	4


	//----- nvinfo : EIATTR_CUDA_API_VERSION
	.align		4
        /*0000*/ 	.byte	0x04, 0x37
        /*0002*/ 	.short	(.L_18 - .L_17)
.L_17:
        /*0004*/ 	.word	0x00000082


	//----- nvinfo : EIATTR_KPARAM_INFO
	.align		4
.L_18:
        /*0008*/ 	.byte	0x04, 0x17
        /*000a*/ 	.short	(.L_20 - .L_19)
.L_19:
        /*000c*/ 	.word	0x00000000
        /*0010*/ 	.short	0x0000
        /*0012*/ 	.short	0x0070
        /*0014*/ 	.byte	0x00, 0xf0, 0x01, 0x10


	//----- nvinfo : EIATTR_SPARSE_MMA_MASK
	.align		4
.L_20:
        /*0018*/ 	.byte	0x03, 0x50
        /*001a*/ 	.short	0x0000


	//----- nvinfo : EIATTR_MAXREG_COUNT
	.align		4
        /*001c*/ 	.byte	0x03, 0x1b
        /*001e*/ 	.short	0x00a8


	//----- nvinfo : EIATTR_NUM_BARRIERS
	.align		4
        /*0020*/ 	.byte	0x02, 0x4c
        /*0022*/ 	.byte	0x01
	.zero		1


	//----- nvinfo : EIATTR_ANNOTATIONS
	.align		4
        /*0024*/ 	.byte	0x04, 0x55
        /*0026*/ 	.short	(.L_22 - .L_21)


	//   ....[0]....
.L_21:
        /*0028*/ 	.word	0x00000001
        /*002c*/ 	.byte	0x70, 0x05, 0x00, 0x00, 0x01, 0x00, 0x00, 0x00, 0x90, 0x05, 0x00, 0x00, 0x01, 0x00, 0x00, 0x00
        /* <DEDUP_REMOVED lines=3836> */
        /*effc*/ 	.byte	0xd0, 0xcf, 0x04, 0x00


	//----- nvinfo : EIATTR_MERCURY_ISA_VERSION
	.align		4
.L_22:
        /*f000*/ 	.byte	0x03, 0x5f
        /*f002*/ 	.short	0x0101


	//----- nvinfo : EIATTR_INT_WARP_WIDE_INSTR_OFFSETS
	.align		4
        /*f004*/ 	.byte	0x04, 0x31
        /*f006*/ 	.short	(.L_24 - .L_23)


	//   ....[0]....
.L_23:
        /*f008*/ 	.word	0x00000430


	//   ....[1]....
        /*f00c*/ 	.word	0x00000440


	//   ....[2]....
        /*f010*/ 	.word	0x00000580


	//----- nvinfo : EIATTR_COOP_GROUP_MASK_REGIDS
	.align		4
.L_24:
        /*f014*/ 	.byte	0x04, 0x29
        /*f016*/ 	.short	(.L_26 - .L_25)


	//   ....[0]....
.L_25:
        /*f018*/ 	.word	0xffffffff


	//   ....[1]....
        /*f01c*/ 	.word	0xffffffff


	//   ....[2]....
        /*f020*/ 	.word	0xffffffff


	//   ....[3]....
        /*f024*/ 	.word	0xffffffff


	//   ....[4]....
        /*f028*/ 	.word	0xffffffff


	//----- nvinfo : EIATTR_COOP_GROUP_INSTR_OFFSETS
	.align		4
.L_26:
        /*f02c*/ 	.byte	0x04, 0x28
        /*f02e*/ 	.short	(.L_28 - .L_27)


	//   ....[0]....
.L_27:
        /*f030*/ 	.word	0x00000070


	//   ....[1]....
        /*f034*/ 	.word	0x00000080


	//   ....[2]....
        /*f038*/ 	.word	0x000001a0


	//   ....[3]....
        /*f03c*/ 	.word	0x00000370


	//   ....[4]....
        /*f040*/ 	.word	0x00003720


	//----- nvinfo : EIATTR_REG_RECONFIG
	.align		4
.L_28:
        /*f044*/ 	.byte	0x01, 0x54
	.zero		2


	//----- nvinfo : EIATTR_MBARRIER_INSTR_OFFSETS
	.align		4
        /*f048*/ 	.byte	0x04, 0x39
        /*f04a*/ 	.short	(.L_30 - .L_29)


	//   ....[0]....
.L_29:
        /*f04c*/ 	.word	0x00000320
        /*f050*/ 	.word	0x000000ff
        /*f054*/ 	.word	0x00000000
        /*f058*/ 	.short	0x0100
        /*f05a*/ 	.byte	0x0a
	.zero		1


	//   ....[1]....
        /*f05c*/ 	.word	0x00000330
        /*f060*/ 	.word	0x000000ff
        /*f064*/ 	.word	0x00000010
        /*f068*/ 	.short	0x0100
        /*f06a*/ 	.byte	0x0a
	.zero		1


	//   ....[2]....
        /*f06c*/ 	.word	0x00000340
        /*f070*/ 	.word	0x000000ff
        /*f074*/ 	.word	0x00000008
        /*f078*/ 	.short	0x0100
        /*f07a*/ 	.byte	0x0a
	.zero		1


	//   ....[3]....
        /*f07c*/ 	.word	0x00000350
        /*f080*/ 	.word	0x000000ff
        /*f084*/ 	.word	0x00000018
        /*f088*/ 	.short	0x0100
        /*f08a*/ 	.byte	0x0a
	.zero		1


	//   ....[4]....
        /*f08c*/ 	.word	0x000005b0
        /*f090*/ 	.word	0x000000ff
        /*f094*/ 	.word	0x00000030
        /*f098*/ 	.short	0x0100
        /*f09a*/ 	.byte	0x08
	.zero		1


	//   ....[5]....
        /*f09c*/ 	.word	0x000005c0
        /*f0a0*/ 	.word	0x000000ff
        /*f0a4*/ 	.word	0x00000038
        /*f0a8*/ 	.short	0x0100
        /*f0aa*/ 	.byte	0x08
	.zero		1


	//   ....[6]....
        /*f0ac*/ 	.word	0x00003b10
        /*f0b0*/ 	.word	0x000000ff
        /*f0b4*/ 	.word	0x00000000
        /*f0b8*/ 	.short	0x010a
        /*f0ba*/ 	.byte	0x06
	.zero		1


	//   ....[7]....
        /*f0bc*/ 	.word	0x00003b50
        /*f0c0*/ 	.word	0x000000ff
        /*f0c4*/ 	.word	0x00000000
        /*f0c8*/ 	.short	0x010a
        /*f0ca*/ 	.byte	0x06
	.zero		1


	//   ....[8]....
        /*f0cc*/ 	.word	0x00010a20
        /*f0d0*/ 	.word	0x000000ff
        /*f0d4*/ 	.word	0x00000000
        /*f0d8*/ 	.short	0x010a
        /*f0da*/ 	.byte	0x15
	.zero		1


	//   ....[9]....
        /*f0dc*/ 	.word	0x00010a60
        /*f0e0*/ 	.word	0x000000ff
        /*f0e4*/ 	.word	0x00000000
        /*f0e8*/ 	.short	0x010a
        /*f0ea*/ 	.byte	0x15
	.zero		1


	//   ....[10]....
        /*f0ec*/ 	.word	0x0001f9b0
        /*f0f0*/ 	.word	0x000000ff
        /*f0f4*/ 	.word	0x00000000
        /*f0f8*/ 	.short	0x0101
        /*f0fa*/ 	.byte	0x14
	.zero		1


	//   ....[11]....
        /*f0fc*/ 	.word	0x00025670
        /*f100*/ 	.word	0x000000ff
        /*f104*/ 	.word	0x00000000
        /*f108*/ 	.short	0x0101
        /*f10a*/ 	.byte	0x06
	.zero		1


	//   ....[12]....
        /*f10c*/ 	.word	0x0004c300
        /*f110*/ 	.word	0x00000010
        /*f114*/ 	.word	0x00000010
        /*f118*/ 	.short	0x010a
        /*f11a*/ 	.byte	0x3f
	.zero		1


	//   ....[13]....
        /*f11c*/ 	.word	0x0004c6e0
        /*f120*/ 	.word	0x00000002
        /*f124*/ 	.word	0x00000038
        /*f128*/ 	.short	0x0101
        /*f12a*/ 	.byte	0x3f
	.zero		1


	//   ....[14]....
        /*f12c*/ 	.word	0x0004ce30
        /*f130*/ 	.word	0x00000005
        /*f134*/ 	.word	0x00000000
        /*f138*/ 	.short	0x010a
        /*f13a*/ 	.byte	0x3f
	.zero		1


	//   ....[15]....
        /*f13c*/ 	.word	0x0004cec0
        /*f140*/ 	.word	0x00000003
        /*f144*/ 	.word	0x00000000
        /*f148*/ 	.short	0x010a
        /*f14a*/ 	.byte	0x3f
	.zero		1


	//   ....[16]....
        /*f14c*/ 	.word	0x0004cf30
        /*f150*/ 	.word	0x00000007
        /*f154*/ 	.word	0x00000000
        /*f158*/ 	.short	0x010a
        /*f15a*/ 	.byte	0x3f
	.zero		1


	//   ....[17]....
        /*f15c*/ 	.word	0x0004cfa0
        /*f160*/ 	.word	0x00000000
        /*f164*/ 	.word	0x00000000
        /*f168*/ 	.short	0x010a
        /*f16a*/ 	.byte	0x3f
	.zero		1


	//   ....[18]....
        /*f16c*/ 	.word	0x0004d080
        /*f170*/ 	.word	0x00000010
        /*f174*/ 	.word	0x00000010
        /*f178*/ 	.short	0x010a
        /*f17a*/ 	.byte	0x3f
	.zero		1


	//   ....[19]....
        /*f17c*/ 	.word	0x0004d160
        /*f180*/ 	.word	0x00000005
        /*f184*/ 	.word	0x00000000
        /*f188*/ 	.short	0x010a
        /*f18a*/ 	.byte	0x3f
	.zero		1


	//----- nvinfo : EIATTR_NUM_MBARRIERS
	.align		4
.L_30:
        /*f18c*/ 	.byte	0x03, 0x38
        /*f18e*/ 	.short	0x0006


	//----- nvinfo : EIATTR_EXIT_INSTR_OFFSETS
	.align		4
        /*f190*/ 	.byte	0x04, 0x1c
        /*f192*/ 	.short	(.L_32 - .L_31)


	//   ....[0]....
.L_31:
        /*f194*/ 	.word	0x00000620


	//   ....[1]....
        /*f198*/ 	.word	0x00000f80


	//   ....[2]....
        /*f19c*/ 	.word	0x0004b920


	//   ....[3]....
        /*f1a0*/ 	.word	0x0004bf90


	//   ....[4]....
        /*f1a4*/ 	.word	0x0004cf10


	//----- nvinfo : EIATTR_MAX_THREADS
	.align		4
.L_32:
        /*f1a8*/ 	.byte	0x04, 0x05
        /*f1aa*/ 	.short	(.L_34 - .L_33)
.L_33:
        /*f1ac*/ 	.word	0x00000180
        /*f1b0*/ 	.word	0x00000001
        /*f1b4*/ 	.word	0x00000001


	//----- nvinfo : EIATTR_CRS_STACK_SIZE
	.align		4
.L_34:
        /*f1b8*/ 	.byte	0x04, 0x1e
        /*f1ba*/ 	.short	(.L_36 - .L_35)
.L_35:
        /*f1bc*/ 	.word	0x00000000


	//----- nvinfo : EIATTR_CBANK_PARAM_SIZE
	.align		4
.L_36:
        /*f1c0*/ 	.byte	0x03, 0x19
        /*f1c2*/ 	.short	0x0470


	//----- nvinfo : EIATTR_PARAM_CBANK
	.align		4
        /*f1c4*/ 	.byte	0x04, 0x0a
        /*f1c6*/ 	.short	(.L_38 - .L_37)
	.align		4
.L_37:
        /*f1c8*/ 	.word	index@(.nv.constant0._ZN7cutlass13device_kernelINS_4gemm6kernel13GemmUniversalIN4cute5tupleIJiiiiEEENS1_10collective13CollectiveMmaINS1_37MainloopSm90TmaGmmaWarpSpecializedFP8ILi2ENS5_IJNS4_1CILi1EEESB_SB_EEENS1_35KernelTmaWarpSpecializedCooperativeEEENS5_IJNSA_ILi384EEENSA_ILi256EEENSA_ILi128EEEEEENS_12float_e4m3_tENS5_IJlSB_lEEESJ_SK_NS4_8TiledMMAINS4_8MMA_AtomIJNS4_4SM904GMMA31MMA_64x256x32_F32E4M3E4M3_SS_TNILNSO_7ScaleInE1ELSQ_1EEEEEENS4_6LayoutINS5_IJNSA_ILi2EEESB_SB_EEENS5_IJSB_NSA_ILi0EEESW_EEEEENS5_IJNS4_10UnderscoreESZ_SZ_EEEEENS4_13SM90_TMA_LOADENS4_14ComposedLayoutINS4_7SwizzleILi3ELi4ELi3EEENS4_18smem_ptr_flag_bitsILi8EEENST_INS5_IJNSA_ILi8EEESH_EEENS5_IJSH_SB_EEEEEEEvNS4_8identityES12_S1C_vS1D_EENS_8epilogue10collective6detail29Sm90TmaWarpSpecializedAdapterINS1G_15DefaultEpilogueISJ_SK_SK_NS1F_6thread17LinearCombinationISJ_Li1EffLNS1K_9ScaleType4KindE0ELNS_15FloatRoundStyleE2ESJ_EENS1_15EpilogueDefaultEEEEEvvEEEEvNT_6ParamsE)
        /*f1cc*/ 	.short	0x0210
        /*f1ce*/ 	.short	0x0470


	//----- nvinfo : EIATTR_SW_WAR
	.align		4
.L_38:
        /*f1d0*/ 	.byte	0x04, 0x36
        /*f1d2*/ 	.short	(.L_40 - .L_39)
.L_39:
        /*f1d4*/ 	.word	0x00000008
.L_40:


//--------------------- .nv.callgraph             --------------------------
	.section	.nv.callgraph,"",@"SHT_CUDA_CALLGRAPH"
	.align	4
	.sectionentsize	8
	.align		4
        /*0000*/ 	.word	0x00000000
	.align		4
        /*0004*/ 	.word	0xffffffff
	.align		4
        /*0008*/ 	.word	0x00000000
	.align		4
        /*000c*/ 	.word	0xfffffffe
	.align		4
        /*0010*/ 	.word	0x00000000
	.align		4
        /*0014*/ 	.word	0xfffffffd
	.align		4
        /*0018*/ 	.word	0x00000000
	.align		4
        /*001c*/ 	.word	0xfffffffc


//--------------------- .nv.constant4             --------------------------
	.section	.nv.constant4,"a",@progbits
	.align	8
	.align		8
.nv.constant4:
        /*0000*/ 	.dword	_ZN40_INTERNAL_192ca065_4_k_cu_333d9864_145884cuda3std3__45__cpo5beginE
	.align		8
        /*0008*/ 	.dword	_ZN40_INTERNAL_192ca065_4_k_cu_333d9864_145884cuda3std3__45__cpo3endE
	.align		8
        /*0010*/ 	.dword	_ZN40_INTERNAL_192ca065_4_k_cu_333d9864_145884cuda3std3__45__cpo6cbeginE
	.align		8
        /*0018*/ 	.dword	_ZN40_INTERNAL_192ca065_4_k_cu_333d9864_145884cuda3std3__45__cpo4cendE
	.align		8
        /*0020*/ 	.dword	_ZN40_INTERNAL_192ca065_4_k_cu_333d9864_145884cuda3std3__442_GLOBAL__N__192ca065_4_k_cu_333d9864_145886ignoreE
	.align		8
        /*0028*/ 	.dword	_ZN40_INTERNAL_192ca065_4_k_cu_333d9864_145884cuda3std3__419piecewise_constructE
	.align		8
        /*0030*/ 	.dword	_ZN40_INTERNAL_192ca065_4_k_cu_333d9864_145884cuda3std3__48in_placeE
	.align		8
        /*0038*/ 	.dword	_ZN40_INTERNAL_192ca065_4_k_cu_333d9864_145884cuda3std6ranges3__45__cpo4swapE
	.align		8
        /*0040*/ 	.dword	_ZN40_INTERNAL_192ca065_4_k_cu_333d9864_145884cuda3std6ranges3__45__cpo9iter_moveE
	.align		8
        /*0048*/ 	.dword	_ZN40_INTERNAL_192ca065_4_k_cu_333d9864_145884cute7productE
	.align		8
        /*0050*/ 	.dword	_ZN40_INTERNAL_192ca065_4_k_cu_333d9864_145884cute1_E


//--------------------- .text._ZN7cutlass13device_kernelINS_4gemm6kernel13GemmUniversalIN4cute5tupleIJiiiiEEENS1_10collective13CollectiveMmaINS1_37MainloopSm90TmaGmmaWarpSpecializedFP8ILi2ENS5_IJNS4_1CILi1EEESB_SB_EEENS1_35KernelTmaWarpSpecializedCooperativeEEENS5_IJNSA_ILi384EEENSA_ILi256EEENSA_ILi128EEEEEENS_12float_e4m3_tENS5_IJlSB_lEEESJ_SK_NS4_8TiledMMAINS4_8MMA_AtomIJNS4_4SM904GMMA31MMA_64x256x32_F32E4M3E4M3_SS_TNILNSO_7ScaleInE1ELSQ_1EEEEEENS4_6LayoutINS5_IJNSA_ILi2EEESB_SB_EEENS5_IJSB_NSA_ILi0EEESW_EEEEENS5_IJNS4_10UnderscoreESZ_SZ_EEEEENS4_13SM90_TMA_LOADENS4_14ComposedLayoutINS4_7SwizzleILi3ELi4ELi3EEENS4_18smem_ptr_flag_bitsILi8EEENST_INS5_IJNSA_ILi8EEESH_EEENS5_IJSH_SB_EEEEEEEvNS4_8identityES12_S1C_vS1D_EENS_8epilogue10collective6detail29Sm90TmaWarpSpecializedAdapterINS1G_15DefaultEpilogueISJ_SK_SK_NS1F_6thread17LinearCombinationISJ_Li1EffLNS1K_9ScaleType4KindE0ELNS_15FloatRoundStyleE2ESJ_EENS1_15EpilogueDefaultEEEEEvvEEEEvNT_6ParamsE --------------------------
	.section	.text._ZN7cutlass13device_kernelINS_4gemm6kernel13GemmUniversalIN4cute5tupleIJiiiiEEENS1_10collective13CollectiveMmaINS1_37MainloopSm90TmaGmmaWarpSpecializedFP8ILi2ENS5_IJNS4_1CILi1EEESB_SB_EEENS1_35KernelTmaWarpSpecializedCooperativeEEENS5_IJNSA_ILi384EEENSA_ILi256EEENSA_ILi128EEEEEENS_12float_e4m3_tENS5_IJlSB_lEEESJ_SK_NS4_8TiledMMAINS4_8MMA_AtomIJNS4_4SM904GMMA31MMA_64x256x32_F32E4M3E4M3_SS_TNILNSO_7ScaleInE1ELSQ_1EEEEEENS4_6LayoutINS5_IJNSA_ILi2EEESB_SB_EEENS5_IJSB_NSA_ILi0EEESW_EEEEENS5_IJNS4_10UnderscoreESZ_SZ_EEEEENS4_13SM90_TMA_LOADENS4_14ComposedLayoutINS4_7SwizzleILi3ELi4ELi3EEENS4_18smem_ptr_flag_bitsILi8EEENST_INS5_IJNSA_ILi8EEESH_EEENS5_IJSH_SB_EEEEEEEvNS4_8identityES12_S1C_vS1D_EENS_8epilogue10collective6detail29Sm90TmaWarpSpecializedAdapterINS1G_15DefaultEpilogueISJ_SK_SK_NS1F_6thread17LinearCombinationISJ_Li1EffLNS1K_9ScaleType4KindE0ELNS_15FloatRoundStyleE2ESJ_EENS1_15EpilogueDefaultEEEEEvvEEEEvNT_6ParamsE,"ax",@progbits
	.align	128
.text._ZN7cutlass13device_kernelINS_4gemm6kernel13GemmUniversalIN4cute5tupleIJiiiiEEENS1_10collective13CollectiveMmaINS1_37MainloopSm90TmaGmmaWarpSpecializedFP8ILi2ENS5_IJNS4_1CILi1EEESB_SB_EEENS1_35KernelTmaWarpSpecializedCooperativeEEENS5_IJNSA_ILi384EEENSA_ILi256EEENSA_ILi128EEEEEENS_12float_e4m3_tENS5_IJlSB_lEEESJ_SK_NS4_8TiledMMAINS4_8MMA_AtomIJNS4_4SM904GMMA31MMA_64x256x32_F32E4M3E4M3_SS_TNILNSO_7ScaleInE1ELSQ_1EEEEEENS4_6LayoutINS5_IJNSA_ILi2EEESB_SB_EEENS5_IJSB_NSA_ILi0EEESW_EEEEENS5_IJNS4_10UnderscoreESZ_SZ_EEEEENS4_13SM90_TMA_LOADENS4_14ComposedLayoutINS4_7SwizzleILi3ELi4ELi3EEENS4_18smem_ptr_flag_bitsILi8EEENST_INS5_IJNSA_ILi8EEESH_EEENS5_IJSH_SB_EEEEEEEvNS4_8identityES12_S1C_vS1D_EENS_8epilogue10collective6detail29Sm90TmaWarpSpecializedAdapterINS1G_15DefaultEpilogueISJ_SK_SK_NS1F_6thread17LinearCombinationISJ_Li1EffLNS1K_9ScaleType4KindE0ELNS_15FloatRoundStyleE2ESJ_EENS1_15EpilogueDefaultEEEEEvvEEEEvNT_6ParamsE:
        .type           _ZN7cutlass13device_kernelINS_4gemm6kernel13GemmUniversalIN4cute5tupleIJiiiiEEENS1_10collective13CollectiveMmaINS1_37MainloopSm90TmaGmmaWarpSpecializedFP8ILi2ENS5_IJNS4_1CILi1EEESB_SB_EEENS1_35KernelTmaWarpSpecializedCooperativeEEENS5_IJNSA_ILi384EEENSA_ILi256EEENSA_ILi128EEEEEENS_12float_e4m3_tENS5_IJlSB_lEEESJ_SK_NS4_8TiledMMAINS4_8MMA_AtomIJNS4_4SM904GMMA31MMA_64x256x32_F32E4M3E4M3_SS_TNILNSO_7ScaleInE1ELSQ_1EEEEEENS4_6LayoutINS5_IJNSA_ILi2EEESB_SB_EEENS5_IJSB_NSA_ILi0EEESW_EEEEENS5_IJNS4_10UnderscoreESZ_SZ_EEEEENS4_13SM90_TMA_LOADENS4_14ComposedLayoutINS4_7SwizzleILi3ELi4ELi3EEENS4_18smem_ptr_flag_bitsILi8EEENST_INS5_IJNSA_ILi8EEESH_EEENS5_IJSH_SB_EEEEEEEvNS4_8identityES12_S1C_vS1D_EENS_8epilogue10collective6detail29Sm90TmaWarpSpecializedAdapterINS1G_15DefaultEpilogueISJ_SK_SK_NS1F_6thread17LinearCombinationISJ_Li1EffLNS1K_9ScaleType4KindE0ELNS_15FloatRoundStyleE2ESJ_EENS1_15EpilogueDefaultEEEEEvvEEEEvNT_6ParamsE,@function
        .size           _ZN7cutlass13device_kernelINS_4gemm6kernel13GemmUniversalIN4cute5tupleIJiiiiEEENS1_10collective13CollectiveMmaINS1_37MainloopSm90TmaGmmaWarpSpecializedFP8ILi2ENS5_IJNS4_1CILi1EEESB_SB_EEENS1_35KernelTmaWarpSpecializedCooperativeEEENS5_IJNSA_ILi384EEENSA_ILi256EEENSA_ILi128EEEEEENS_12float_e4m3_tENS5_IJlSB_lEEESJ_SK_NS4_8TiledMMAINS4_8MMA_AtomIJNS4_4SM904GMMA31MMA_64x256x32_F32E4M3E4M3_SS_TNILNSO_7ScaleInE1ELSQ_1EEEEEENS4_6LayoutINS5_IJNSA_ILi2EEESB_SB_EEENS5_IJSB_NSA_ILi0EEESW_EEEEENS5_IJNS4_10UnderscoreESZ_SZ_EEEEENS4_13SM90_TMA_LOADENS4_14ComposedLayoutINS4_7SwizzleILi3ELi4ELi3EEENS4_18smem_ptr_flag_bitsILi8EEENST_INS5_IJNSA_ILi8EEESH_EEENS5_IJSH_SB_EEEEEEEvNS4_8identityES12_S1C_vS1D_EENS_8epilogue10collective6detail29Sm90TmaWarpSpecializedAdapterINS1G_15DefaultEpilogueISJ_SK_SK_NS1F_6thread17LinearCombinationISJ_Li1EffLNS1K_9ScaleType4KindE0ELNS_15FloatRoundStyleE2ESJ_EENS1_15EpilogueDefaultEEEEEvvEEEEvNT_6ParamsE,(.L_x_71 - _ZN7cutlass13device_kernelINS_4gemm6kernel13GemmUniversalIN4cute5tupleIJiiiiEEENS1_10collective13CollectiveMmaINS1_37MainloopSm90TmaGmmaWarpSpecializedFP8ILi2ENS5_IJNS4_1CILi1EEESB_SB_EEENS1_35KernelTmaWarpSpecializedCooperativeEEENS5_IJNSA_ILi384EEENSA_ILi256EEENSA_ILi128EEEEEENS_12float_e4m3_tENS5_IJlSB_lEEESJ_SK_NS4_8TiledMMAINS4_8MMA_AtomIJNS4_4SM904GMMA31MMA_64x256x32_F32E4M3E4M3_SS_TNILNSO_7ScaleInE1ELSQ_1EEEEEENS4_6LayoutINS5_IJNSA_ILi2EEESB_SB_EEENS5_IJSB_NSA_ILi0EEESW_EEEEENS5_IJNS4_10UnderscoreESZ_SZ_EEEEENS4_13SM90_TMA_LOADENS4_14ComposedLayoutINS4_7SwizzleILi3ELi4ELi3EEENS4_18smem_ptr_flag_bitsILi8EEENST_INS5_IJNSA_ILi8EEESH_EEENS5_IJSH_SB_EEEEEEEvNS4_8identityES12_S1C_vS1D_EENS_8epilogue10collective6detail29Sm90TmaWarpSpecializedAdapterINS1G_15DefaultEpilogueISJ_SK_SK_NS1F_6thread17LinearCombinationISJ_Li1EffLNS1K_9ScaleType4KindE0ELNS_15FloatRoundStyleE2ESJ_EENS1_15EpilogueDefaultEEEEEvvEEEEvNT_6ParamsE)
        .other          _ZN7cutlass13device_kernelINS_4gemm6kernel13GemmUniversalIN4cute5tupleIJiiiiEEENS1_10collective13CollectiveMmaINS1_37MainloopSm90TmaGmmaWarpSpecializedFP8ILi2ENS5_IJNS4_1CILi1EEESB_SB_EEENS1_35KernelTmaWarpSpecializedCooperativeEEENS5_IJNSA_ILi384EEENSA_ILi256EEENSA_ILi128EEEEEENS_12float_e4m3_tENS5_IJlSB_lEEESJ_SK_NS4_8TiledMMAINS4_8MMA_AtomIJNS4_4SM904GMMA31MMA_64x256x32_F32E4M3E4M3_SS_TNILNSO_7ScaleInE1ELSQ_1EEEEEENS4_6LayoutINS5_IJNSA_ILi2EEESB_SB_EEENS5_IJSB_NSA_ILi0EEESW_EEEEENS5_IJNS4_10UnderscoreESZ_SZ_EEEEENS4_13SM90_TMA_LOADENS4_14ComposedLayoutINS4_7SwizzleILi3ELi4ELi3EEENS4_18smem_ptr_flag_bitsILi8EEENST_INS5_IJNSA_ILi8EEESH_EEENS5_IJSH_SB_EEEEEEEvNS4_8identityES12_S1C_vS1D_EENS_8epilogue10collective6detail29Sm90TmaWarpSpecializedAdapterINS1G_15DefaultEpilogueISJ_SK_SK_NS1F_6thread17LinearCombinationISJ_Li1EffLNS1K_9ScaleType4KindE0ELNS_15FloatRoundStyleE2ESJ_EENS1_15EpilogueDefaultEEEEEvvEEEEvNT_6ParamsE,@"STO_CUDA_ENTRY STV_DEFAULT"
_ZN7cutlass13device_kernelINS_4gemm6kernel13GemmUniversalIN4cute5tupleIJiiiiEEENS1_10collective13CollectiveMmaINS1_37MainloopSm90TmaGmmaWarpSpecializedFP8ILi2ENS5_IJNS4_1CILi1EEESB_SB_EEENS1_35KernelTmaWarpSpecializedCooperativeEEENS5_IJNSA_ILi384EEENSA_ILi256EEENSA_ILi128EEEEEENS_12float_e4m3_tENS5_IJlSB_lEEESJ_SK_NS4_8TiledMMAINS4_8MMA_AtomIJNS4_4SM904GMMA31MMA_64x256x32_F32E4M3E4M3_SS_TNILNSO_7ScaleInE1ELSQ_1EEEEEENS4_6LayoutINS5_IJNSA_ILi2EEESB_SB_EEENS5_IJSB_NSA_ILi0EEESW_EEEEENS5_IJNS4_10UnderscoreESZ_SZ_EEEEENS4_13SM90_TMA_LOADENS4_14ComposedLayoutINS4_7SwizzleILi3ELi4ELi3EEENS4_18smem_ptr_flag_bitsILi8EEENST_INS5_IJNSA_ILi8EEESH_EEENS5_IJSH_SB_EEEEEEEvNS4_8identityES12_S1C_vS1D_EENS_8epilogue10collective6detail29Sm90TmaWarpSpecializedAdapterINS1G_15DefaultEpilogueISJ_SK_SK_NS1F_6thread17LinearCombinationISJ_Li1EffLNS1K_9ScaleType4KindE0ELNS_15FloatRoundStyleE2ESJ_EENS1_15EpilogueDefaultEEEEEvvEEEEvNT_6ParamsE:
[----:B------:R-:W0:Y:S02]  /*0000*/  LDC R1, c[0x0][0x28] ;  /* 0x00000a00ff017b82 */ /* 0x000e240000000800 */
[----:B0-----:R-:W-:Y:S01]  /*0010*/  VIADD R1, R1, 0xffffe728 ;  /* 0xffffe72801017836 */ /* 0x001fe20000000000 */
[----:B------:R-:W0:Y:S01]  /*0020*/  S2R R2, SR_TID.X ;  /* 0x0000000000027919 */ /* 0x000e220000002100 */
[----:B------:R-:W-:Y:S01]  /*0030*/  ELECT P0, URZ, PT ;  /* 0x00000000003f782f */ /* 0x000fe20003800000 */
[----:B------:R-:W-:Y:S01]  /*0040*/  BSSY B0, `(.L_x_0) ;  /* 0x0000015000007945 */ /* 0x000fe20003800000 */
[--C-:B0-----:R-:W-:Y:S02]  /*0050*/  SHF.R.U32.HI R0, RZ, 0x5, R2.reuse ;  /* 0x00000005ff007819 */ /* 0x101fe40000011602 */
[----:B------:R-:W-:-:S03]  /*0060*/  SHF.R.U32.HI R2, RZ, 0x7, R2 ;  /* 0x00000007ff027819 */ /* 0x000fc60000011602 */
[----:B------:R-:W0:Y:S04]  /*0070*/  SHFL.IDX PT, R3, R0, RZ, 0x1f ;  /* 0x00001fff00037589 */ /* 0x000e2800000e0000 */
[----:B------:R-:W1:Y:S01]  /*0080*/  SHFL.IDX PT, R2, R2, RZ, 0x1f ;  /* 0x00001fff02027589 */ /* 0x000e6200000e0000 */
[----:B0-----:R-:W-:Y:S02]  /*0090*/  R2UR UR4, R3 ;  /* 0x00000000030472ca */ /* 0x001fe400000e0000 */
[----:B-1----:R-:W-:-:S11]  /*00a0*/  R2UR UR8, R2 ;  /* 0x00000000020872ca */ /* 0x002fd600000e0000 */
[----:B------:R-:W-:Y:S02]  /*00b0*/  USHF.R.S32.HI UR5, URZ, 0x1f, UR4 ;  /* 0x0000001f3f057899 */ /* 0x000fe40008011404 */
[----:B------:R-:W-:Y:S02]  /*00c0*/  ISETP.NE.OR P0, PT, RZ, UR4, !P0 ;  /* 0x00000004ff007c0c */ /* 0x000fe4000c705670 */
[----:B------:R-:W-:-:S04]  /*00d0*/  ULEA.HI UR5, UR5, UR4, URZ, 0x2 ;  /* 0x0000000405057291 */ /* 0x000fc8000f8f103f */
[----:B------:R-:W-:-:S04]  /*00e0*/  ULOP3.LUT UR5, UR5, 0xfffffffc, URZ, 0xc0, !UPT ;  /* 0xfffffffc05057892 */ /* 0x000fc8000f8ec03f */
[----:B------:R-:W-:-:S03]  /*00f0*/  UIADD3 UR6, UR4, -UR5, URZ ;  /* 0x8000000504067290 */ /* 0x000fc6000fffe03f */
[----:B------:R-:W-:Y:S09]  /*0100*/  @P0 BRA `(.L_x_1) ;  /* 0x0000000000200947 */ /* 0x000ff20003800000 */
[----:B------:R-:W-:Y:S02]  /*0110*/  ULDC.64 UR4, c[0x0][0x198] ;  /* 0x0000660000047ab9 */ /* 0x000fe40000000a00 */
[----:B------:R-:W-:Y:S02]  /*0120*/  UIADD3 UR10, UP0, UR4, 0xf0, URZ ;  /* 0x000000f0040a7890 */ /* 0x000fe4000ff1e03f */
[----:B------:R-:W-:Y:S02]  /*0130*/  UIADD3 UR4, UP1, UR4, 0x1f0, URZ ;  /* 0x000001f004047890 */ /* 0x000fe4000ff3e03f */
[----:B------:R-:W-:Y:S02]  /*0140*/  UIADD3.X UR11, URZ, UR5, URZ, UP0, !UPT ;  /* 0x000000053f0b7290 */ /* 0x000fe400087fe43f */
[----:B------:R-:W-:-:S07]  /*0150*/  UIADD3.X UR5, URZ, UR5, URZ, UP1, !UPT ;  /* 0x000000053f057290 */ /* 0x000fce0008ffe43f */
[----:B------:R0:W-:Y:S02]  /*0160*/  UTMACCTL.PF [UR10] ;  /* 0x000000000a0079b9 */ /* 0x0001e40008040000 */
[----:B------:R0:W-:Y:S02]  /*0170*/  UTMACCTL.PF [UR4] ;  /* 0x00000000040079b9 */ /* 0x0001e40008040000 */
[----:B0-----:R-:W-:Y:S01]  /*0180*/  NOP ;  /* 0x0000000000007918 */ /* 0x001fe20000000000 */
.L_x_1:
[----:B------:R-:W-:Y:S05]  /*0190*/  BSYNC B0 ;  /* 0x0000000000007941 */ /* 0x000fea0003800000 */
.L_x_0:
[----:B------:R-:W0:Y:S01]  /*01a0*/  SHFL.IDX PT, R2, R0, RZ, 0x1f ;  /* 0x00001fff00027589 */ /* 0x000e2200000e0000 */
[----:B------:R-:W-:Y:S01]  /*01b0*/  UISETP.NE.AND UP0, UPT, UR6, 0x3, UPT ;  /* 0x000000030600788c */ /* 0x000fe2000bf05270 */
[----:B------:R-:W-:Y:S01]  /*01c0*/  ISETP.NE.AND P1, PT, RZ, UR8, PT ;  /* 0x00000008ff007c0c */ /* 0x000fe2000bf25270 */
[----:B------:R-:W-:Y:S02]  /*01d0*/  UIADD3 UR11, UR8, -0x1, URZ ;  /* 0xffffffff080b7890 */ /* 0x000fe4000fffe03f */
[----:B------:R-:W-:Y:S02]  /*01e0*/  UISETP.EQ.OR UP0, UPT, UR6, URZ, !UP0 ;  /* 0x0000003f0600728c */ /* 0x000fe4000c702670 */
[----:B------:R-:W-:Y:S02]  /*01f0*/  UISETP.GE.U32.AND UP1, UPT, UR11, 0x2, UPT ;  /* 0x000000020b00788c */ /* 0x000fe4000bf26070 */
[----:B------:R-:W-:-:S04]  /*0200*/  UISETP.EQ.AND UP0, UPT, UR8, URZ, UP0 ;  /* 0x0000003f0800728c */ /* 0x000fc80008702270 */
[----:B------:R-:W-:-:S04]  /*0210*/  USEL UR7, URZ, 0x1, !UP0 ;  /* 0x000000013f077887 */ /* 0x000fc8000c000000 */
[----:B------:R-:W-:Y:S01]  /*0220*/  USEL UR7, UR7, 0x2, UP1 ;  /* 0x0000000207077887 */ /* 0x000fe20008800000 */
[----:B0-----:R-:W-:-:S13]  /*0230*/  ISETP.NE.AND P0, PT, R2, RZ, PT ;  /* 0x000000ff0200720c */ /* 0x001fda0003f05270 */
[----:B------:R-:W-:Y:S05]  /*0240*/  @P0 BRA `(.L_x_2) ;  /* 0x0000000000480947 */ /* 0x000fea0003800000 */
[----:B------:R-:W0:Y:S01]  /*0250*/  S2UR UR10, SR_CgaCtaId ;  /* 0x00000000000a79c3 */ /* 0x000e220000008800 */
[----:B------:R-:W-:Y:S01]  /*0260*/  UMOV UR4, 0x400 ;  /* 0x0000040000047882 */ /* 0x000fe20000000000 */
[----:B------:R-:W-:Y:S01]  /*0270*/  UMOV UR5, 0x1 ;  /* 0x0000000100057882 */ /* 0x000fe20000000000 */
[----:B------:R-:W-:Y:S01]  /*0280*/  UMOV UR8, 0x100 ;  /* 0x0000010000087882 */ /* 0x000fe20000000000 */
[----:B------:R-:W-:Y:S01]  /*0290*/  ELECT P0, URZ, PT ;  /* 0x00000000003f782f */ /* 0x000fe20003800000 */
[----:B------:R-:W-:-:S04]  /*02a0*/  UIADD3 UR8, -UR8, 0x100000, URZ ;  /* 0x0010000008087890 */ /* 0x000fc8000fffe13f */
[----:B------:R-:W-:Y:S02]  /*02b0*/  USHF.L.U32 UR9, UR8, 0xb, URZ ;  /* 0x0000000b08097899 */ /* 0x000fe4000800063f */
[----:B------:R-:W-:Y:S02]  /*02c0*/  USHF.L.U32 UR8, UR8, 0x1, URZ ;  /* 0x0000000108087899 */ /* 0x000fe4000800063f */
[----:B0-----:R-:W-:Y:S02]  /*02d0*/  ULEA UR10, UR10, UR4, 0x18 ;  /* 0x000000040a0a7291 */ /* 0x001fe4000f8ec03f */
[----:B------:R-:W-:-:S04]  /*02e0*/  UIADD3 UR4, -UR5, 0x100000, URZ ;  /* 0x0010000005047890 */ /* 0x000fc8000fffe13f */
[----:B------:R-:W-:Y:S02]  /*02f0*/  USHF.L.U32 UR5, UR4, 0xb, URZ ;  /* 0x0000000b04057899 */ /* 0x000fe4000800063f */
[----:B------:R-:W-:Y:S01]  /*0300*/  USHF.L.U32 UR4, UR4, 0x1, URZ ;  /* 0x0000000104047899 */ /* 0x000fe2000800063f */
[----:B------:R-:W0:Y:S11]  /*0310*/  FENCE.VIEW.ASYNC.S ;  /* 0x00000000000073c6 */ /* 0x000e360000000000 */
[----:B0-----:R0:W1:Y:S01]  /*0320*/  SYNCS.EXCH.64 URZ, [UR10], UR4 ;  /* 0x000000040a3f75b2 */ /* 0x0010620008000100 */
[----:B------:R0:W2:Y:S01]  /*0330*/  SYNCS.EXCH.64 URZ, [UR10+0x10], UR8 ;  /* 0x000010080a3f75b2 */ /* 0x0000a20008000100 */
[----:B------:R0:W3:Y:S01]  /*0340*/  SYNCS.EXCH.64 URZ, [UR10+0x8], UR4 ;  /* 0x000008040a3f75b2 */ /* 0x0000e20008000100 */
[----:B------:R0:W4:Y:S01]  /*0350*/  SYNCS.EXCH.64 URZ, [UR10+0x18], UR8 ;  /* 0x000018080a3f75b2 */ /* 0x0001220008000100 */
[----:B------:R-:W-:Y:S01]  /*0360*/  NOP ;  /* 0x0000000000007918 */ /* 0x000fe20000000000 */
.L_x_2:
[----:B------:R-:W5:Y:S01]  /*0370*/  SHFL.IDX PT, R0, R0, RZ, 0x1f ;  /* 0x00001fff00007589 */ /* 0x000f6200000e0000 */
[----:B------:R-:W1:Y:S01]  /*0380*/  LDC R2, c[0x0][0x65c] ;  /* 0x00019700ff027b82 */ /* 0x000e620000000800 */
[----:B------:R-:W-:Y:S01]  /*0390*/  ELECT P0, URZ, PT ;  /* 0x00000000003f782f */ /* 0x000fe20003800000 */
[----:B------:R-:W-:Y:S01]  /*03a0*/  IMAD.MOV.U32 R3, RZ, RZ, RZ ;  /* 0x000000ffff037224 */ /* 0x000fe200078e00ff */
[----:B0-----:R-:W-:Y:S01]  /*03b0*/  UMOV UR4, 0x20 ;  /* 0x0000002000047882 */ /* 0x001fe20000000000 */
[----:B------:R-:W-:Y:S01]  /*03c0*/  NOP ;  /* 0x0000000000007918 */ /* 0x000fe20000000000 */
[----:B------:R-:W-:Y:S01]  /*03d0*/  NOP ;  /* 0x0000000000007918 */ /* 0x000fe20000000000 */
[----:B------:R-:W-:Y:S02]  /*03e0*/  LOP3.LUT R5, R5, 0xfffdffff, RZ, 0xc0, !PT ;  /* 0xfffdffff05057812 */ /* 0x000fe400078ec0ff */
[----:B-----5:R-:W-:Y:S02]  /*03f0*/  ISETP.NE.OR P0, PT, R0, RZ, !P0 ;  /* 0x000000ff0000720c */ /* 0x020fe40004705670 */
[----:B-1----:R-:W-:Y:S01]  /*0400*/  ISETP.NE.AND P2, PT, R2, 0x1, PT ;  /* 0x000000010200780c */ /* 0x002fe20003f45270 */
[----:B------:R-:W0:Y:S01]  /*0410*/  S2R R0, SR_CTAID.Y ;  /* 0x0000000000007919 */ /* 0x000e220000002600 */
[----:B------:R-:W1:Y:S09]  /*0420*/  S2R R2, SR_CTAID.X ;  /* 0x0000000000027919 */ /* 0x000e720000002500 */
[----:B------:R-:W-:Y:S01]  /*0430*/  VOTEU.ALL UP0, P0 ;  /* 0x00000000003f7886 */ /* 0x000fe20000000000 */
[----:B------:R-:W-:Y:S01]  /*0440*/  VOTEU.ALL UP1, P0 ;  /* 0x00000000003f7886 */ /* 0x000fe20000020000 */
[----:B------:R-:W1:Y:S01]  /*0450*/  @P2 LDC R9, c[0x0][0x10] ;  /* 0x00000400ff092b82 */ /* 0x000e620000000800 */
[----:B------:R-:W-:Y:S01]  /*0460*/  @P2 IMAD.MOV.U32 R7, RZ, RZ, RZ ;  /* 0x000000ffff072224 */ /* 0x000fe200078e00ff */
[----:B------:R-:W-:Y:S01]  /*0470*/  @P2 LOP3.LUT R5, R5, 0x20000, RZ, 0xfc, !PT ;  /* 0x0002000005052812 */ /* 0x000fe200078efcff */
[----:B------:R-:W-:Y:S01]  /*0480*/  @P2 IMAD.MOV.U32 R13, RZ, RZ, RZ ;  /* 0x000000ffff0d2224 */ /* 0x000fe200078e00ff */
[----:B------:R-:W-:Y:S01]  /*0490*/  @!UP0 UMOV UR8, 0x400 ;  /* 0x0000040000088882 */ /* 0x000fe20000000000 */
[----:B------:R-:W-:-:S04]  /*04a0*/  @!UP0 UIADD3 UR4, -UR4, 0x100000, URZ ;  /* 0x0010000004048890 */ /* 0x000fc8000fffe13f */
[----:B------:R-:W-:Y:S02]  /*04b0*/  @!UP0 USHF.L.U32 UR5, UR4, 0xb, URZ ;  /* 0x0000000b04058899 */ /* 0x000fe4000800063f */
[----:B------:R-:W-:Y:S01]  /*04c0*/  @!UP0 USHF.L.U32 UR4, UR4, 0x1, URZ ;  /* 0x0000000104048899 */ /* 0x000fe2000800063f */
[----:B------:R-:W5:Y:S08]  /*04d0*/  @!P2 LDC R11, c[0x0][0xc] ;  /* 0x00000300ff0bab82 */ /* 0x000f700000000800 */
[----:B------:R-:W2:Y:S01]  /*04e0*/  @!UP0 S2UR UR9, SR_CgaCtaId ;  /* 0x00000000000989c3 */ /* 0x000ea20000008800 */
[----:B0-----:R-:W-:-:S04]  /*04f0*/  @P2 IMAD.MOV.U32 R6, RZ, RZ, R0 ;  /* 0x000000ffff062224 */ /* 0x001fc800078e0000 */
[----:B-1----:R-:W-:-:S04]  /*0500*/  @P2 IMAD.WIDE.U32 R8, R2, R9, R6 ;  /* 0x0000000902082225 */ /* 0x002fc800078e0006 */
[----:B------:R-:W-:Y:S02]  /*0510*/  @P2 IMAD.MOV.U32 R10, RZ, RZ, R8 ;  /* 0x000000ffff0a2224 */ /* 0x000fe400078e0008 */
[----:B------:R-:W-:Y:S02]  /*0520*/  @P2 IMAD.IADD R12, R9, 0x1, R13 ;  /* 0x00000001090c2824 */ /* 0x000fe400078e020d */
[----:B-----5:R-:W-:-:S04]  /*0530*/  @!P2 IMAD.WIDE.U32 R6, R11, R0, R2 ;  /* 0x000000000b06a225 */ /* 0x020fc800078e0002 */
[----:B------:R-:W-:Y:S02]  /*0540*/  @!P2 IMAD.MOV.U32 R10, RZ, RZ, R6 ;  /* 0x000000ffff0aa224 */ /* 0x000fe400078e0006 */
[----:B------:R-:W-:Y:S01]  /*0550*/  @!P2 IMAD.MOV.U32 R12, RZ, RZ, R7 ;  /* 0x000000ffff0ca224 */ /* 0x000fe200078e0007 */
[----:B--2---:R-:W-:Y:S02]  /*0560*/  @!UP0 ULEA UR8, UR9, UR8, 0x18 ;  /* 0x0000000809088291 */ /* 0x004fe4000f8ec03f */
[----:B------:R0:W-:Y:S01]  /*0570*/  STL [R1+0x874], R10 ;  /* 0x0008740a01007387 */ /* 0x0001e20000100800 */
[----:B------:R-:W-:-:S03]  /*0580*/  VOTEU.ALL UP0, P0 ;  /* 0x00000000003f7886 */ /* 0x000fc60000000000 */
[----:B------:R0:W-:Y:S04]  /*0590*/  STL [R1+0x870], R12 ;  /* 0x0008700c01007387 */ /* 0x0001e80000100800 */
[----:B------:R-:W1:Y:S02]  /*05a0*/  FENCE.VIEW.ASYNC.S ;  /* 0x00000000000073c6 */ /* 0x000e640000000000 */
[----:B-1----:R0:W3:Y:S01]  /*05b0*/  @!UP0 SYNCS.EXCH.64 URZ, [UR8+0x30], UR4 ;  /* 0x00003004083f85b2 */ /* 0x0020e20008000100 */
[----:B------:R0:W3:Y:S01]  /*05c0*/  @!UP1 SYNCS.EXCH.64 URZ, [UR8+0x38], UR4 ;  /* 0x00003804083f95b2 */ /* 0x0000e20008000100 */
[----:B------:R-:W-:Y:S01]  /*05d0*/  NOP ;  /* 0x0000000000007918 */ /* 0x000fe20000000000 */
[----:B---34-:R-:W-:Y:S06]  /*05e0*/  BAR.SYNC.DEFER_BLOCKING 0x0 ;  /* 0x0000000000007b1d */ /* 0x018fec0000010000 */
[----:B0-----:R-:W-:Y:S05]  /*05f0*/  @!P1 BRA `(.L_x_3) ;  /* 0x000004b000cc9947 */ /* 0x001fea0003800000 */
[----:B------:R-:W-:-:S06]  /*0600*/  UISETP.GT.U32.AND UP0, UPT, UR11, 0x1, UPT ;  /* 0x000000010b00788c */ /* 0x000fcc000bf04070 */
[----:B------:R-:W-:-:S13]  /*0610*/  PLOP3.LUT P0, PT, PT, PT, UP0, 0x80, 0x0 ;  /* 0x000000000000781c */ /* 0x000fda0003f0f008 */
[----:B------:R-:W-:Y:S05]  /*0620*/  @P0 EXIT ;  /* 0x000000000000094d */ /* 0x000fea0003800000 */
[----:B------:R-:W-:Y:S01]  /*0630*/  IMAD.MOV.U32 R7, RZ, RZ, -0x1 ;  /* 0xffffffffff077424 */ /* 0x000fe200078e00ff */
[----:B------:R-:W-:Y:S01]  /*0640*/  ULDC.64 UR4, c[0x0][0x650] ;  /* 0x0001940000047ab9 */ /* 0x000fe20000000a00 */
[----:B------:R-:W-:Y:S01]  /*0650*/  IMAD.MOV.U32 R6, RZ, RZ, -0x1 ;  /* 0xffffffffff067424 */ /* 0x000fe200078e00ff */
[----:B------:R-:W-:Y:S01]  /*0660*/  ISETP.GE.U32.AND P0, PT, R10, UR4, PT ;  /* 0x000000040a007c0c */ /* 0x000fe2000bf06070 */
[----:B------:R-:W-:Y:S01]  /*0670*/  UMOV UR18, 0xffffffff ;  /* 0xffffffff00127882 */ /* 0x000fe20000000000 */
[----:B------:R0:W-:Y:S01]  /*0680*/  STL [R1+0x86c], R7 ;  /* 0x00086c0701007387 */ /* 0x0001e20000100800 */
[----:B------:R-:W-:Y:S02]  /*0690*/  PRMT R4, RZ, 0x7610, R4 ;  /* 0x00007610ff047816 */ /* 0x000fe40000000004 */
[----:B------:R-:W-:Y:S01]  /*06a0*/  ISETP.GE.U32.AND.EX P0, PT, R12, UR5, PT, P0 ;  /* 0x000000050c007c0c */ /* 0x000fe2000bf06100 */
[----:B------:R0:W-:-:S12]  /*06b0*/  STL [R1+0x868], R6 ;  /* 0x0008680601007387 */ /* 0x0001d80000100800 */
[----:B0-----:R-:W-:Y:S05]  /*06c0*/  @P0 BRA `(.L_x_4) ;  /* 0x00000004006c0947 */ /* 0x001fea0003800000 */
[----:B------:R-:W-:Y:S01]  /*06d0*/  ULDC.64 UR14, c[0x0][0x628] ;  /* 0x00018a00000e7ab9 */ /* 0x000fe20000000a00 */
[----:B------:R-:W0:Y:S01]  /*06e0*/  LDC.64 R14, c[0x0][0x620] ;  /* 0x00018800ff0e7b82 */ /* 0x000e220000000a00 */
[----:B------:R-:W-:Y:S01]  /*06f0*/  ISETP.NE.U32.AND P0, PT, RZ, UR14, PT ;  /* 0x0000000eff007c0c */ /* 0x000fe2000bf05070 */
[----:B------:R-:W-:Y:S01]  /*0700*/  ULDC UR13, c[0x0][0x630] ;  /* 0x00018c00000d7ab9 */ /* 0x000fe20000000800 */
[----:B------:R-:W-:Y:S02]  /*0710*/  R2UR UR4, R10 ;  /* 0x000000000a0472ca */ /* 0x000fe400000e0000 */
[----:B------:R-:W-:Y:S02]  /*0720*/  ISETP.NE.AND.EX P0, PT, RZ, UR15, PT, P0 ;  /* 0x0000000fff007c0c */ /* 0x000fe4000bf05300 */
[----:B------:R-:W-:-:S11]  /*0730*/  R2UR UR5, R12 ;  /* 0x000000000c0572ca */ /* 0x000fd600000e0000 */
[----:B------:R-:W-:Y:S05]  /*0740*/  @!P0 BRA `(.L_x_5) ;  /* 0x0000000000308947 */ /* 0x000fea0003800000 */
[----:B------:R-:W-:Y:S01]  /*0750*/  R2UR UR4, R10 ;  /* 0x000000000a0472ca */ /* 0x000fe200000e0000 */
[----:B------:R-:W-:Y:S01]  /*0760*/  ULDC UR6, c[0x0][0x634] ;  /* 0x00018d0000067ab9 */ /* 0x000fe20000000800 */
[----:B------:R-:W-:-:S11]  /*0770*/  R2UR UR12, R12 ;  /* 0x000000000c0c72ca */ /* 0x000fd600000e0000 */
[----:B------:R-:W-:-:S04]  /*0780*/  UIADD3 UR6, UP0, UR4, UR6, URZ ;  /* 0x0000000604067290 */ /* 0x000fc8000ff1e03f */
[----:B------:R-:W-:-:S04]  /*0790*/  UIADD3.X UR12, URZ, UR12, URZ, UP0, !UPT ;  /* 0x0000000c3f0c7290 */ /* 0x000fc800087fe43f */
[----:B------:R-:W-:-:S04]  /*07a0*/  UIMAD.WIDE.U32 UR4, UR12, UR14, URZ ;  /* 0x0000000e0c0472a5 */ /* 0x000fc8000f8e003f */
[----:B------:R-:W-:Y:S02]  /*07b0*/  UIMAD.WIDE.U32 UR8, UP0, UR6, UR15, UR4 ;  /* 0x0000000f060872a5 */ /* 0x000fe4000f800004 */
[----:B------:R-:W-:Y:S02]  /*07c0*/  UIMAD.WIDE.U32 UR4, UR6, UR14, URZ ;  /* 0x0000000e060472a5 */ /* 0x000fe4000f8e003f */
[----:B------:R-:W-:Y:S02]  /*07d0*/  UIADD3.X UR11, URZ, URZ, URZ, UP0, !UPT ;  /* 0x0000003f3f0b7290 */ /* 0x000fe400087fe43f */
[----:B------:R-:W-:Y:S01]  /*07e0*/  UIADD3 URZ, UP0, UR5, UR8, URZ ;  /* 0x00000008053f7290 */ /* 0x000fe2000ff1e03f */
[----:B------:R-:W-:-:S03]  /*07f0*/  UMOV UR10, UR9 ;  /* 0x00000009000a7c82 */ /* 0x000fc60008000000 */
[----:B------:R-:W-:-:S12]  /*0800*/  UIMAD.WIDE.U32.X UR4, UR12, UR15, UR10, UP0 ;  /* 0x0000000f0c0472a5 */ /* 0x000fd800080e040a */
.L_x_5:
[----:B------:R-:W-:Y:S01]  /*0810*/  USHF.R.U64 UR18, UR4, UR13, UR5 ;  /* 0x0000000d04127299 */ /* 0x000fe20008001205 */
[----:B------:R-:W1:Y:S01]  /*0820*/  LDC R8, c[0x0][0x618] ;  /* 0x00018600ff087b82 */ /* 0x000e620000000800 */
[----:B------:R-:W-:Y:S01]  /*0830*/  USHF.R.U32.HI UR4, URZ, UR13, UR5 ;  /* 0x0000000d3f047299 */ /* 0x000fe20008011605 */
[----:B------:R-:W-:Y:S01]  /*0840*/  I2FP.F32.U32 R3, R2 ;  /* 0x0000000200037245 */ /* 0x000fe20000201000 */
[----:B------:R-:W-:Y:S01]  /*0850*/  IMAD.MOV.U32 R6, RZ, RZ, R10 ;  /* 0x000000ffff067224 */ /* 0x000fe200078e000a */
[----:B------:R-:W-:Y:S01]  /*0860*/  ULDC UR5, c[0x0][0x150] ;  /* 0x0000540000057ab9 */ /* 0x000fe20000000800 */
[----:B------:R-:W-:Y:S01]  /*0870*/  IADD3 R11, P0, RZ, -UR18, RZ ;  /* 0x80000012ff0b7c10 */ /* 0x000fe2000ff1e0ff */
[----:B------:R-:W-:Y:S02]  /*0880*/  IMAD.MOV.U32 R7, RZ, RZ, R12 ;  /* 0x000000ffff077224 */ /* 0x000fe400078e000c */
[----:B------:R-:W-:Y:S01]  /*0890*/  FMUL R3, R3, UR5 ;  /* 0x0000000503037c20 */ /* 0x000fe20008400000 */
[----:B------:R-:W2:Y:S01]  /*08a0*/  LDC.64 R18, c[0x0][0x640] ;  /* 0x00019000ff127b82 */ /* 0x000ea20000000a00 */
[----:B------:R-:W-:Y:S01]  /*08b0*/  IMAD.X R13, RZ, RZ, ~UR4, P0 ;  /* 0x80000004ff0d7e24 */ /* 0x000fe200080e06ff */
[----:B------:R-:W-:Y:S01]  /*08c0*/  ULDC UR4, c[0x0][0x154] ;  /* 0x0000550000047ab9 */ /* 0x000fe20000000800 */
[----:B0-----:R-:W-:-:S02]  /*08d0*/  IMAD.WIDE.U32 R6, R11, R14, R6 ;  /* 0x0000000e0b067225 */ /* 0x001fc400078e0006 */
[----:B------:R-:W0:Y:S03]  /*08e0*/  F2I.U32.TRUNC.NTZ R3, R3 ;  /* 0x0000000300037305 */ /* 0x000e26000020f000 */
[----:B------:R-:W3:Y:S01]  /*08f0*/  LDC R9, c[0x0][0x144] ;  /* 0x00005100ff097b82 */ /* 0x000ee20000000800 */
[----:B------:R-:W-:-:S04]  /*0900*/  IMAD R4, R13, R14, RZ ;  /* 0x0000000e0d047224 */ /* 0x000fc800078e02ff */
[----:B------:R-:W-:-:S03]  /*0910*/  IMAD R11, R11, R15, R4 ;  /* 0x0000000f0b0b7224 */ /* 0x000fc600078e0204 */
[----:B------:R-:W4:Y:S01]  /*0920*/  LDC R10, c[0x0][0x608] ;  /* 0x00018200ff0a7b82 */ /* 0x000f220000000800 */
[----:B------:R-:W-:Y:S02]  /*0930*/  IMAD.IADD R7, R7, 0x1, R11 ;  /* 0x0000000107077824 */ /* 0x000fe400078e020b */
[----:B0-----:R-:W-:-:S03]  /*0940*/  IMAD.MOV R4, RZ, RZ, -R3 ;  /* 0x000000ffff047224 */ /* 0x001fc600078e0a03 */
[--C-:B-1----:R-:W-:Y:S02]  /*0950*/  SHF.R.U64 R14, R6, R8, R7.reuse ;  /* 0x00000008060e7219 */ /* 0x102fe40000001207 */
[----:B------:R-:W0:Y:S01]  /*0960*/  LDC R16, c[0x0][0x658] ;  /* 0x00019600ff107b82 */ /* 0x000e220000000800 */
[----:B------:R-:W-:Y:S02]  /*0970*/  I2FP.F32.U32 R6, R0 ;  /* 0x0000000000067245 */ /* 0x000fe40000201000 */
[----:B--2---:R-:W-:Y:S02]  /*0980*/  ISETP.NE.U32.AND P0, PT, R18, RZ, PT ;  /* 0x000000ff1200720c */ /* 0x004fe40003f05070 */
[----:B------:R-:W-:Y:S01]  /*0990*/  SHF.R.U32.HI R3, RZ, R8, R7 ;  /* 0x00000008ff037219 */ /* 0x000fe20000011607 */
[----:B------:R-:W-:Y:S01]  /*09a0*/  FMUL R6, R6, UR4 ;  /* 0x0000000406067c20 */ /* 0x000fe20008400000 */
[----:B------:R-:W-:Y:S01]  /*09b0*/  ISETP.NE.AND.EX P0, PT, R19, RZ, PT, P0 ;  /* 0x000000ff1300720c */ /* 0x000fe20003f05300 */
[----:B------:R-:W1:Y:S01]  /*09c0*/  LDC R13, c[0x0][0x148] ;  /* 0x00005200ff0d7b82 */ /* 0x000e620000000800 */
[----:B---3--:R-:W-:Y:S01]  /*09d0*/  IMAD R4, R9, R4, R2 ;  /* 0x0000000409047224 */ /* 0x008fe200078e0202 */
[----:B------:R2:W3:Y:S01]  /*09e0*/  F2I.U32.TRUNC.NTZ R12, R6 ;  /* 0x00000006000c7305 */ /* 0x0004e2000020f000 */
[----:B------:R-:W-:-:S02]  /*09f0*/  IMAD.MOV.U32 R9, RZ, RZ, -0x1 ;  /* 0xffffffffff097424 */ /* 0x000fc400078e00ff */
[----:B------:R-:W-:-:S03]  /*0a00*/  IMAD.MOV.U32 R7, RZ, RZ, 0x1 ;  /* 0x00000001ff077424 */ /* 0x000fc600078e00ff */
[----:B------:R-:W1:Y:S01]  /*0a10*/  LDC R17, c[0x0][0x600] ;  /* 0x00018000ff117b82 */ /* 0x000e620000000800 */
[-CC-:B----4-:R-:W-:Y:S02]  /*0a20*/  SHF.R.U64 R24, R14, R10.reuse, R3.reuse ;  /* 0x0000000a0e187219 */ /* 0x190fe40000001203 */
[----:B------:R-:W-:-:S05]  /*0a30*/  SHF.R.U32.HI R3, RZ, R10, R3 ;  /* 0x0000000aff037219 */ /* 0x000fca0000011603 */
[----:B------:R-:W4:Y:S01]  /*0a40*/  LDC R20, c[0x0][0x648] ;  /* 0x00019200ff147b82 */ /* 0x000f220000000800 */
[-C--:B0-----:R-:W-:Y:S02]  /*0a50*/  SHF.L.U32 R2, R9, R16.reuse, RZ ;  /* 0x0000001009027219 */ /* 0x081fe400000006ff */
[--C-:B------:R-:W-:Y:S02]  /*0a60*/  SHF.R.U64 R26, R24, R16, R3.reuse ;  /* 0x00000010181a7219 */ /* 0x100fe40000001203 */
[----:B------:R-:W-:Y:S02]  /*0a70*/  LOP3.LUT R11, RZ, R2, RZ, 0x33, !PT ;  /* 0x00000002ff0b7212 */ /* 0x000fe400078e33ff */
[-C--:B------:R-:W-:Y:S01]  /*0a80*/  SHF.R.U32.HI R3, RZ, R16.reuse, R3 ;  /* 0x00000010ff037219 */ /* 0x080fe20000011603 */
[----:B------:R-:W0:Y:S01]  /*0a90*/  LDC R21, c[0x0][0x638] ;  /* 0x00018e00ff157b82 */ /* 0x000e220000000800 */
[----:B------:R-:W-:Y:S01]  /*0aa0*/  SHF.L.U32 R10, R7, R16, RZ ;  /* 0x00000010070a7219 */ /* 0x000fe200000006ff */
[----:B------:R-:W-:-:S06]  /*0ab0*/  IMAD.MOV.U32 R2, RZ, RZ, R26 ;  /* 0x000000ffff027224 */ /* 0x000fcc00078e001a */
[----:B------:R-:W0:Y:S01]  /*0ac0*/  LDC R22, c[0x0][0x610] ;  /* 0x00018400ff167b82 */ /* 0x000e220000000800 */
[----:B--23--:R-:W-:Y:S05]  /*0ad0*/  @!P0 BRA `(.L_x_6) ;  /* 0x0000000000288947 */ /* 0x00cfea0003800000 */
[----:B------:R-:W2:Y:S02]  /*0ae0*/  LDC R9, c[0x0][0x64c] ;  /* 0x00019300ff097b82 */ /* 0x000ea40000000800 */
[----:B--2---:R-:W-:-:S05]  /*0af0*/  IADD3 R9, P0, R26, R9, RZ ;  /* 0x000000091a097210 */ /* 0x004fca0007f1e0ff */
[----:B------:R-:W-:-:S04]  /*0b00*/  IMAD.X R15, RZ, RZ, R3, P0 ;  /* 0x000000ffff0f7224 */ /* 0x000fc800000e0603 */
[----:B------:R-:W-:-:S04]  /*0b10*/  IMAD.WIDE.U32 R2, R15, R18, RZ ;  /* 0x000000120f027225 */ /* 0x000fc800078e00ff */
[----:B------:R-:W-:-:S04]  /*0b20*/  IMAD.WIDE.U32 R6, P0, R9, R19, R2 ;  /* 0x0000001309067225 */ /* 0x000fc80007800002 */
[----:B------:R-:W-:-:S04]  /*0b30*/  IMAD.WIDE.U32 R2, R9, R18, RZ ;  /* 0x0000001209027225 */ /* 0x000fc800078e00ff */
[----:B------:R-:W-:Y:S01]  /*0b40*/  IMAD.X R9, RZ, RZ, RZ, P0 ;  /* 0x000000ffff097224 */ /* 0x000fe200000e06ff */
[----:B------:R-:W-:Y:S01]  /*0b50*/  IADD3 RZ, P0, R3, R6, RZ ;  /* 0x0000000603ff7210 */ /* 0x000fe20007f1e0ff */
[----:B------:R-:W-:-:S04]  /*0b60*/  IMAD.MOV.U32 R8, RZ, RZ, R7 ;  /* 0x000000ffff087224 */ /* 0x000fc800078e0007 */
[----:B------:R-:W-:-:S08]  /*0b70*/  IMAD.WIDE.U32.X R2, R15, R19, R8, P0 ;  /* 0x000000130f027225 */ /* 0x000fd000000e0408 */
.L_x_6:
[----:B----4-:R-:W-:Y:S01]  /*0b80*/  SHF.R.U64 R2, R2, R20, R3 ;  /* 0x0000001402027219 */ /* 0x010fe20000001203 */
[----:B-1----:R-:W-:Y:S01]  /*0b90*/  VIADD R3, R17, 0xffffffff ;  /* 0xffffffff11037836 */ /* 0x002fe20000000000 */
[----:B------:R-:W-:Y:S01]  /*0ba0*/  LOP3.LUT R11, R24, R11, RZ, 0xc0, !PT ;  /* 0x0000000b180b7212 */ /* 0x000fe200078ec0ff */
[----:B------:R-:W-:Y:S02]  /*0bb0*/  IMAD.MOV R12, RZ, RZ, -R12 ;  /* 0x000000ffff0c7224 */ /* 0x000fe400078e0a0c */
[----:B------:R-:W-:Y:S01]  /*0bc0*/  IMAD.MOV R6, RZ, RZ, -R2 ;  /* 0x000000ffff067224 */ /* 0x000fe200078e0a02 */
[----:B------:R-:W-:Y:S01]  /*0bd0*/  LOP3.LUT R3, R14, R3, RZ, 0xc0, !PT ;  /* 0x000000030e037212 */ /* 0x000fe200078ec0ff */
[----:B------:R-:W-:Y:S02]  /*0be0*/  IMAD R11, R10, R2, R11 ;  /* 0x000000020a0b7224 */ /* 0x000fe400078e020b */
[----:B------:R-:W-:Y:S02]  /*0bf0*/  @P2 IMAD R4, R13, R12, R0 ;  /* 0x0000000c0d042224 */ /* 0x000fe400078e0200 */
[----:B0-----:R-:W-:-:S02]  /*0c00*/  IMAD R2, R6, R21, R26 ;  /* 0x0000001506027224 */ /* 0x001fc400078e021a */
[----:B------:R-:W-:Y:S02]  /*0c10*/  IMAD R0, R11, R22, R4 ;  /* 0x000000160b007224 */ /* 0x000fe400078e0204 */
[----:B------:R-:W-:Y:S02]  /*0c20*/  IMAD R3, R2, R17, R3 ;  /* 0x0000001102037224 */ /* 0x000fe400078e0203 */
[----:B------:R-:W-:-:S03]  /*0c30*/  IMAD.MOV.U32 R4, RZ, RZ, 0x1 ;  /* 0x00000001ff047424 */ /* 0x000fc600078e00ff */
[----:B------:R-:W-:Y:S02]  /*0c40*/  SEL R2, R3, R0, !P2 ;  /* 0x0000000003027207 */ /* 0x000fe40005000000 */
[----:B------:R-:W-:-:S03]  /*0c50*/  SEL R0, R0, R3, !P2 ;  /* 0x0000000300007207 */ /* 0x000fc60005000000 */
[----:B------:R0:W-:Y:S04]  /*0c60*/  STL [R1+0x868], R2 ;  /* 0x0008680201007387 */ /* 0x0001e80000100800 */
[----:B------:R0:W-:Y:S02]  /*0c70*/  STL [R1+0x86c], R0 ;  /* 0x00086c0001007387 */ /* 0x0001e40000100800 */
.L_x_4:
[----:B------:R-:W-:-:S08]  /*0c80*/  NOP ;  /* 0x0000000000007918 */ /* 0x000fd00000000000 */
[----:B------:R-:W1:Y:S02]  /*0c90*/  USETMAXREG.TRY_ALLOC.CTAPOOL UP0, 0xf0 ;  /* 0x000000f0000079c8 */ /* 0x000e640008000600 */
[----:B-1----:R-:W-:-:S13]  /*0ca0*/  PLOP3.LUT P0, PT, PT, PT, UP0, 0x80, 0x0 ;  /* 0x000000000000781c */ /* 0x002fda0003f0f008 */
[----:B------:R-:W-:Y:S05]  /*0cb0*/  @!P0 BRA `(.L_x_4) ;  /* 0xfffffffc00f08947 */ /* 0x000fea000383ffff */
[----:B------:R-:W-:Y:S01]  /*0cc0*/  ULDC.64 UR4, c[0x0][0x598] ;  /* 0x0001660000047ab9 */ /* 0x000fe20000000a00 */
[----:B------:R-:W-:Y:S01]  /*0cd0*/  ULDC.64 UR24, c[0x0][0x208] ;  /* 0x0000820000187ab9 */ /* 0x000fe20000000a00 */
[----:B------:R-:W-:-:S04]  /*0ce0*/  ISETP.NE.U32.AND P0, PT, RZ, UR4, PT ;  /* 0x00000004ff007c0c */ /* 0x000fc8000bf05070 */
[----:B------:R-:W-:-:S13]  /*0cf0*/  ISETP.NE.AND.EX P0, PT, RZ, UR5, PT, P0 ;  /* 0x00000005ff007c0c */ /* 0x000fda000bf05300 */
[----:B------:R-:W-:Y:S05]  /*0d00*/  @!P0 BRA `(.L_x_7) ;  /* 0x0000000000208947 */ /* 0x000fea0003800000 */
[----:B0-----:R-:W0:Y:S02]  /*0d10*/  LDC.64 R2, c[0x0][0x598] ;  /* 0x00016600ff027b82 */ /* 0x001e240000000a00 */
[----:B0-----:R-:W2:Y:S02]  /*0d20*/  LDG.E.64 R2, desc[UR24][R2.64] ;  /* 0x0000001802027981 */ /* 0x001ea4000c1e1b00 */
[----:B--2---:R-:W-:-:S04]  /*0d30*/  ISETP.NE.U32.AND P0, PT, R2, RZ, PT ;  /* 0x000000ff0200720c */ /* 0x004fc80003f05070 */
[----:B------:R-:W-:-:S13]  /*0d40*/  ISETP.NE.AND.EX P0, PT, R3, RZ, PT, P0 ;  /* 0x000000ff0300720c */ /* 0x000fda0003f05300 */
[----:B------:R-:W-:Y:S05]  /*0d50*/  @!P0 BRA `(.L_x_7) ;  /* 0x00000000000c8947 */ /* 0x000fea0003800000 */
[----:B------:R-:W2:Y:S02]  /*0d60*/  LD.E R2, desc[UR24][R2.64] ;  /* 0x0000001802027980 */ /* 0x000ea4000c101900 */
[----:B--2---:R-:W-:Y:S01]  /*0d70*/  R2UR UR17, R2 ;  /* 0x00000000021172ca */ /* 0x004fe200000e0000 */
[----:B------:R-:W-:-:S14]  /*0d80*/  BRA `(.L_x_8) ;  /* 0x0000000000247947 */ /* 0x000fdc0003800000 */
.L_x_7:
[----:B------:R-:W-:Y:S02]  /*0d90*/  ULDC.64 UR4, c[0x0][0x588] ;  /* 0x0001620000047ab9 */ /* 0x000fe40000000a00 */
[----:B------:R-:W-:-:S04]  /*0da0*/  ISETP.NE.U32.AND P0, PT, RZ, UR4, PT ;  /* 0x00000004ff007c0c */ /* 0x000fc8000bf05070 */
[----:B------:R-:W-:-:S13]  /*0db0*/  ISETP.NE.AND.EX P0, PT, RZ, UR5, PT, P0 ;  /* 0x00000005ff007c0c */ /* 0x000fda000bf05300 */
[----:B------:R-:W-:Y:S05]  /*0dc0*/  @!P0 BRA `(.L_x_9) ;  /* 0x0000000000108947 */ /* 0x000fea0003800000 */
[----:B0-----:R-:W0:Y:S02]  /*0dd0*/  LDC.64 R2, c[0x0][0x588] ;  /* 0x00016200ff027b82 */ /* 0x001e240000000a00 */
[----:B0-----:R-:W2:Y:S02]  /*0de0*/  LDG.E R2, desc[UR24][R2.64] ;  /* 0x0000001802027981 */ /* 0x001ea4000c1e1900 */
[----:B--2---:R-:W-:Y:S01]  /*0df0*/  R2UR UR17, R2 ;  /* 0x00000000021172ca */ /* 0x004fe200000e0000 */
[----:B------:R-:W-:-:S14]  /*0e00*/  BRA `(.L_x_8) ;  /* 0x0000000000047947 */ /* 0x000fdc0003800000 */
.L_x_9:
[----:B------:R-:W-:-:S05]  /*0e10*/  ULDC UR17, c[0x0][0x580] ;  /* 0x0001600000117ab9 */ /* 0x000fca0000000800 */
.L_x_8:
[----:B------:R-:W-:Y:S02]  /*0e20*/  ULDC.64 UR4, c[0x0][0x5a0] ;  /* 0x0001680000047ab9 */ /* 0x000fe40000000a00 */
        /* <DEDUP_REMOVED lines=11> */
.L_x_10:
        /* <DEDUP_REMOVED lines=8> */
.L_x_12:
[----:B------:R-:W-:-:S05]  /*0f60*/  ULDC UR8, c[0x0][0x584] ;  /* 0x0001610000087ab9 */ /* 0x000fca0000000800 */
.L_x_11:
[----:B------:R-:W-:-:S13]  /*0f70*/  LOP3.LUT P0, RZ, R4, 0xff, RZ, 0xc0, !PT ;  /* 0x000000ff04ff7812 */ /* 0x000fda000780c0ff */
[----:B------:R-:W-:Y:S05]  /*0f80*/  @!P0 EXIT ;  /* 0x000000000000894d */ /* 0x000fea0003800000 */
[----:B------:R-:W0:Y:S01]  /*0f90*/  LDC.64 R6, c[0x0][0x5c8] ;  /* 0x00017200ff067b82 */ /* 0x000e220000000a00 */
[----:B------:R-:W-:Y:S01]  /*0fa0*/  ULDC UR4, c[0x0][0x28c] ;  /* 0x0000a30000047ab9 */ /* 0x000fe20000000800 */
[----:B------:R-:W-:Y:S02]  /*0fb0*/  ULOP3.LUT UR9, UR7, 0x1, URZ, 0xfc, !UPT ;  /* 0x0000000107097892 */ /* 0x000fe4000f8efc3f */
[----:B------:R-:W-:-:S04]  /*0fc0*/  UIADD3 UR4, UR4, 0x7f, URZ ;  /* 0x0000007f04047890 */ /* 0x000fc8000fffe03f */
[----:B------:R-:W-:-:S04]  /*0fd0*/  USHF.R.S32.HI UR5, URZ, 0x1f, UR4 ;  /* 0x0000001f3f057899 */ /* 0x000fc80008011404 */
[----:B------:R-:W-:-:S03]  /*0fe0*/  ULEA.HI UR5, UR5, UR4, URZ, 0x7 ;  /* 0x0000000405057291 */ /* 0x000fc6000f8f383f */
[----:B------:R-:W-:Y:S01]  /*0ff0*/  UMOV UR4, URZ ;  /* 0x0000003f00047c82 */ /* 0x000fe20008000000 */
[----:B------:R-:W-:-:S03]  /*1000*/  USHF.R.S32.HI UR10, URZ, 0x7, UR5 ;  /* 0x000000073f0a7899 */ /* 0x000fc60008011405 */
[----:B------:R-:W-:Y:S01]  /*1010*/  UMOV UR5, URZ ;  /* 0x0000003f00057c82 */ /* 0x000fe20008000000 */
[C-C-:B0-----:R-:W-:Y:S01]  /*1020*/  SHF.L.U64.HI R2, R6.reuse, 0x7, R7.reuse ;  /* 0x0000000706027819 */ /* 0x141fe20000010207 */
[C---:B------:R-:W-:Y:S01]  /*1030*/  IMAD.SHL.U32 R4, R6.reuse, 0x80, RZ ;  /* 0x0000008006047824 */ /* 0x040fe200078e00ff */
[C---:B------:R-:W-:Y:S01]  /*1040*/  SHF.L.U64.HI R0, R6.reuse, 0x3, R7 ;  /* 0x0000000306007819 */ /* 0x040fe20000010207 */
[----:B------:R-:W-:-:S07]  /*1050*/  IMAD.SHL.U32 R3, R6, 0x8, RZ ;  /* 0x0000000806037824 */ /* 0x000fce00078e00ff */
.L_x_39:
[----:B------:R-:W-:Y:S01]  /*1060*/  STL [R1+0x864], RZ ;  /* 0x000864ff01007387 */ /* 0x000fe20000100800 */
[----:B------:R-:W0:Y:S01]  /*1070*/  S2UR UR14, SR_CgaCtaId ;  /* 0x00000000000e79c3 */ /* 0x000e220000008800 */
[----:B------:R-:W-:Y:S01]  /*1080*/  UMOV UR13, 0x400 ;  /* 0x00000400000d7882 */ /* 0x000fe20000000000 */
[----:B------:R-:W-:Y:S01]  /*1090*/  UMOV UR6, URZ ;  /* 0x0000003f00067c82 */ /* 0x000fe20008000000 */
[----:B------:R-:W-:Y:S01]  /*10a0*/  STL [R1+0x860], RZ ;  /* 0x000860ff01007387 */ /* 0x000fe20000100800 */
[----:B------:R-:W-:Y:S01]  /*10b0*/  UMOV UR19, URZ ;  /* 0x0000003f00137c82 */ /* 0x000fe20008000000 */
[----:B------:R-:W-:Y:S01]  /*10c0*/  UMOV UR20, URZ ;  /* 0x0000003f00147c82 */ /* 0x000fe20008000000 */
[----:B------:R-:W-:Y:S01]  /*10d0*/  UMOV UR15, UR5 ;  /* 0x00000005000f7c82 */ /* 0x000fe20008000000 */
[----:B------:R-:W-:Y:S01]  /*10e0*/  STL [R1+0x85c], RZ ;  /* 0x00085cff01007387 */ /* 0x000fe20000100800 */
[----:B-1----:R-:W1:Y:S01]  /*10f0*/  LDC R7, c[0x0][0x28c] ;  /* 0x0000a300ff077b82 */ /* 0x002e620000000800 */
[----:B------:R-:W-:-:S02]  /*1100*/  CS2R R236, SRZ ;  /* 0x0000000000ec7805 */ /* 0x000fc4000001ff00 */
[----:B------:R-:W-:Y:S01]  /*1110*/  CS2R R234, SRZ ;  /* 0x0000000000ea7805 */ /* 0x000fe2000001ff00 */
[----:B------:R-:W-:Y:S01]  /*1120*/  STL [R1+0x858], RZ ;  /* 0x000858ff01007387 */ /* 0x000fe20000100800 */
[----:B------:R-:W-:Y:S02]  /*1130*/  CS2R R232, SRZ ;  /* 0x0000000000e87805 */ /* 0x000fe4000001ff00 */
[----:B------:R-:W-:Y:S02]  /*1140*/  CS2R R230, SRZ ;  /* 0x0000000000e67805 */ /* 0x000fe4000001ff00 */
[----:B------:R-:W-:Y:S01]  /*1150*/  CS2R R228, SRZ ;  /* 0x0000000000e47805 */ /* 0x000fe2000001ff00 */
[----:B------:R-:W-:Y:S01]  /*1160*/  STL [R1+0x854], RZ ;  /* 0x000854ff01007387 */ /* 0x000fe20000100800 */
[----:B------:R-:W-:Y:S02]  /*1170*/  CS2R R226, SRZ ;  /* 0x0000000000e27805 */ /* 0x000fe4000001ff00 */
[----:B------:R-:W-:-:S02]  /*1180*/  CS2R R224, SRZ ;  /* 0x0000000000e07805 */ /* 0x000fc4000001ff00 */
[----:B------:R-:W-:Y:S01]  /*1190*/  CS2R R222, SRZ ;  /* 0x0000000000de7805 */ /* 0x000fe2000001ff00 */
[----:B------:R-:W-:Y:S01]  /*11a0*/  STL [R1+0x850], RZ ;  /* 0x000850ff01007387 */ /* 0x000fe20000100800 */
[----:B------:R-:W-:Y:S02]  /*11b0*/  CS2R R220, SRZ ;  /* 0x0000000000dc7805 */ /* 0x000fe4000001ff00 */
[----:B------:R-:W-:Y:S02]  /*11c0*/  CS2R R218, SRZ ;  /* 0x0000000000da7805 */ /* 0x000fe4000001ff00 */
[----:B------:R-:W-:Y:S01]  /*11d0*/  CS2R R216, SRZ ;  /* 0x0000000000d87805 */ /* 0x000fe2000001ff00 */
[----:B------:R-:W-:Y:S01]  /*11e0*/  STL [R1+0x84c], RZ ;  /* 0x00084cff01007387 */ /* 0x000fe20000100800 */
[----:B0-----:R-:W-:Y:S01]  /*11f0*/  ULEA UR13, UR14, UR13, 0x18 ;  /* 0x0000000d0e0d7291 */ /* 0x001fe2000f8ec03f */
[----:B------:R-:W-:Y:S02]  /*1200*/  CS2R R214, SRZ ;  /* 0x0000000000d67805 */ /* 0x000fe4000001ff00 */
[----:B------:R-:W-:Y:S01]  /*1210*/  CS2R R212, SRZ ;  /* 0x0000000000d47805 */ /* 0x000fe2000001ff00 */
[----:B------:R-:W-:Y:S01]  /*1220*/  STL [R1+0x848], RZ ;  /* 0x000848ff01007387 */ /* 0x000fe20000100800 */
[----:B------:R-:W-:-:S02]  /*1230*/  CS2R R210, SRZ ;  /* 0x0000000000d27805 */ /* 0x000fc4000001ff00 */
[----:B------:R-:W-:Y:S02]  /*1240*/  CS2R R208, SRZ ;  /* 0x0000000000d07805 */ /* 0x000fe4000001ff00 */
[----:B------:R-:W-:Y:S01]  /*1250*/  CS2R R206, SRZ ;  /* 0x0000000000ce7805 */ /* 0x000fe2000001ff00 */
[----:B------:R-:W-:Y:S01]  /*1260*/  STL [R1+0x844], RZ ;  /* 0x000844ff01007387 */ /* 0x000fe20000100800 */
[----:B-1----:R-:W-:Y:S02]  /*1270*/  ISETP.GE.AND P0, PT, R7, 0x1, PT ;  /* 0x000000010700780c */ /* 0x002fe40003f06270 */
[----:B------:R-:W-:Y:S02]  /*1280*/  CS2R R204, SRZ ;  /* 0x0000000000cc7805 */ /* 0x000fe4000001ff00 */
[----:B------:R-:W-:Y:S01]  /*1290*/  CS2R R202, SRZ ;  /* 0x0000000000ca7805 */ /* 0x000fe2000001ff00 */
[----:B------:R-:W-:Y:S01]  /*12a0*/  STL [R1+0x840], RZ ;  /* 0x000840ff01007387 */ /* 0x000fe20000100800 */
[----:B------:R-:W-:-:S02]  /*12b0*/  CS2R R200, SRZ ;  /* 0x0000000000c87805 */ /* 0x000fc4000001ff00 */
[----:B------:R-:W-:Y:S02]  /*12c0*/  CS2R R198, SRZ ;  /* 0x0000000000c67805 */ /* 0x000fe4000001ff00 */
[----:B------:R-:W-:Y:S01]  /*12d0*/  CS2R R196, SRZ ;  /* 0x0000000000c47805 */ /* 0x000fe2000001ff00 */
[----:B------:R-:W-:Y:S01]  /*12e0*/  STL [R1+0x83c], RZ ;  /* 0x00083cff01007387 */ /* 0x000fe20000100800 */
[----:B------:R-:W-:Y:S02]  /*12f0*/  CS2R R194, SRZ ;  /* 0x0000000000c27805 */ /* 0x000fe4000001ff00 */
        /* <DEDUP_REMOVED lines=37> */
[----:B--2---:R-:W-:Y:S01]  /*1550*/  CS2R R8, SRZ ;  /* 0x0000000000087805 */ /* 0x004fe2000001ff00 */
        /* <DEDUP_REMOVED lines=85> */
[----:B------:R-:W-:-:S03]  /*1ab0*/  CS2R R150, SRZ ;  /* 0x0000000000967805 */ /* 0x000fc6000001ff00 */
[----:B------:R-:W-:Y:S04]  /*1ac0*/  STL [R1+0x7bc], RZ ;  /* 0x0007bcff01007387 */ /* 0x000fe80000100800 */
        /* <DEDUP_REMOVED lines=367> */
[----:B------:R-:W-:Y:S04]  /*31c0*/  STL [R1], RZ ;  /* 0x000000ff01007387 */ /* 0x000fe80000100800 */
        /* <DEDUP_REMOVED lines=39> */
[----:B------:R-:W-:Y:S01]  /*3440*/  STL [R1+0xa0], RZ ;  /* 0x0000a0ff01007387 */ /* 0x000fe20000100800 */
[----:B------:R-:W0:Y:S03]  /*3450*/  S2R R6, SR_TID.X ;  /* 0x0000000000067919 */ /* 0x000e260000002100 */
        /* <DEDUP_REMOVED lines=8> */
[----:B0-----:R-:W-:-:S03]  /*34e0*/  LOP3.LUT R6, R6, 0x80, RZ, 0xc0, !PT ;  /* 0x0000008006067812 */ /* 0x001fc600078ec0ff */
[----:B------:R-:W-:Y:S01]  /*34f0*/  STL [R1+0xc4], RZ ;  /* 0x0000c4ff01007387 */ /* 0x000fe20000100800 */
[----:B------:R-:W-:-:S03]  /*3500*/  SHF.R.U32.HI R6, RZ, 0x7, R6 ;  /* 0x00000007ff067819 */ /* 0x000fc60000011606 */
        /* <DEDUP_REMOVED lines=33> */
[----:B------:R-:W0:Y:S04]  /*3720*/  SHFL.IDX PT, R6, R6, RZ, 0x1f ;  /* 0x00001fff06067589 */ /* 0x000e2800000e0000 */
[----:B------:R1:W-:Y:S04]  /*3730*/  STL [R1+0x14c], RZ ;  /* 0x00014cff01007387 */ /* 0x0003e80000100800 */
[----:B------:R1:W-:Y:S04]  /*3740*/  STL [R1+0x150], RZ ;  /* 0x000150ff01007387 */ /* 0x0003e80000100800 */
[----:B------:R1:W-:Y:S04]  /*3750*/  STL [R1+0x154], RZ ;  /* 0x000154ff01007387 */ /* 0x0003e80000100800 */
[----:B------:R1:W-:Y:S04]  /*3760*/  STL [R1+0x158], RZ ;  /* 0x000158ff01007387 */ /* 0x0003e80000100800 */
[----:B------:R1:W-:Y:S04]  /*3770*/  STL [R1+0x15c], RZ ;  /* 0x00015cff01007387 */ /* 0x0003e80000100800 */
[----:B------:R1:W-:Y:S01]  /*3780*/  STL [R1+0x160], RZ ;  /* 0x000160ff01007387 */ /* 0x0003e20000100800 */
[----:B0-----:R-:W-:Y:S01]  /*3790*/  R2UR UR11, R6 ;  /* 0x00000000060b72ca */ /* 0x001fe200000e0000 */
[----:B------:R-:W-:-:S02]  /*37a0*/  IMAD.U32 R6, RZ, RZ, UR4 ;  /* 0x00000004ff067e24 */ /* 0x000fc4000f8e00ff */
[----:B------:R1:W-:Y:S04]  /*37b0*/  STL [R1+0x164], RZ ;  /* 0x000164ff01007387 */ /* 0x0003e80000100800 */
[----:B------:R1:W-:Y:S04]  /*37c0*/  STL [R1+0x168], RZ ;  /* 0x000168ff01007387 */ /* 0x0003e80000100800 */
[----:B------:R1:W-:Y:S02]  /*37d0*/  STL [R1+0x16c], RZ ;  /* 0x00016cff01007387 */ /* 0x0003e40000100800 */
[----:B------:R-:W-:-:S02]  /*37e0*/  ULEA.HI UR12, UR11, UR11, URZ, 0x1 ;  /* 0x0000000b0b0c7291 */ /* 0x000fc4000f8f083f */
[----:B------:R1:W-:Y:S02]  /*37f0*/  STL [R1+0x170], RZ ;  /* 0x000170ff01007387 */ /* 0x0003e40000100800 */
[----:B------:R-:W-:Y:S02]  /*3800*/  ULOP3.LUT UR12, UR12, 0x7fffe, URZ, 0xc0, !UPT ;  /* 0x0007fffe0c0c7892 */ /* 0x000fe4000f8ec03f */
[----:B------:R1:W-:Y:S02]  /*3810*/  STL [R1+0x174], RZ ;  /* 0x000174ff01007387 */ /* 0x0003e40000100800 */
[----:B------:R-:W-:Y:S02]  /*3820*/  UIADD3 UR12, UR11, -UR12, URZ ;  /* 0x8000000c0b0c7290 */ /* 0x000fe4000fffe03f */
[----:B------:R1:W-:Y:S02]  /*3830*/  STL [R1+0x178], RZ ;  /* 0x000178ff01007387 */ /* 0x0003e40000100800 */
[----:B------:R-:W-:-:S02]  /*3840*/  ULEA UR12, UR12, UR13, 0xd ;  /* 0x0000000d0c0c7291 */ /* 0x000fc4000f8e683f */
[----:B------:R1:W-:Y:S02]  /*3850*/  STL [R1+0x17c], RZ ;  /* 0x00017cff01007387 */ /* 0x0003e40000100800 */
[----:B------:R-:W-:Y:S02]  /*3860*/  UIADD3 UR12, UR12, 0x100, URZ ;  /* 0x000001000c0c7890 */ /* 0x000fe4000fffe03f */
[----:B------:R1:W-:Y:S02]  /*3870*/  STL [R1+0x180], RZ ;  /* 0x000180ff01007387 */ /* 0x0003e40000100800 */
[----:B------:R-:W-:Y:S02]  /*3880*/  USHF.R.U32.HI UR12, URZ, 0x4, UR12 ;  /* 0x000000043f0c7899 */ /* 0x000fe4000801160c */
[----:B------:R1:W-:Y:S02]  /*3890*/  STL [R1+0x184], RZ ;  /* 0x000184ff01007387 */ /* 0x0003e40000100800 */
[----:B------:R-:W-:-:S02]  /*38a0*/  ULOP3.LUT UR14, UR12, 0x3fff, URZ, 0xc0, !UPT ;  /* 0x00003fff0c0e7892 */ /* 0x000fc4000f8ec03f */
[----:B------:R1:W-:Y:S04]  /*38b0*/  STL [R1+0x188], RZ ;  /* 0x000188ff01007387 */ /* 0x0003e80000100800 */
        /* <DEDUP_REMOVED lines=28> */
[----:B------:R1:W-:Y:S01]  /*3a80*/  STL [R1+0x1fc], RZ ;  /* 0x0001fcff01007387 */ /* 0x0003e20000100800 */
[----:B------:R-:W-:Y:S05]  /*3a90*/  @!P0 BRA `(.L_x_13) ;  /* 0x000000cc009c8947 */ /* 0x000fea0003800000 */
[----:B------:R-:W-:-:S06]  /*3aa0*/  UISETP.NE.AND UP0, UPT, UR9, 0x3, UPT ;  /* 0x000000030900788c */ /* 0x000fcc000bf05270 */
[----:B------:R-:W-:-:S13]  /*3ab0*/  PLOP3.LUT P1, PT, PT, PT, UP0, 0x80, 0x0 ;  /* 0x000000000000781c */ /* 0x000fda0003f2f008 */
[----:B------:R-:W-:Y:S05]  /*3ac0*/  @!P1 BRA `(.L_x_14) ;  /* 0x0000000000049947 */ /* 0x000fea0003800000 */
[----:B------:R-:W-:Y:S01]  /*3ad0*/  BPT.TRAP 0x1 ;  /* 0x000000040000795c */ /* 0x000fe20000300000 */
.L_x_14:
[----:B------:R-:W-:Y:S01]  /*3ae0*/  ULEA UR6, UR5, UR13, 0x3 ;  /* 0x0000000d05067291 */ /* 0x000fe2000f8e183f */
[----:B------:R-:W-:-:S05]  /*3af0*/  IMAD.U32 R6, RZ, RZ, UR4 ;  /* 0x00000004ff067e24 */ /* 0x000fca000f8e00ff */
[----:B------:R-:W-:-:S04]  /*3b00*/  SHF.L.U32 R6, R6, 0x1f, RZ ;  /* 0x0000001f06067819 */ /* 0x000fc800000006ff */
[----:B------:R0:W2:Y:S01]  /*3b10*/  SYNCS.PHASECHK.TRANS64.TRYWAIT P0, [UR6], R6 ;  /* 0x00000006ff0075a7 */ /* 0x0000a20008000146 */
[----:B------:R-:W-:Y:S05]  /*3b20*/  @!P1 BRA `(.L_x_15) ;  /* 0x0000000000049947 */ /* 0x000fea0003800000 */
[----:B------:R-:W-:Y:S01]  /*3b30*/  BPT.TRAP 0x1 ;  /* 0x000000040000795c */ /* 0x000fe20000300000 */
.L_x_15:
[----:B--2---:R-:W-:Y:S05]  /*3b40*/  @P0 BRA `(.L_x_16) ;  /* 0x0000000000080947 */ /* 0x004fea0003800000 */
[----:B------:R-:W2:Y:S02]  /*3b50*/  SYNCS.PHASECHK.TRANS64.TRYWAIT P0, [UR6], R6 ;  /* 0x00000006ff0075a7 */ /* 0x000ea40008000146 */
[----:B--2---:R-:W-:Y:S05]  /*3b60*/  @!P0 BRA `(.L_x_17) ;  /* 0x0000049000ec8947 */ /* 0x004fea0003800000 */
.L_x_16:
[----:B------:R-:W-:Y:S01]  /*3b70*/  UIADD3 UR6, UR13, 0x18100, URZ ;  /* 0x000181000d067890 */ /* 0x000fe2000fffe03f */
[----:B------:R-:W-:Y:S01]  /*3b80*/  WARPGROUP.ARRIVE ;  /* 0x00000000000079c5 */ /* 0x000fe20000000000 */
[----:B------:R-:W-:Y:S01]  /*3b90*/  ULOP3.LUT UR12, UR14, 0x10000, URZ, 0xfc, !UPT ;  /* 0x000100000e0c7892 */ /* 0x000fe2000f8efc3f */
[----:B------:R3:W-:Y:S01]  /*3ba0*/  STL [R1+0xb40], R5 ;  /* 0x000b400501007387 */ /* 0x0007e20000100800 */
[----:B------:R-:W-:Y:S02]  /*3bb0*/  USHF.R.U32.HI UR6, URZ, 0x4, UR6 ;  /* 0x000000043f067899 */ /* 0x000fe40008011606 */
[----:B------:R-:W-:Y:S01]  /*3bc0*/  UIMAD UR12, UR5, 0xc00, UR12 ;  /* 0x00000c00050c78a4 */ /* 0x000fe2000f8e020c */
[----:B------:R4:W-:Y:S01]  /*3bd0*/  STL [R1+0xb3c], R4 ;  /* 0x000b3c0401007387 */ /* 0x0009e20000100800 */
[----:B------:R-:W-:Y:S01]  /*3be0*/  ULOP3.LUT UR6, UR6, 0x3fff, URZ, 0xc0, !UPT ;  /* 0x00003fff06067892 */ /* 0x000fe2000f8ec03f */
[----:B------:R-:W-:Y:S01]  /*3bf0*/  UMOV UR21, 0x40000040 ;  /* 0x4000004000157882 */ /* 0x000fe20000000000 */
[----:B------:R-:W-:-:S02]  /*3c00*/  UMOV UR23, 0x40000040 ;  /* 0x4000004000177882 */ /* 0x000fc40000000000 */
[----:B------:R-:W-:Y:S01]  /*3c10*/  ULOP3.LUT UR6, UR6, 0x10000, URZ, 0xfc, !UPT ;  /* 0x0001000006067892 */ /* 0x000fe2000f8efc3f */
[----:B------:R1:W-:Y:S01]  /*3c20*/  STL [R1+0xb38], R3 ;  /* 0x000b380301007387 */ /* 0x0003e20000100800 */
[----:B------:R-:W-:Y:S02]  /*3c30*/  UMOV UR20, UR12 ;  /* 0x0000000c00147c82 */ /* 0x000fe40008000000 */
[----:B------:R-:W-:Y:S01]  /*3c40*/  ULEA UR11, UR5, UR6, 0xb ;  /* 0x00000006050b7291 */ /* 0x000fe2000f8e583f */
[----:B------:R1:W-:Y:S04]  /*3c50*/  STL [R1+0xb34], R2 ;  /* 0x000b340201007387 */ /* 0x0003e80000100800 */
[----:B------:R1:W-:Y:S02]  /*3c60*/  STL [R1+0xb30], R0 ;  /* 0x000b300001007387 */ /* 0x0003e40000100800 */
[----:B------:R-:W-:-:S02]  /*3c70*/  UMOV UR22, UR11 ;  /* 0x0000000b00167c82 */ /* 0x000fc40008000000 */
[----:B------:R-:W-:Y:S01]  /*3c80*/  QGMMA.64x256x32.F32.E4M3.E4M3 R24, gdesc[UR20], RZ, !UPT, gsb0 ;  /* 0x03e00000141879f3 */ /* 0x000fe2000c0008ff */
[----:B------:R-:W-:Y:S01]  /*3c90*/  UIADD3 UR20, UR12, 0x400, URZ ;  /* 0x000004000c147890 */ /* 0x000fe2000fffe03f */
[----:B------:R-:W-:Y:S01]  /*3ca0*/  UMOV UR21, 0x40000040 ;  /* 0x4000004000157882 */ /* 0x000fe20000000000 */
[----:B------:R-:W-:Y:S02]  /*3cb0*/  WARPGROUP.DEPBAR.LE gsb0, 0x0 ;  /* 0x00008000000079c5 */ /* 0x000fe40000010000 */
[----:B------:R-:W-:Y:S01]  /*3cc0*/  STL.64 [R1+0x200], R24 ;  /* 0x0002001801007387 */ /* 0x000fe20000100a00 */
[----:B------:R-:W-:Y:S02]  /*3cd0*/  IMAD.MOV.U32 R235, RZ, RZ, R45 ;  /* 0x000000ffffeb7224 */ /* 0x000fe400078e002d */
[----:B------:R-:W-:Y:S01]  /*3ce0*/  IMAD.MOV.U32 R234, RZ, RZ, R46 ;  /* 0x000000ffffea7224 */ /* 0x000fe200078e002e */
[----:B------:R-:W-:Y:S01]  /*3cf0*/  STL.64 [R1+0x208], R26 ;  /* 0x0002081a01007387 */ /* 0x000fe20000100a00 */
[----:B------:R-:W-:-:S02]  /*3d00*/  IMAD.MOV.U32 R233, RZ, RZ, R47 ;  /* 0x000000ffffe97224 */ /* 0x000fc400078e002f */
[----:B------:R-:W-:Y:S01]  /*3d10*/  IMAD.MOV.U32 R232, RZ, RZ, R48 ;  /* 0x000000ffffe87224 */ /* 0x000fe200078e0030 */
[----:B------:R-:W-:Y:S01]  /*3d20*/  STL.64 [R1+0x210], R28 ;  /* 0x0002101c01007387 */ /* 0x000fe20000100a00 */
[----:B------:R-:W-:Y:S02]  /*3d30*/  IMAD.MOV.U32 R231, RZ, RZ, R49 ;  /* 0x000000ffffe77224 */ /* 0x000fe400078e0031 */
[----:B------:R-:W-:Y:S01]  /*3d40*/  IMAD.MOV.U32 R230, RZ, RZ, R50 ;  /* 0x000000ffffe67224 */ /* 0x000fe200078e0032 */
        /* <DEDUP_REMOVED lines=21> */
[----:B------:R1:W-:Y:S01]  /*3ea0*/  STL [R1+0x250], R44 ;  /* 0x0002502c01007387 */ /* 0x0003e20000100800 */
[----:B------:R-:W-:-:S02]  /*3eb0*/  IMAD.MOV.U32 R215, RZ, RZ, R65 ;  /* 0x000000ffffd77224 */ /* 0x000fc400078e0041 */
[----:B------:R-:W-:Y:S02]  /*3ec0*/  IMAD.MOV.U32 R214, RZ, RZ, R66 ;  /* 0x000000ffffd67224 */ /* 0x000fe400078e0042 */
[----:B------:R-:W-:Y:S02]  /*3ed0*/  IMAD.MOV.U32 R213, RZ, RZ, R67 ;  /* 0x000000ffffd57224 */ /* 0x000fe400078e0043 */
[----:B------:R-:W-:Y:S02]  /*3ee0*/  IMAD.MOV.U32 R152, RZ, RZ, R68 ;  /* 0x000000ffff987224 */ /* 0x000fe400078e0044 */
[----:B------:R-:W-:Y:S02]  /*3ef0*/  IMAD.MOV.U32 R153, RZ, RZ, R69 ;  /* 0x000000ffff997224 */ /* 0x000fe400078e0045 */
[----:B------:R-:W-:Y:S02]  /*3f00*/  IMAD.MOV.U32 R154, RZ, RZ, R70 ;  /* 0x000000ffff9a7224 */ /* 0x000fe400078e0046 */
        /* <DEDUP_REMOVED lines=74> */
[----:B--2---:R-:W-:Y:S02]  /*43b0*/  IMAD.MOV.U32 R7, RZ, RZ, R145 ;  /* 0x000000ffff077224 */ /* 0x004fe400078e0091 */
[----:B0-----:R-:W-:Y:S02]  /*43c0*/  IMAD.MOV.U32 R6, RZ, RZ, R146 ;  /* 0x000000ffff067224 */ /* 0x001fe400078e0092 */
[----:B---3--:R-:W-:Y:S02]  /*43d0*/  IMAD.MOV.U32 R5, RZ, RZ, R147 ;  /* 0x000000ffff057224 */ /* 0x008fe400078e0093 */
[----:B----4-:R-:W-:Y:S02]  /*43e0*/  IMAD.MOV.U32 R4, RZ, RZ, R148 ;  /* 0x000000ffff047224 */ /* 0x010fe400078e0094 */
[----:B-1----:R-:W-:-:S02]  /*43f0*/  IMAD.MOV.U32 R3, RZ, RZ, R149 ;  /* 0x000000ffff037224 */ /* 0x002fc400078e0095 */
[----:B------:R-:W-:Y:S02]  /*4400*/  IMAD.MOV.U32 R2, RZ, RZ, R150 ;  /* 0x000000ffff027224 */ /* 0x000fe400078e0096 */
[----:B------:R-:W-:Y:S02]  /*4410*/  IMAD.MOV.U32 R0, RZ, RZ, R151 ;  /* 0x000000ffff007224 */ /* 0x000fe400078e0097 */
[----:B------:R-:W-:-:S06]  /*4420*/  WARPGROUP.ARRIVE ;  /* 0x00000000000079c5 */ /* 0x000fcc0000000000 */
[----:B------:R-:W-:Y:S01]  /*4430*/  QGMMA.64x256x32.F32.E4M3.E4M3 R24, gdesc[UR20], RZ, !UPT, gsb0 ;  /* 0x03e00000141879f3 */ /* 0x000fe2000c0008ff */
[----:B------:R-:W-:Y:S01]  /*4440*/  UIADD3 UR20, UR12, 0x800, URZ ;  /* 0x000008000c147890 */ /* 0x000fe2000fffe03f */
[----:B------:R-:W-:Y:S01]  /*4450*/  UMOV UR21, 0x40000040 ;  /* 0x4000004000157882 */ /* 0x000fe20000000000 */
[----:B------:R-:W-:Y:S02]  /*4460*/  WARPGROUP.DEPBAR.LE gsb0, 0x0 ;  /* 0x00008000000079c5 */ /* 0x000fe40000010000 */
[----:B------:R-:W-:Y:S04]  /*4470*/  STL.64 [R1], R24 ;  /* 0x0000001801007387 */ /* 0x000fe80000100a00 */
[----:B------:R-:W-:Y:S04]  /*4480*/  STL.64 [R1+0x8], R26 ;  /* 0x0000081a01007387 */ /* 0x000fe80000100a00 */
        /* <DEDUP_REMOVED lines=61> */
[----:B------:R0:W-:Y:S02]  /*4860*/  STL.64 [R1+0x1f8], R150 ;  /* 0x0001f89601007387 */ /* 0x0001e40000100a00 */
[----:B0-----:R-:W-:-:S06]  /*4870*/  WARPGROUP.ARRIVE ;  /* 0x00000000000079c5 */ /* 0x001fcc0000000000 */
[----:B------:R-:W-:Y:S03]  /*4880*/  QGMMA.64x256x32.F32.E4M3.E4M3 R24, gdesc[UR20], RZ, !UPT, gsb0 ;  /* 0x03e00000141879f3 */ /* 0x000fe6000c0008ff */
[----:B------:R-:W-:Y:S02]  /*4890*/  WARPGROUP.DEPBAR.LE gsb0, 0x0 ;  /* 0x00008000000079c5 */ /* 0x000fe40000010000 */
        /* <DEDUP_REMOVED lines=63> */
[----:B------:R0:W-:Y:S04]  /*4c90*/  STL.64 [R1+0xf48], R24 ;  /* 0x000f481801007387 */ /* 0x0001e80000100a00 */
[----:B0-----:R-:W2:Y:S04]  /*4ca0*/  LDL.LU.64 R24, [R1] ;  /* 0x0000000001187983 */ /* 0x001ea80000300a00 */
[----:B------:R-:W3:Y:S04]  /*4cb0*/  LDL.LU.64 R26, [R1+0x8] ;  /* 0x00000800011a7983 */ /* 0x000ee80000300a00 */
[----:B------:R-:W4:Y:S04]  /*4cc0*/  LDL.LU.64 R28, [R1+0x10] ;  /* 0x00001000011c7983 */ /* 0x000f280000300a00 */
[----:B------:R-:W2:Y:S04]  /*4cd0*/  LDL.LU.64 R30, [R1+0x18] ;  /* 0x00001800011e7983 */ /* 0x000ea80000300a00 */
        /* <DEDUP_REMOVED lines=60> */
[----:B--2---:R-:W-:Y:S04]  /*50a0*/  STL.64 [R1+0x1340], R150 ;  /* 0x0013409601007387 */ /* 0x004fe80000100a00 */
[----:B----4-:R-:W-:Y:S04]  /*50b0*/  STL.64 [R1+0x1338], R148 ;  /* 0x0013389401007387 */ /* 0x010fe80000100a00 */
[----:B---3--:R-:W-:Y:S04]  /*50c0*/  STL.64 [R1+0x1330], R146 ;  /* 0x0013309201007387 */ /* 0x008fe80000100a00 */
        /* <DEDUP_REMOVED lines=19> */
[----:B0-----:R-:W2:Y:S04]  /*5200*/  LDL.LU R108, [R1+0x200] ;  /* 0x00020000016c7983 */ /* 0x001ea80000300800 */
[----:B------:R-:W2:Y:S04]  /*5210*/  LDL.LU R109, [R1+0x204] ;  /* 0x00020400016d7983 */ /* 0x000ea80000300800 */
        /* <DEDUP_REMOVED lines=18> */
[----:B------:R-:W2:Y:S01]  /*5340*/  LDL.LU R128, [R1+0x250] ;  /* 0x0002500001807983 */ /* 0x000ea20000300800 */
[----:B------:R-:W-:Y:S01]  /*5350*/  IMAD.MOV.U32 R129, RZ, RZ, R235 ;  /* 0x000000ffff817224 */ /* 0x000fe200078e00eb */
[----:B------:R-:W-:Y:S01]  /*5360*/  UIADD3 UR20, UR12, 0x2, URZ ;  /* 0x000000020c147890 */ /* 0x000fe2000fffe03f */
[----:B------:R-:W-:Y:S01]  /*5370*/  IMAD.MOV.U32 R130, RZ, RZ, R234 ;  /* 0x000000ffff827224 */ /* 0x000fe200078e00ea */
[----:B------:R-:W-:Y:S01]  /*5380*/  UIADD3 UR22, UR11, 0x2, URZ ;  /* 0x000000020b167890 */ /* 0x000fe2000fffe03f */
[----:B------:R-:W-:Y:S01]  /*5390*/  IMAD.MOV.U32 R131, RZ, RZ, R233 ;  /* 0x000000ffff837224 */ /* 0x000fe200078e00e9 */
[----:B------:R-:W-:Y:S01]  /*53a0*/  UMOV UR21, 0x40000040 ;  /* 0x4000004000157882 */ /* 0x000fe20000000000 */
[----:B------:R-:W-:Y:S01]  /*53b0*/  IMAD.MOV.U32 R132, RZ, RZ, R232 ;  /* 0x000000ffff847224 */ /* 0x000fe200078e00e8 */
[----:B------:R-:W-:Y:S01]  /*53c0*/  UMOV UR23, 0x40000040 ;  /* 0x4000004000177882 */ /* 0x000fe20000000000 */
        /* <DEDUP_REMOVED lines=62> */
[----:B------:R-:W-:-:S03]  /*57b0*/  IMAD.MOV.U32 R235, RZ, RZ, R0 ;  /* 0x000000ffffeb7224 */ /* 0x000fc600078e0000 */
        /* <DEDUP_REMOVED lines=20> */
[----:B------:R-:W-:Y:S01]  /*5900*/  STL.64 [R1+0x1148], R24 ;  /* 0x0011481801007387 */ /* 0x000fe20000100a00 */
[----:B--2---:R-:W-:-:S06]  /*5910*/  WARPGROUP.ARRIVE ;  /* 0x00000000000079c5 */ /* 0x004fcc0000000000 */
[----:B------:R-:W-:Y:S03]  /*5920*/  QGMMA.64x256x32.F32.E4M3.E4M3 R108, gdesc[UR20], R108, gsb0 ;  /* 0x03e00000146c79f3 */ /* 0x000fe6000800086c */
        /* <DEDUP_REMOVED lines=65> */
[----:B0-----:R-:W2:Y:S04]  /*5d40*/  LDL.LU.64 R150, [R1+0x1340] ;  /* 0x0013400001967983 */ /* 0x001ea80000300a00 */
[----:B------:R-:W2:Y:S04]  /*5d50*/  LDL.LU.64 R148, [R1+0x1338] ;  /* 0x0013380001947983 */ /* 0x000ea80000300a00 */
        /* <DEDUP_REMOVED lines=61> */
[----:B------:R-:W2:Y:S01]  /*6130*/  LDL.LU.64 R24, [R1+0x1148] ;  /* 0x0011480001187983 */ /* 0x000ea20000300a00 */
[----:B------:R-:W-:Y:S01]  /*6140*/  UIADD3 UR20, UR12, 0x402, URZ ;  /* 0x000004020c147890 */ /* 0x000fe2000fffe03f */
[----:B------:R-:W-:Y:S01]  /*6150*/  UMOV UR21, 0x40000040 ;  /* 0x4000004000157882 */ /* 0x000fe20000000000 */
[----:B--2---:R-:W-:-:S07]  /*6160*/  WARPGROUP.ARRIVE ;  /* 0x00000000000079c5 */ /* 0x004fce0000000000 */
[----:B------:R-:W-:Y:S03]  /*6170*/  QGMMA.64x256x32.F32.E4M3.E4M3 R24, gdesc[UR20], R24, gsb0 ;  /* 0x03e00000141879f3 */ /* 0x000fe60008000818 */
[----:B------:R-:W-:Y:S02]  /*6180*/  WARPGROUP.DEPBAR.LE gsb0, 0x0 ;  /* 0x00008000000079c5 */ /* 0x000fe40000010000 */
[----:B------:R-:W-:Y:S01]  /*6190*/  STL.64 [R1], R24 ;  /* 0x0000001801007387 */ /* 0x000fe20000100a00 */
        /* <DEDUP_REMOVED lines=31> */
[----:B------:R-:W-:Y:S01]  /*6390*/  IMAD.MOV.U32 R21, RZ, RZ, R131 ;  /* 0x000000ffff157224 */ /* 0x000fe200078e0083 */
[----:B------:R-:W2:Y:S01]  /*63a0*/  LDL.LU.64 R150, [R1+0x1140] ;  /* 0x0011400001967983 */ /* 0x000ea20000300a00 */
[----:B-1----:R-:W-:Y:S02]  /*63b0*/  IMAD.MOV.U32 R152, RZ, RZ, R128 ;  /* 0x000000ffff987224 */ /* 0x002fe400078e0080 */
[----:B------:R-:W-:Y:S01]  /*63c0*/  IMAD.MOV.U32 R23, RZ, RZ, R129 ;  /* 0x000000ffff177224 */ /* 0x000fe200078e0081 */
[----:B------:R-:W2:Y:S01]  /*63d0*/  LDL.LU.64 R148, [R1+0x1138] ;  /* 0x0011380001947983 */ /* 0x000ea20000300a00 */
[----:B------:R-:W-:Y:S02]  /*63e0*/  IMAD.MOV.U32 R154, RZ, RZ, R126 ;  /* 0x000000ffff9a7224 */ /* 0x000fe400078e007e */
[----:B------:R-:W-:Y:S01]  /*63f0*/  IMAD.MOV.U32 R153, RZ, RZ, R127 ;  /* 0x000000ffff997224 */ /* 0x000fe200078e007f */
[----:B------:R-:W2:Y:S01]  /*6400*/  LDL.LU.64 R146, [R1+0x1130] ;  /* 0x0011300001927983 */ /* 0x000ea20000300a00 */
[----:B---3--:R-:W-:-:S02]  /*6410*/  IMAD.MOV.U32 R156, RZ, RZ, R124 ;  /* 0x000000ffff9c7224 */ /* 0x008fc400078e007c */
[----:B------:R-:W-:Y:S01]  /*6420*/  IMAD.MOV.U32 R155, RZ, RZ, R125 ;  /* 0x000000ffff9b7224 */ /* 0x000fe200078e007d */
[----:B------:R-:W2:Y:S01]  /*6430*/  LDL.LU.64 R144, [R1+0x1128] ;  /* 0x0011280001907983 */ /* 0x000ea20000300a00 */
[----:B----4-:R-:W-:Y:S02]  /*6440*/  IMAD.MOV.U32 R158, RZ, RZ, R122 ;  /* 0x000000ffff9e7224 */ /* 0x010fe400078e007a */
[----:B------:R-:W-:Y:S01]  /*6450*/  IMAD.MOV.U32 R157, RZ, RZ, R123 ;  /* 0x000000ffff9d7224 */ /* 0x000fe200078e007b */
[----:B------:R-:W2:Y:S01]  /*6460*/  LDL.LU.64 R142, [R1+0x1120] ;  /* 0x00112000018e7983 */ /* 0x000ea20000300a00 */
[----:B------:R-:W-:Y:S02]  /*6470*/  IMAD.MOV.U32 R160, RZ, RZ, R120 ;  /* 0x000000ffffa07224 */ /* 0x000fe400078e0078 */
[----:B------:R-:W-:Y:S01]  /*6480*/  IMAD.MOV.U32 R159, RZ, RZ, R121 ;  /* 0x000000ffff9f7224 */ /* 0x000fe200078e0079 */
[----:B------:R-:W2:Y:S01]  /*6490*/  LDL.LU.64 R140, [R1+0x1118] ;  /* 0x00111800018c7983 */ /* 0x000ea20000300a00 */
[----:B------:R-:W-:-:S02]  /*64a0*/  IMAD.MOV.U32 R162, RZ, RZ, R118 ;  /* 0x000000ffffa27224 */ /* 0x000fc400078e0076 */
[----:B------:R-:W-:Y:S01]  /*64b0*/  IMAD.MOV.U32 R161, RZ, RZ, R119 ;  /* 0x000000ffffa17224 */ /* 0x000fe200078e0077 */
[----:B------:R-:W2:Y:S01]  /*64c0*/  LDL.LU.64 R138, [R1+0x1110] ;  /* 0x00111000018a7983 */ /* 0x000ea20000300a00 */
[----:B------:R-:W-:Y:S02]  /*64d0*/  IMAD.MOV.U32 R164, RZ, RZ, R116 ;  /* 0x000000ffffa47224 */ /* 0x000fe400078e0074 */
        /* <DEDUP_REMOVED lines=107> */
[----:B------:R-:W-:-:S03]  /*6b90*/  IMAD.MOV.U32 R235, RZ, RZ, R45 ;  /* 0x000000ffffeb7224 */ /* 0x000fc600078e002d */
        /* <DEDUP_REMOVED lines=131> */
[----:B0-----:R-:W2:Y:S04]  /*73d0*/  LDL.LU R24, [R1] ;  /* 0x0000000001187983 */ /* 0x001ea80000300800 */
[----:B------:R-:W2:Y:S04]  /*73e0*/  LDL.LU R25, [R1+0x4] ;  /* 0x0000040001197983 */ /* 0x000ea80000300800 */
[----:B------:R-:W3:Y:S04]  /*73f0*/  LDL.LU R26, [R1+0x8] ;  /* 0x00000800011a7983 */ /* 0x000ee80000300800 */
[----:B------:R-:W3:Y:S04]  /*7400*/  LDL.LU R27, [R1+0xc] ;  /* 0x00000c00011b7983 */ /* 0x000ee80000300800 */
[----:B------:R-:W4:Y:S04]  /*7410*/  LDL.LU R28, [R1+0x10] ;  /* 0x00001000011c7983 */ /* 0x000f280000300800 */
[----:B------:R-:W4:Y:S04]  /*7420*/  LDL.LU R29, [R1+0x14] ;  /* 0x00001400011d7983 */ /* 0x000f280000300800 */
[----:B------:R-:W2:Y:S04]  /*7430*/  LDL.LU R30, [R1+0x18] ;  /* 0x00001800011e7983 */ /* 0x000ea80000300800 */
        /* <DEDUP_REMOVED lines=13> */
[----:B------:R-:W3:Y:S01]  /*7510*/  LDL.LU R44, [R1+0x50] ;  /* 0x00005000012c7983 */ /* 0x000ee20000300800 */
[----:B------:R-:W-:-:S02]  /*7520*/  IMAD.MOV.U32 R150, RZ, RZ, R2 ;  /* 0x000000ffff967224 */ /* 0x000fc400078e0002 */
[----:B------:R-:W-:Y:S02]  /*7530*/  IMAD.MOV.U32 R151, RZ, RZ, R0 ;  /* 0x000000ffff977224 */ /* 0x000fe400078e0000 */
[----:B------:R-:W-:Y:S02]  /*7540*/  IMAD.MOV.U32 R148, RZ, RZ, R4 ;  /* 0x000000ffff947224 */ /* 0x000fe400078e0004 */
[----:B------:R-:W-:Y:S02]  /*7550*/  IMAD.MOV.U32 R149, RZ, RZ, R3 ;  /* 0x000000ffff957224 */ /* 0x000fe400078e0003 */
[----:B------:R-:W-:Y:S02]  /*7560*/  IMAD.MOV.U32 R146, RZ, RZ, R6 ;  /* 0x000000ffff927224 */ /* 0x000fe400078e0006 */
[----:B------:R-:W-:Y:S02]  /*7570*/  IMAD.MOV.U32 R147, RZ, RZ, R5 ;  /* 0x000000ffff937224 */ /* 0x000fe400078e0005 */
        /* <DEDUP_REMOVED lines=154> */
[----:B---3--:R-:W-:Y:S04]  /*7f20*/  STL.64 [R1+0xd98], R44 ;  /* 0x000d982c01007387 */ /* 0x008fe80000100a00 */
[----:B--2---:R-:W-:Y:S04]  /*7f30*/  STL.64 [R1+0xd90], R42 ;  /* 0x000d902a01007387 */ /* 0x004fe80000100a00 */
[----:B----4-:R-:W-:Y:S04]  /*7f40*/  STL.64 [R1+0xd88], R40 ;  /* 0x000d882801007387 */ /* 0x010fe80000100a00 */
        /* <DEDUP_REMOVED lines=72> */
[----:B------:R-:W-:-:S02]  /*83d0*/  UIADD3 UR20, UR12, 0x4, URZ ;  /* 0x000000040c147890 */ /* 0x000fc4000fffe03f */
[----:B------:R-:W-:Y:S01]  /*83e0*/  UIADD3 UR22, UR11, 0x4, URZ ;  /* 0x000000040b167890 */ /* 0x000fe2000fffe03f */
[----:B------:R-:W-:Y:S01]  /*83f0*/  UMOV UR21, 0x40000040 ;  /* 0x4000004000157882 */ /* 0x000fe20000000000 */
[----:B------:R-:W-:Y:S01]  /*8400*/  UMOV UR23, 0x40000040 ;  /* 0x4000004000177882 */ /* 0x000fe20000000000 */
        /* <DEDUP_REMOVED lines=9> */
[----:B------:R-:W-:Y:S01]  /*84a0*/  STL.64 [R1+0x230], R36 ;  /* 0x0002302401007387 */ /* 0x000fe20000100a00 */
[----:B------:R-:W-:-:S03]  /*84b0*/  IMAD.MOV.U32 R7, RZ, RZ, R150 ;  /* 0x000000ffff077224 */ /* 0x000fc600078e0096 */
[----:B------:R-:W-:Y:S01]  /*84c0*/  STL.64 [R1+0x238], R38 ;  /* 0x0002382601007387 */ /* 0x000fe20000100a00 */
[----:B------:R-:W-:-:S03]  /*84d0*/  IMAD.MOV.U32 R6, RZ, RZ, R151 ;  /* 0x000000ffff067224 */ /* 0x000fc600078e0097 */
[----:B------:R-:W-:Y:S01]  /*84e0*/  STL.64 [R1+0x240], R40 ;  /* 0x0002402801007387 */ /* 0x000fe20000100a00 */
[----:B------:R-:W-:-:S03]  /*84f0*/  IMAD.MOV.U32 R9, RZ, RZ, R148 ;  /* 0x000000ffff097224 */ /* 0x000fc600078e0094 */
[----:B------:R-:W-:Y:S01]  /*8500*/  STL.64 [R1+0x248], R42 ;  /* 0x0002482a01007387 */ /* 0x000fe20000100a00 */
[----:B------:R-:W-:-:S03]  /*8510*/  IMAD.MOV.U32 R8, RZ, RZ, R149 ;  /* 0x000000ffff087224 */ /* 0x000fc600078e0095 */
[----:B------:R0:W-:Y:S01]  /*8520*/  STL [R1+0x250], R44 ;  /* 0x0002502c01007387 */ /* 0x0001e20000100800 */
[----:B------:R-:W-:Y:S02]  /*8530*/  IMAD.MOV.U32 R11, RZ, RZ, R146 ;  /* 0x000000ffff0b7224 */ /* 0x000fe400078e0092 */
        /* <DEDUP_REMOVED lines=152> */
[----:B------:R-:W-:-:S03]  /*8ec0*/  IMAD.MOV.U32 R5, RZ, RZ, R45 ;  /* 0x000000ffff057224 */ /* 0x000fc600078e002d */
        /* <DEDUP_REMOVED lines=14> */
[----:B------:R-:W-:-:S02]  /*8fb0*/  UMOV UR21, 0x40000040 ;  /* 0x4000004000157882 */ /* 0x000fc40000000000 */
        /* <DEDUP_REMOVED lines=24> */
[----:B--2---:R-:W-:-:S06]  /*9140*/  WARPGROUP.ARRIVE ;  /* 0x00000000000079c5 */ /* 0x004fcc0000000000 */
[----:B------:R-:W-:Y:S03]  /*9150*/  QGMMA.64x256x32.F32.E4M3.E4M3 R24, gdesc[UR20], R24, gsb0 ;  /* 0x03e00000141879f3 */ /* 0x000fe60008000818 */
        /* <DEDUP_REMOVED lines=398> */
[----:B------:R-:W-:-:S02]  /*aa40*/  IMAD.MOV.U32 R45, RZ, RZ, R5 ;  /* 0x000000ffff2d7224 */ /* 0x000fc400078e0005 */
        /* <DEDUP_REMOVED lines=9> */
[----:B------:R0:W5:Y:S01]  /*aae0*/  LDL.LU R5, [R1+0xb40] ;  /* 0x000b400001057983 */ /* 0x0001620000300800 */
[----:B------:R-:W-:Y:S01]  /*aaf0*/  IMAD.MOV.U32 R51, RZ, RZ, R234 ;  /* 0x000000ffff337224 */ /* 0x000fe200078e00ea */
[----:B------:R-:W-:Y:S01]  /*ab00*/  ULDC UR11, c[0x0][0x50c] ;  /* 0x00014300000b7ab9 */ /* 0x000fe20000000800 */
[----:B------:R-:W-:Y:S01]  /*ab10*/  IMAD.MOV.U32 R52, RZ, RZ, R233 ;  /* 0x000000ffff347224 */ /* 0x000fe200078e00e9 */
[----:B------:R0:W5:Y:S01]  /*ab20*/  LDL.LU R4, [R1+0xb3c] ;  /* 0x000b3c0001047983 */ /* 0x0001620000300800 */
[----:B------:R-:W-:-:S02]  /*ab30*/  IMAD.MOV.U32 R53, RZ, RZ, R232 ;  /* 0x000000ffff357224 */ /* 0x000fc400078e00e8 */
[----:B------:R-:W-:Y:S01]  /*ab40*/  IMAD.MOV.U32 R54, RZ, RZ, R231 ;  /* 0x000000ffff367224 */ /* 0x000fe200078e00e7 */
[----:B------:R0:W5:Y:S01]  /*ab50*/  LDL.LU R3, [R1+0xb38] ;  /* 0x000b380001037983 */ /* 0x0001620000300800 */
[----:B------:R-:W-:Y:S02]  /*ab60*/  IMAD.MOV.U32 R55, RZ, RZ, R230 ;  /* 0x000000ffff377224 */ /* 0x000fe400078e00e6 */
[----:B------:R-:W-:Y:S01]  /*ab70*/  IMAD.MOV.U32 R56, RZ, RZ, R229 ;  /* 0x000000ffff387224 */ /* 0x000fe200078e00e5 */
[----:B------:R0:W5:Y:S01]  /*ab80*/  LDL.LU R2, [R1+0xb34] ;  /* 0x000b340001027983 */ /* 0x0001620000300800 */
[----:B------:R-:W-:Y:S02]  /*ab90*/  IMAD.MOV.U32 R57, RZ, RZ, R228 ;  /* 0x000000ffff397224 */ /* 0x000fe400078e00e4 */
[----:B------:R-:W-:Y:S01]  /*aba0*/  IMAD.MOV.U32 R58, RZ, RZ, R227 ;  /* 0x000000ffff3a7224 */ /* 0x000fe200078e00e3 */
[----:B------:R0:W5:Y:S01]  /*abb0*/  LDL.LU R0, [R1+0xb30] ;  /* 0x000b300001007983 */ /* 0x0001620000300800 */
        /* <DEDUP_REMOVED lines=75> */
[----:B------:R-:W-:Y:S01]  /*b070*/  IMAD.MOV.U32 R134, RZ, RZ, R23 ;  /* 0x000000ffff867224 */ /* 0x000fe200078e0017 */
[----:B------:R-:W3:Y:S01]  /*b080*/  LDL.LU.64 R152, [R1+0xb0] ;  /* 0x0000b00001987983 */ /* 0x000ee20000300a00 */
[----:B------:R-:W-:Y:S02]  /*b090*/  IMAD.MOV.U32 R135, RZ, RZ, R22 ;  /* 0x000000ffff877224 */ /* 0x000fe400078e0016 */
[----:B------:R-:W-:Y:S01]  /*b0a0*/  IMAD.MOV.U32 R136, RZ, RZ, R21 ;  /* 0x000000ffff887224 */ /* 0x000fe200078e0015 */
[----:B------:R-:W3:Y:S01]  /*b0b0*/  LDL.LU.64 R154, [R1+0xb8] ;  /* 0x0000b800019a7983 */ /* 0x000ee20000300a00 */
[----:B------:R-:W-:-:S02]  /*b0c0*/  IMAD.MOV.U32 R137, RZ, RZ, R20 ;  /* 0x000000ffff897224 */ /* 0x000fc400078e0014 */
[----:B------:R-:W-:Y:S01]  /*b0d0*/  IMAD.MOV.U32 R138, RZ, RZ, R19 ;  /* 0x000000ffff8a7224 */ /* 0x000fe200078e0013 */
[----:B------:R-:W3:Y:S01]  /*b0e0*/  LDL.LU.64 R156, [R1+0xc0] ;  /* 0x0000c000019c7983 */ /* 0x000ee20000300a00 */
        /* <DEDUP_REMOVED lines=18> */
[----:B------:R-:W-:-:S03]  /*b210*/  IMAD.MOV.U32 R151, RZ, RZ, R6 ;  /* 0x000000ffff977224 */ /* 0x000fc600078e0006 */
[----:B------:R-:W3:Y:S04]  /*b220*/  LDL.LU.64 R170, [R1+0xf8] ;  /* 0x0000f80001aa7983 */ /* 0x000ee80000300a00 */
        /* <DEDUP_REMOVED lines=19> */
[----:B------:R-:W3:Y:S01]  /*b360*/  LDL.LU.64 R210, [R1+0x198] ;  /* 0x0001980001d27983 */ /* 0x000ee20000300a00 */
[----:B--2---:R-:W-:-:S03]  /*b370*/  WARPGROUP.ARRIVE ;  /* 0x00000000000079c5 */ /* 0x004fc60000000000 */
[----:B------:R-:W3:Y:S04]  /*b380*/  LDL.LU.64 R212, [R1+0x1a0] ;  /* 0x0001a00001d47983 */ /* 0x000ee80000300a00 */
[----:B------:R-:W3:Y:S01]  /*b390*/  LDL.LU.64 R214, [R1+0x1a8] ;  /* 0x0001a80001d67983 */ /* 0x000ee20000300a00 */
[----:B------:R-:W-:Y:S03]  /*b3a0*/  QGMMA.64x256x32.F32.E4M3.E4M3 R24, gdesc[UR20], R24, gsb0 ;  /* 0x03e00000141879f3 */ /* 0x000fe60008000818 */
        /* <DEDUP_REMOVED lines=10> */
[----:B------:R-:W-:-:S03]  /*b450*/  WARPGROUP.DEPBAR.LE gsb0, 0x0 ;  /* 0x00008000000079c5 */ /* 0x000fc60000010000 */
        /* <DEDUP_REMOVED lines=64> */
[----:B-1----:R-:W3:Y:S04]  /*b860*/  LDL.LU.64 R150, [R1+0xb28] ;  /* 0x000b280001967983 */ /* 0x002ee80000300a00 */
        /* <DEDUP_REMOVED lines=21> */
[----:B------:R-:W-:Y:S01]  /*b9c0*/  UIADD3 UR20, UR12, 0x406, URZ ;  /* 0x000004060c147890 */ /* 0x000fe2000fffe03f */
[----:B------:R-:W-:-:S02]  /*b9d0*/  UMOV UR21, 0x40000040 ;  /* 0x4000004000157882 */ /* 0x000fc40000000000 */
        /* <DEDUP_REMOVED lines=42> */
[----:B---3--:R-:W-:-:S06]  /*bc80*/  WARPGROUP.ARRIVE ;  /* 0x00000000000079c5 */ /* 0x008fcc0000000000 */
[----:B------:R-:W-:Y:S01]  /*bc90*/  QGMMA.64x256x32.F32.E4M3.E4M3 R108, gdesc[UR20], R108, gsb0 ;  /* 0x03e00000146c79f3 */ /* 0x000fe2000800086c */
        /* <DEDUP_REMOVED lines=24> */
[----:B------:R-:W-:-:S03]  /*be20*/  WARPGROUP.DEPBAR.LE gsb0, 0x0 ;  /* 0x00008000000079c5 */ /* 0x000fc60000010000 */
        /* <DEDUP_REMOVED lines=64> */
[----:B-1----:R-:W2:Y:S04]  /*c230*/  LDL.LU.64 R150, [R1+0x928] ;  /* 0x0009280001967983 */ /* 0x002ea80000300a00 */
        /* <DEDUP_REMOVED lines=62> */
[----:B--2---:R-:W-:-:S06]  /*c620*/  WARPGROUP.ARRIVE ;  /* 0x00000000000079c5 */ /* 0x004fcc0000000000 */
[----:B------:R-:W-:Y:S01]  /*c630*/  QGMMA.64x256x32.F32.E4M3.E4M3 R24, gdesc[UR20], R24, gsb0 ;  /* 0x03e00000141879f3 */ /* 0x000fe20008000818 */
        /* <DEDUP_REMOVED lines=10> */
[----:B------:R-:W-:-:S03]  /*c6e0*/  UISETP.NE.AND UP0, UPT, UR11, 0x4, UPT ;  /* 0x000000040b00788c */ /* 0x000fc6000bf05270 */
[----:B------:R0:W-:Y:S04]  /*c6f0*/  STL [R1+0x420], RZ ;  /* 0x000420ff01007387 */ /* 0x0001e80000100800 */
[----:B------:R0:W-:Y:S04]  /*c700*/  STL [R1+0x41c], RZ ;  /* 0x00041cff01007387 */ /* 0x0001e80000100800 */
[----:B------:R0:W-:Y:S04]  /*c710*/  STL [R1+0x418], RZ ;  /* 0x000418ff01007387 */ /* 0x0001e80000100800 */
[----:B------:R0:W-:Y:S01]  /*c720*/  STL [R1+0x414], RZ ;  /* 0x000414ff01007387 */ /* 0x0001e20000100800 */
[----:B------:R-:W-:-:S03]  /*c730*/  USEL UR19, URZ, 0x1, UP0 ;  /* 0x000000013f137887 */ /* 0x000fc60008000000 */
[----:B------:R0:W-:Y:S04]  /*c740*/  STL [R1+0x410], RZ ;  /* 0x000410ff01007387 */ /* 0x0001e80000100800 */
[----:B------:R0:W-:Y:S04]  /*c750*/  STL [R1+0x40c], RZ ;  /* 0x00040cff01007387 */ /* 0x0001e80000100800 */
[----:B------:R0:W-:Y:S04]  /*c760*/  STL [R1+0x408], RZ ;  /* 0x000408ff01007387 */ /* 0x0001e80000100800 */
[----:B------:R0:W-:Y:S04]  /*c770*/  STL [R1+0x404], RZ ;  /* 0x000404ff01007387 */ /* 0x0001e80000100800 */
[----:B------:R0:W-:Y:S01]  /*c780*/  STL [R1+0x400], RZ ;  /* 0x000400ff01007387 */ /* 0x0001e20000100800 */
[----:B------:R-:W-:Y:S01]  /*c790*/  ISETP.NE.AND P0, PT, RZ, UR19, PT ;  /* 0x00000013ff007c0c */ /* 0x000fe2000bf05270 */
[----:B------:R-:W-:Y:S01]  /*c7a0*/  UMOV UR6, 0x4 ;  /* 0x0000000400067882 */ /* 0x000fe20000000000 */
[----:B------:R-:W-:Y:S01]  /*c7b0*/  IMAD.MOV.U32 R7, RZ, RZ, R234 ;  /* 0x000000ffff077224 */ /* 0x000fe200078e00ea */
[----:B------:R-:W-:Y:S01]  /*c7c0*/  CS2R R236, SRZ ;  /* 0x0000000000ec7805 */ /* 0x000fe2000001ff00 */
[----:B------:R-:W-:Y:S01]  /*c7d0*/  IMAD.MOV.U32 R6, RZ, RZ, R235 ;  /* 0x000000ffff067224 */ /* 0x000fe200078e00eb */
[----:B---3--:R-:W-:-:S02]  /*c7e0*/  CS2R R234, SRZ ;  /* 0x0000000000ea7805 */ /* 0x008fc4000001ff00 */
[----:B------:R-:W-:Y:S02]  /*c7f0*/  CS2R R232, SRZ ;  /* 0x0000000000e87805 */ /* 0x000fe4000001ff00 */
[----:B------:R-:W-:Y:S02]  /*c800*/  CS2R R230, SRZ ;  /* 0x0000000000e67805 */ /* 0x000fe4000001ff00 */
[----:B------:R-:W-:Y:S02]  /*c810*/  CS2R R228, SRZ ;  /* 0x0000000000e47805 */ /* 0x000fe4000001ff00 */
[----:B------:R-:W-:Y:S02]  /*c820*/  CS2R R226, SRZ ;  /* 0x0000000000e27805 */ /* 0x000fe4000001ff00 */
[----:B------:R-:W-:Y:S02]  /*c830*/  CS2R R224, SRZ ;  /* 0x0000000000e07805 */ /* 0x000fe4000001ff00 */
[----:B------:R-:W-:-:S02]  /*c840*/  CS2R R222, SRZ ;  /* 0x0000000000de7805 */ /* 0x000fc4000001ff00 */
        /* <DEDUP_REMOVED lines=42> */
[----:B------:R-:W-:Y:S01]  /*caf0*/  CS2R R8, SRZ ;  /* 0x0000000000087805 */ /* 0x000fe2000001ff00 */
[----:B------:R-:W-:Y:S02]  /*cb00*/  WARPGROUP.DEPBAR.LE gsb0, 0x0 ;  /* 0x00008000000079c5 */ /* 0x000fe40000010000 */
[----:B0-----:R-:W-:Y:S05]  /*cb10*/  @!P0 BRA `(.L_x_18) ;  /* 0x0000003c00608947 */ /* 0x001fea0003800000 */
[----:B------:R0:W-:Y:S04]  /*cb20*/  STL [R1+0x8f4], R126 ;  /* 0x0008f47e01007387 */ /* 0x0001e80000100800 */
[----:B------:R-:W2:Y:S04]  /*cb30*/  LDL R8, [R1+0x200] ;  /* 0x0002000001087983 */ /* 0x000ea80000100800 */
[----:B------:R-:W3:Y:S04]  /*cb40*/  LDL R9, [R1+0x204] ;  /* 0x0002040001097983 */ /* 0x000ee80000100800 */
[----:B0-----:R-:W4:Y:S04]  /*cb50*/  LDL R126, [R1+0x8] ;  /* 0x00000800017e7983 */ /* 0x001f280000100800 */
[----:B------:R-:W3:Y:S04]  /*cb60*/  LDL R10, [R1+0x208] ;  /* 0x00020800010a7983 */ /* 0x000ee80000100800 */
        /* <DEDUP_REMOVED lines=97> */
[----:B------:R0:W-:Y:S04]  /*d180*/  STL [R1+0x8f0], R127 ;  /* 0x0008f07f01007387 */ /* 0x0001e80000100800 */
[----:B0-----:R-:W2:Y:S04]  /*d190*/  LDL R127, [R1+0x4] ;  /* 0x00000400017f7983 */ /* 0x001ea80000100800 */
[----:B------:R0:W-:Y:S04]  /*d1a0*/  STL [R1+0x8ec], R128 ;  /* 0x0008ec8001007387 */ /* 0x0001e80000100800 */
[----:B0-----:R-:W4:Y:S04]  /*d1b0*/  LDL R128, [R1] ;  /* 0x0000000001807983 */ /* 0x001f280000100800 */
[----:B------:R0:W-:Y:S04]  /*d1c0*/  STL [R1+0x8e8], R129 ;  /* 0x0008e88101007387 */ /* 0x0001e80000100800 */
[----:B0-----:R-:W3:Y:S04]  /*d1d0*/  LDL R129, [R1+0x3fc] ;  /* 0x0003fc0001817983 */ /* 0x001ee80000100800 */
[----:B------:R0:W-:Y:S04]  /*d1e0*/  STL [R1+0x8e4], R130 ;  /* 0x0008e48201007387 */ /* 0x0001e80000100800 */
[----:B0-----:R-:W2:Y:S04]  /*d1f0*/  LDL R130, [R1+0x3f8] ;  /* 0x0003f80001827983 */ /* 0x001ea80000100800 */
[----:B------:R0:W-:Y:S04]  /*d200*/  STL [R1+0x8e0], R131 ;  /* 0x0008e08301007387 */ /* 0x0001e80000100800 */
[----:B0-----:R-:W4:Y:S04]  /*d210*/  LDL R131, [R1+0x3f4] ;  /* 0x0003f40001837983 */ /* 0x001f280000100800 */
        /* <DEDUP_REMOVED lines=40> */
[----:B-----5:R0:W-:Y:S04]  /*d4a0*/  STL [R1+0x88c], R5 ;  /* 0x00088c0501007387 */ /* 0x0201e80000100800 */
        /* <DEDUP_REMOVED lines=8> */
[----:B0-----:R-:W3:Y:S01]  /*d530*/  LDL R0, [R1+0x390] ;  /* 0x0003900001007983 */ /* 0x001ee20000100800 */
[----:B--2---:R-:W-:-:S05]  /*d540*/  FADD R3, RZ, R3 ;  /* 0x00000003ff037221 */ /* 0x004fca0000000000 */
[----:B------:R0:W-:Y:S01]  /*d550*/  STL [R1+0x400], R3 ;  /* 0x0004000301007387 */ /* 0x0001e20000100800 */
[----:B----4-:R-:W-:-:S01]  /*d560*/  FADD R237, RZ, R2 ;  /* 0x00000002ffed7221 */ /* 0x010fc20000000000 */
[----:B------:R-:W-:Y:S01]  /*d570*/  FADD R2, RZ, R5 ;  /* 0x00000005ff027221 */ /* 0x000fe20000000000 */
[----:B0-----:R-:W-:-:S01]  /*d580*/  FADD R3, RZ, R151 ;  /* 0x00000097ff037221 */ /* 0x001fc20000000000 */
[----:B---3--:R-:W-:Y:S01]  /*d590*/  FADD R236, RZ, R0 ;  /* 0x00000000ffec7221 */ /* 0x008fe20000000000 */
[----:B------:R-:W-:-:S05]  /*d5a0*/  FADD R0, RZ, R4 ;  /* 0x00000004ff007221 */ /* 0x000fca0000000000 */
[----:B------:R0:W-:Y:S04]  /*d5b0*/  STL [R1+0x404], R0 ;  /* 0x0004040001007387 */ /* 0x0001e80000100800 */
[----:B------:R1:W-:Y:S01]  /*d5c0*/  STL [R1+0x408], R2 ;  /* 0x0004080201007387 */ /* 0x0003e20000100800 */
[----:B0-----:R-:W-:-:S03]  /*d5d0*/  FADD R0, RZ, R150 ;  /* 0x00000096ff007221 */ /* 0x001fc60000000000 */
[----:B------:R0:W-:Y:S01]  /*d5e0*/  STL [R1+0x40c], R3 ;  /* 0x00040c0301007387 */ /* 0x0001e20000100800 */
[----:B-1----:R-:W-:-:S03]  /*d5f0*/  FADD R2, RZ, R149 ;  /* 0x00000095ff027221 */ /* 0x002fc60000000000 */
[----:B------:R1:W-:Y:S04]  /*d600*/  STL [R1+0x410], R0 ;  /* 0x0004100001007387 */ /* 0x0003e80000100800 */
[----:B------:R2:W-:Y:S01]  /*d610*/  STL [R1+0x414], R2 ;  /* 0x0004140201007387 */ /* 0x0005e20000100800 */
[----:B0-----:R-:W-:-:S01]  /*d620*/  FADD R3, RZ, R148 ;  /* 0x00000094ff037221 */ /* 0x001fc20000000000 */
[----:B-1----:R-:W-:-:S04]  /*d630*/  FADD R0, RZ, R147 ;  /* 0x00000093ff007221 */ /* 0x002fc80000000000 */
[----:B------:R0:W-:Y:S01]  /*d640*/  STL [R1+0x418], R3 ;  /* 0x0004180301007387 */ /* 0x0001e20000100800 */
[----:B--2---:R-:W-:-:S03]  /*d650*/  FADD R2, RZ, R146 ;  /* 0x00000092ff027221 */ /* 0x004fc60000000000 */
        /* <DEDUP_REMOVED lines=36> */
[----:B------:R-:W-:Y:S04]  /*d8a0*/  STL [R1+0x464], R0 ;  /* 0x0004640001007387 */ /* 0x000fe80000100800 */
[----:B------:R1:W-:Y:S01]  /*d8b0*/  STL [R1+0x468], R2 ;  /* 0x0004680201007387 */ /* 0x0003e20000100800 */
[----:B0-----:R-:W-:-:S03]  /*d8c0*/  FADD R3, RZ, R127 ;  /* 0x0000007fff037221 */ /* 0x001fc60000000000 */
[----:B-1----:R-:W2:Y:S04]  /*d8d0*/  LDL R2, [R1+0xc] ;  /* 0x00000c0001027983 */ /* 0x002ea80000100800 */
[----:B------:R0:W-:Y:S04]  /*d8e0*/  STL [R1+0x46c], R3 ;  /* 0x00046c0301007387 */ /* 0x0001e80000100800 */
[----:B------:R-:W3:Y:S04]  /*d8f0*/  LDL R4, [R1+0x14] ;  /* 0x0000140001047983 */ /* 0x000ee80000100800 */
[----:B------:R-:W4:Y:S04]  /*d900*/  LDL R5, [R1+0x18] ;  /* 0x0000180001057983 */ /* 0x000f280000100800 */
[----:B0-----:R-:W3:Y:S04]  /*d910*/  LDL R3, [R1+0x10] ;  /* 0x0000100001037983 */ /* 0x001ee80000100800 */
[----:B------:R-:W4:Y:S04]  /*d920*/  LDL R151, [R1+0x1c] ;  /* 0x00001c0001977983 */ /* 0x000f280000100800 */
        /* <DEDUP_REMOVED lines=22> */
[----:B------:R-:W4:Y:S01]  /*da90*/  LDL R128, [R1+0x78] ;  /* 0x0000780001807983 */ /* 0x000f220000100800 */
[----:B------:R-:W-:-:S03]  /*daa0*/  IMAD.MOV.U32 R0, RZ, RZ, R126 ;  /* 0x000000ffff007224 */ /* 0x000fc600078e007e */
[----:B------:R-:W4:Y:S04]  /*dab0*/  LDL R127, [R1+0x7c] ;  /* 0x00007c00017f7983 */ /* 0x000f280000100800 */
[----:B------:R-:W4:Y:S01]  /*dac0*/  LDL R126, [R1+0x80] ;  /* 0x00008000017e7983 */ /* 0x000f220000100800 */
[----:B------:R-:W-:-:S05]  /*dad0*/  FADD R0, RZ, R0 ;  /* 0x00000000ff007221 */ /* 0x000fca0000000000 */
[----:B------:R2:W-:Y:S02]  /*dae0*/  STL [R1+0x470], R0 ;  /* 0x0004700001007387 */ /* 0x0005e40000100800 */
[----:B--2---:R-:W-:-:S05]  /*daf0*/  FADD R0, RZ, R2 ;  /* 0x00000002ff007221 */ /* 0x004fca0000000000 */
[----:B------:R4:W-:Y:S01]  /*db00*/  STL [R1+0x474], R0 ;  /* 0x0004740001007387 */ /* 0x0009e20000100800 */
[----:B---3--:R-:W-:-:S01]  /*db10*/  FADD R2, RZ, R3 ;  /* 0x00000003ff027221 */ /* 0x008fc20000000000 */
[----:B------:R-:W-:Y:S01]  /*db20*/  FADD R3, RZ, R4 ;  /* 0x00000004ff037221 */ /* 0x000fe20000000000 */
[----:B----4-:R-:W-:-:S03]  /*db30*/  FADD R0, RZ, R5 ;  /* 0x00000005ff007221 */ /* 0x010fc60000000000 */
[----:B------:R0:W-:Y:S04]  /*db40*/  STL [R1+0x478], R2 ;  /* 0x0004780201007387 */ /* 0x0001e80000100800 */
        /* <DEDUP_REMOVED lines=51> */
[----:B-1----:R-:W-:Y:S02]  /*de80*/  FADD R3, RZ, R126 ;  /* 0x0000007eff037221 */ /* 0x002fe40000000000 */
[----:B--2---:R-:W2:Y:S04]  /*de90*/  LDL R0, [R1+0x84] ;  /* 0x0000840001007983 */ /* 0x004ea80000100800 */
[----:B------:R0:W-:Y:S04]  /*dea0*/  STL [R1+0x4e4], R2 ;  /* 0x0004e40201007387 */ /* 0x0001e80000100800 */
[----:B0-----:R-:W3:Y:S04]  /*deb0*/  LDL R2, [R1+0x88] ;  /* 0x0000880001027983 */ /* 0x001ee80000100800 */
[----:B------:R0:W-:Y:S04]  /*dec0*/  STL [R1+0x4e8], R3 ;  /* 0x0004e80301007387 */ /* 0x0001e80000100800 */
[----:B------:R-:W4:Y:S04]  /*ded0*/  LDL R4, [R1+0x90] ;  /* 0x0000900001047983 */ /* 0x000f280000100800 */
[----:B------:R-:W4:Y:S04]  /*dee0*/  LDL R5, [R1+0x94] ;  /* 0x0000940001057983 */ /* 0x000f280000100800 */
[----:B0-----:R-:W4:Y:S04]  /*def0*/  LDL R3, [R1+0x8c] ;  /* 0x00008c0001037983 */ /* 0x001f280000100800 */
        /* <DEDUP_REMOVED lines=26> */
[----:B--2---:R-:W-:-:S05]  /*e0a0*/  FADD R0, RZ, R0 ;  /* 0x00000000ff007221 */ /* 0x004fca0000000000 */
[----:B------:R3:W-:Y:S02]  /*e0b0*/  STL [R1+0x4ec], R0 ;  /* 0x0004ec0001007387 */ /* 0x0007e40000100800 */
[----:B---3--:R-:W-:-:S05]  /*e0c0*/  FADD R0, RZ, R2 ;  /* 0x00000002ff007221 */ /* 0x008fca0000000000 */
[----:B------:R0:W-:Y:S01]  /*e0d0*/  STL [R1+0x4f0], R0 ;  /* 0x0004f00001007387 */ /* 0x0001e20000100800 */
[----:B----4-:R-:W-:-:S01]  /*e0e0*/  FADD R2, RZ, R3 ;  /* 0x00000003ff027221 */ /* 0x010fc20000000000 */
[----:B------:R-:W-:Y:S01]  /*e0f0*/  FADD R3, RZ, R4 ;  /* 0x00000004ff037221 */ /* 0x000fe20000000000 */
[----:B0-----:R-:W-:-:S03]  /*e100*/  FADD R0, RZ, R5 ;  /* 0x00000005ff007221 */ /* 0x001fc60000000000 */
        /* <DEDUP_REMOVED lines=91> */
[----:B0-----:R-:W-:Y:S01]  /*e6c0*/  FADD R0, RZ, R4 ;  /* 0x00000004ff007221 */ /* 0x001fe20000000000 */
[----:B------:R-:W-:-:S03]  /*e6d0*/  FADD R3, RZ, R5 ;  /* 0x00000005ff037221 */ /* 0x000fc60000000000 */
[----:B------:R0:W-:Y:S04]  /*e6e0*/  STL [R1+0x570], R2 ;  /* 0x0005700201007387 */ /* 0x0001e80000100800 */
[----:B------:R1:W-:Y:S01]  /*e6f0*/  STL [R1+0x574], R0 ;  /* 0x0005740001007387 */ /* 0x0003e20000100800 */
[----:B0-----:R-:W-:-:S03]  /*e700*/  FADD R2, RZ, R151 ;  /* 0x00000097ff027221 */ /* 0x001fc60000000000 */
[----:B------:R0:W-:Y:S01]  /*e710*/  STL [R1+0x578], R3 ;  /* 0x0005780301007387 */ /* 0x0001e20000100800 */
[----:B-1----:R-:W-:-:S03]  /*e720*/  FADD R0, RZ, R150 ;  /* 0x00000096ff007221 */ /* 0x002fc60000000000 */
        /* <DEDUP_REMOVED lines=48> */
[----:B------:R-:W2:Y:S04]  /*ea30*/  LDL R126, [R1+0x17c] ;  /* 0x00017c00017e7983 */ /* 0x000ea80000100800 */
[----:B------:R1:W-:Y:S04]  /*ea40*/  STL [R1+0x5dc], R2 ;  /* 0x0005dc0201007387 */ /* 0x0003e80000100800 */
[----:B------:R-:W3:Y:S04]  /*ea50*/  LDL R127, [R1+0x180] ;  /* 0x00018000017f7983 */ /* 0x000ee80000100800 */
[----:B------:R4:W-:Y:S04]  /*ea60*/  STL [R1+0x5e0], R0 ;  /* 0x0005e00001007387 */ /* 0x0009e80000100800 */
        /* <DEDUP_REMOVED lines=26> */
[----:B0-----:R-:W3:Y:S04]  /*ec10*/  LDL R3, [R1+0x1ec] ;  /* 0x0001ec0001037983 */ /* 0x001ee80000100800 */
[----:B-1----:R-:W3:Y:S04]  /*ec20*/  LDL R2, [R1+0x1f0] ;  /* 0x0001f00001027983 */ /* 0x002ee80000100800 */
[----:B----4-:R-:W4:Y:S01]  /*ec30*/  LDL R0, [R1+0x1f4] ;  /* 0x0001f40001007983 */ /* 0x010f220000100800 */
[----:B------:R-:W-:-:S01]  /*ec40*/  FADD R7, RZ, R7 ;  /* 0x00000007ff077221 */ /* 0x000fc20000000000 */
[----:B------:R-:W-:Y:S01]  /*ec50*/  FADD R6, RZ, R6 ;  /* 0x00000006ff067221 */ /* 0x000fe20000000000 */
[----:B--2---:R-:W-:-:S05]  /*ec60*/  FADD R126, RZ, R126 ;  /* 0x0000007eff7e7221 */ /* 0x004fca0000000000 */
[----:B------:R0:W-:Y:S01]  /*ec70*/  STL [R1+0x5e4], R126 ;  /* 0x0005e47e01007387 */ /* 0x0001e20000100800 */
[----:B---3--:R-:W-:-:S03]  /*ec80*/  FADD R127, RZ, R127 ;  /* 0x0000007fff7f7221 */ /* 0x008fc60000000000 */
[----:B0-----:R-:W2:Y:S01]  /*ec90*/  LDL.LU R126, [R1+0x8f4] ;  /* 0x0008f400017e7983 */ /* 0x001ea20000300800 */
[----:B------:R-:W-:-:S03]  /*eca0*/  FADD R128, RZ, R128 ;  /* 0x00000080ff807221 */ /* 0x000fc60000000000 */
[----:B------:R0:W-:Y:S01]  /*ecb0*/  STL [R1+0x5e8], R127 ;  /* 0x0005e87f01007387 */ /* 0x0001e20000100800 */
[----:B------:R-:W-:-:S01]  /*ecc0*/  FADD R129, RZ, R129 ;  /* 0x00000081ff817221 */ /* 0x000fc20000000000 */
[----:B------:R-:W-:Y:S02]  /*ecd0*/  FADD R130, RZ, R130 ;  /* 0x00000082ff827221 */ /* 0x000fe40000000000 */
[----:B0-----:R-:W3:Y:S01]  /*ece0*/  LDL.LU R127, [R1+0x8f0] ;  /* 0x0008f000017f7983 */ /* 0x001ee20000300800 */
[----:B------:R-:W-:-:S03]  /*ecf0*/  FADD R131, RZ, R131 ;  /* 0x00000083ff837221 */ /* 0x000fc60000000000 */
[----:B------:R0:W-:Y:S01]  /*ed00*/  STL [R1+0x5ec], R128 ;  /* 0x0005ec8001007387 */ /* 0x0001e20000100800 */
[----:B------:R-:W-:-:S01]  /*ed10*/  FADD R132, RZ, R132 ;  /* 0x00000084ff847221 */ /* 0x000fc20000000000 */
[----:B------:R-:W-:Y:S02]  /*ed20*/  FADD R133, RZ, R133 ;  /* 0x00000085ff857221 */ /* 0x000fe40000000000 */
[----:B0-----:R-:W3:Y:S04]  /*ed30*/  LDL.LU R128, [R1+0x8ec] ;  /* 0x0008ec0001807983 */ /* 0x001ee80000300800 */
[----:B------:R0:W-:Y:S01]  /*ed40*/  STL [R1+0x5f0], R129 ;  /* 0x0005f08101007387 */ /* 0x0001e20000100800 */
[----:B------:R-:W-:-:S01]  /*ed50*/  FADD R134, RZ, R134 ;  /* 0x00000086ff867221 */ /* 0x000fc20000000000 */
[----:B------:R-:W-:-:S02]  /*ed60*/  FADD R135, RZ, R135 ;  /* 0x00000087ff877221 */ /* 0x000fc40000000000 */
[----:B0-----:R-:W3:Y:S04]  /*ed70*/  LDL.LU R129, [R1+0x8e8] ;  /* 0x0008e80001817983 */ /* 0x001ee80000300800 */
[----:B------:R0:W-:Y:S01]  /*ed80*/  STL [R1+0x5f4], R130 ;  /* 0x0005f48201007387 */ /* 0x0001e20000100800 */
[----:B------:R-:W-:-:S01]  /*ed90*/  FADD R136, RZ, R136 ;  /* 0x00000088ff887221 */ /* 0x000fc20000000000 */
[----:B------:R-:W-:Y:S02]  /*eda0*/  FADD R137, RZ, R137 ;  /* 0x00000089ff897221 */ /* 0x000fe40000000000 */
[----:B0-----:R-:W3:Y:S04]  /*edb0*/  LDL.LU R130, [R1+0x8e4] ;  /* 0x0008e40001827983 */ /* 0x001ee80000300800 */
[----:B------:R0:W-:Y:S01]  /*edc0*/  STL [R1+0x5f8], R131 ;  /* 0x0005f88301007387 */ /* 0x0001e20000100800 */
[----:B------:R-:W-:-:S03]  /*edd0*/  FADD R138, RZ, R138 ;  /* 0x0000008aff8a7221 */ /* 0x000fc60000000000 */
        /* <DEDUP_REMOVED lines=53> */
[----:B----4-:R-:W-:-:S03]  /*f130*/  FADD R0, RZ, R0 ;  /* 0x00000000ff007221 */ /* 0x010fc60000000000 */
[----:B0-----:R-:W4:Y:S04]  /*f140*/  LDL.LU R149, [R1+0x898] ;  /* 0x0008980001957983 */ /* 0x001f280000300800 */
[----:B------:R0:W-:Y:S04]  /*f150*/  STL [R1+0x644], R150 ;  /* 0x0006449601007387 */ /* 0x0001e80000100800 */
[----:B0-----:R-:W4:Y:S04]  /*f160*/  LDL.LU R150, [R1+0x894] ;  /* 0x0008940001967983 */ /* 0x001f280000300800 */
[----:B------:R0:W-:Y:S04]  /*f170*/  STL [R1+0x648], R151 ;  /* 0x0006489701007387 */ /* 0x0001e80000100800 */
[----:B0-----:R-:W4:Y:S04]  /*f180*/  LDL.LU R151, [R1+0x890] ;  /* 0x0008900001977983 */ /* 0x001f280000300800 */
[----:B------:R0:W-:Y:S04]  /*f190*/  STL [R1+0x64c], R5 ;  /* 0x00064c0501007387 */ /* 0x0001e80000100800 */
[----:B0-----:R0:W5:Y:S04]  /*f1a0*/  LDL.LU R5, [R1+0x88c] ;  /* 0x00088c0001057983 */ /* 0x0011680000300800 */
[----:B------:R1:W-:Y:S04]  /*f1b0*/  STL [R1+0x650], R4 ;  /* 0x0006500401007387 */ /* 0x0003e80000100800 */
[----:B-1----:R0:W5:Y:S04]  /*f1c0*/  LDL.LU R4, [R1+0x888] ;  /* 0x0008880001047983 */ /* 0x0021680000300800 */
[----:B------:R1:W-:Y:S04]  /*f1d0*/  STL [R1+0x654], R3 ;  /* 0x0006540301007387 */ /* 0x0003e80000100800 */
[----:B-1----:R0:W5:Y:S04]  /*f1e0*/  LDL.LU R3, [R1+0x884] ;  /* 0x0008840001037983 */ /* 0x0021680000300800 */
[----:B------:R1:W-:Y:S04]  /*f1f0*/  STL [R1+0x658], R2 ;  /* 0x0006580201007387 */ /* 0x0003e80000100800 */
[----:B-1----:R0:W5:Y:S04]  /*f200*/  LDL.LU R2, [R1+0x880] ;  /* 0x0008800001027983 */ /* 0x0021680000300800 */
[----:B------:R1:W-:Y:S04]  /*f210*/  STL [R1+0x65c], R0 ;  /* 0x00065c0001007387 */ /* 0x0003e80000100800 */
[----:B-1----:R0:W5:Y:S04]  /*f220*/  LDL.LU R0, [R1+0x87c] ;  /* 0x00087c0001007983 */ /* 0x0021680000300800 */
[----:B------:R1:W-:Y:S04]  /*f230*/  STL [R1+0x660], R7 ;  /* 0x0006600701007387 */ /* 0x0003e80000100800 */
[----:B------:R2:W-:Y:S01]  /*f240*/  STL [R1+0x664], R6 ;  /* 0x0006640601007387 */ /* 0x0005e20000100800 */
[----:B-1----:R-:W-:-:S01]  /*f250*/  FADD R7, RZ, R24 ;  /* 0x00000018ff077221 */ /* 0x002fc20000000000 */
[----:B--2---:R-:W-:-:S04]  /*f260*/  FADD R6, RZ, R25 ;  /* 0x00000019ff067221 */ /* 0x004fc80000000000 */
        /* <DEDUP_REMOVED lines=203> */
[----:B---3--:R-:W-:-:S04]  /*ff20*/  FADD R6, RZ, R127 ;  /* 0x0000007fff067221 */ /* 0x008fc80000000000 */
        /* <DEDUP_REMOVED lines=43> */
[----:B----4-:R-:W-:-:S04]  /*101e0*/  FADD R6, RZ, R149 ;  /* 0x00000095ff067221 */ /* 0x010fc80000000000 */
[----:B------:R1:W-:Y:S04]  /*101f0*/  STL [R1+0x858], R7 ;  /* 0x0008580701007387 */ /* 0x0003e80000100800 */
[----:B------:R2:W-:Y:S01]  /*10200*/  STL [R1+0x85c], R6 ;  /* 0x00085c0601007387 */ /* 0x0005e20000100800 */
[----:B-1----:R-:W-:-:S01]  /*10210*/  FADD R7, RZ, R150 ;  /* 0x00000096ff077221 */ /* 0x002fc20000000000 */
[----:B--2---:R-:W-:-:S04]  /*10220*/  FADD R6, RZ, R151 ;  /* 0x00000097ff067221 */ /* 0x004fc80000000000 */
[----:B------:R0:W-:Y:S04]  /*10230*/  STL [R1+0x860], R7 ;  /* 0x0008600701007387 */ /* 0x0001e80000100800 */
[----:B------:R0:W-:Y:S01]  /*10240*/  STL [R1+0x864], R6 ;  /* 0x0008640601007387 */ /* 0x0001e20000100800 */
[----:B------:R-:W-:-:S01]  /*10250*/  FADD R8, RZ, R8 ;  /* 0x00000008ff087221 */ /* 0x000fc20000000000 */
[----:B------:R-:W-:Y:S01]  /*10260*/  FADD R9, RZ, R9 ;  /* 0x00000009ff097221 */ /* 0x000fe20000000000 */
        /* <DEDUP_REMOVED lines=98> */
[----:B0-----:R-:W-:-:S06]  /*10890*/  UMOV UR6, URZ ;  /* 0x0000003f00067c82 */ /* 0x001fcc0008000000 */
.L_x_18:
[----:B------:R-:W-:Y:S01]  /*108a0*/  UIADD3 UR15, UR5, 0x1, URZ ;  /* 0x00000001050f7890 */ /* 0x000fe2000fffe03f */
[----:B------:R-:W-:-:S03]  /*108b0*/  UMOV UR20, 0x1 ;  /* 0x0000000100147882 */ /* 0x000fc60000000000 */
[----:B------:R-:W-:-:S04]  /*108c0*/  UISETP.NE.AND UP0, UPT, UR15, 0x2, UPT ;  /* 0x000000020f00788c */ /* 0x000fc8000bf05270 */
[----:B------:R-:W-:Y:S02]  /*108d0*/  USEL UR11, URZ, 0x1, UP0 ;  /* 0x000000013f0b7887 */ /* 0x000fe40008000000 */
[----:B------:R-:W-:Y:S02]  /*108e0*/  USEL UR15, UR15, URZ, UP0 ;  /* 0x0000003f0f0f7287 */ /* 0x000fe40008000000 */
[----:B------:R-:W-:-:S06]  /*108f0*/  ULOP3.LUT UR11, UR4, UR11, URZ, 0x3c, !UPT ;  /* 0x0000000b040b7292 */ /* 0x000fcc000f8e3c3f */
[----:B------:R-:W-:-:S07]  /*10900*/  IMAD.U32 R6, RZ, RZ, UR11 ;  /* 0x0000000bff067e24 */ /* 0x000fce000f8e00ff */
.L_x_13:
[----:B------:R-:W-:-:S04]  /*10910*/  UISETP.LT.AND UP0, UPT, UR10, 0x1, UPT ;  /* 0x000000010a00788c */ /* 0x000fc8000bf01270 */
[----:B------:R-:W-:-:S04]  /*10920*/  USEL UR11, UR10, 0x1, UP0 ;  /* 0x000000010a0b7887 */ /* 0x000fc80008000000 */
[----:B------:R-:W-:-:S04]  /*10930*/  UIADD3 UR16, UR10, -UR11, URZ ;  /* 0x8000000b0a107290 */ /* 0x000fc8000fffe03f */
[----:B------:R-:W-:-:S06]  /*10940*/  UISETP.GE.AND UP0, UPT, UR16, 0x1, UPT ;  /* 0x000000011000788c */ /* 0x000fcc000bf06270 */
[----:B------:R-:W-:-:S13]  /*10950*/  PLOP3.LUT P0, PT, PT, PT, UP0, 0x80, 0x0 ;  /* 0x000000000000781c */ /* 0x000fda0003f0f008 */
[----:B------:R-:W-:Y:S05]  /*10960*/  @!P0 BRA `(.L_x_19) ;  /* 0x000000f000508947 */ /* 0x000fea0003800000 */
[----:B------:R-:W-:Y:S01]  /*10970*/  UMOV UR11, UR5 ;  /* 0x00000005000b7c82 */ /* 0x000fe20008000000 */
[----:B------:R-:W-:-:S05]  /*10980*/  ULDC UR12, c[0x0][0x50c] ;  /* 0x00014300000c7ab9 */ /* 0x000fca0000000800 */
.L_x_27:
[----:B------:R-:W-:-:S06]  /*10990*/  UISETP.NE.AND UP0, UPT, UR9, 0x3, UPT ;  /* 0x000000030900788c */ /* 0x000fcc000bf05270 */
[----:B------:R-:W-:-:S13]  /*109a0*/  PLOP3.LUT P1, PT, PT, PT, UP0, 0x80, 0x0 ;  /* 0x000000000000781c */ /* 0x000fda0003f2f008 */
[----:B0-----:R-:W-:Y:S05]  /*109b0*/  @!P1 BRA `(.L_x_20) ;  /* 0x0000000000049947 */ /* 0x001fea0003800000 */
[----:B------:R-:W-:Y:S01]  /*109c0*/  BPT.TRAP 0x1 ;  /* 0x000000040000795c */ /* 0x000fe20000300000 */
.L_x_20:
[----:B------:R-:W0:Y:S01]  /*109d0*/  S2UR UR21, SR_CgaCtaId ;  /* 0x00000000001579c3 */ /* 0x000e220000008800 */
[----:B------:R-:W-:Y:S01]  /*109e0*/  UMOV UR13, 0x400 ;  /* 0x00000400000d7882 */ /* 0x000fe20000000000 */
[----:B------:R-:W-:Y:S01]  /*109f0*/  SHF.L.U32 R7, R6, 0x1f, RZ ;  /* 0x0000001f06077819 */ /* 0x000fe200000006ff */
[----:B0-----:R-:W-:-:S04]  /*10a00*/  ULEA UR13, UR21, UR13, 0x18 ;  /* 0x0000000d150d7291 */ /* 0x001fc8000f8ec03f */
[----:B------:R-:W-:-:S09]  /*10a10*/  ULEA UR21, UR15, UR13, 0x3 ;  /* 0x0000000d0f157291 */ /* 0x000fd2000f8e183f */
[----:B------:R0:W2:Y:S01]  /*10a20*/  SYNCS.PHASECHK.TRANS64.TRYWAIT P0, [UR21], R7 ;  /* 0x00000007ff0075a7 */ /* 0x0000a20008000155 */
[----:B------:R-:W-:Y:S05]  /*10a30*/  @!P1 BRA `(.L_x_21) ;  /* 0x0000000000049947 */ /* 0x000fea0003800000 */
[----:B------:R-:W-:Y:S01]  /*10a40*/  BPT.TRAP 0x1 ;  /* 0x000000040000795c */ /* 0x000fe20000300000 */
.L_x_21:
[----:B--2---:R-:W-:Y:S05]  /*10a50*/  @P0 BRA `(.L_x_22) ;  /* 0x0000000000080947 */ /* 0x004fea0003800000 */
[----:B------:R-:W2:Y:S02]  /*10a60*/  SYNCS.PHASECHK.TRANS64.TRYWAIT P0, [UR21], R7 ;  /* 0x00000007ff0075a7 */ /* 0x000ea40008000155 */
[----:B--2---:R-:W-:Y:S05]  /*10a70*/  @!P0 BRA `(.L_x_23) ;  /* 0x000003c400408947 */ /* 0x004fea0003800000 */
.L_x_22:
        /* <DEDUP_REMOVED lines=64> */
[----:B--2---:R-:W2:Y:S04]  /*10e80*/  LDL.LU.64 R108, [R1] ;  /* 0x00000000016c7983 */ /* 0x004ea80000300a00 */
        /* <DEDUP_REMOVED lines=85> */
[----:B--2---:R-:W2:Y:S04]  /*113e0*/  LDL.LU.64 R24, [R1+0x200] ;  /* 0x0002000001187983 */ /* 0x004ea80000300a00 */
        /* <DEDUP_REMOVED lines=64> */
[----:B------:R-:W-:Y:S01]  /*117f0*/  UISETP.NE.AND UP0, UPT, UR19, URZ, UPT ;  /* 0x0000003f1300728c */ /* 0x000fe2000bf05270 */
[----:B------:R-:W3:Y:S01]  /*11800*/  LDL.LU.64 R152, [R1+0xb0] ;  /* 0x0000b00001987983 */ /* 0x000ee20000300a00 */
[----:B------:R-:W-:Y:S02]  /*11810*/  USHF.R.U32.HI UR21, URZ, 0x4, UR21 ;  /* 0x000000043f157899 */ /* 0x000fe40008011615 */
[----:B------:R-:W-:Y:S01]  /*11820*/  USEL UR20, UR20, URZ, !UP0 ;  /* 0x0000003f14147287 */ /* 0x000fe2000c000000 */
[----:B------:R-:W3:Y:S01]  /*11830*/  LDL.LU.64 R154, [R1+0xb8] ;  /* 0x0000b800019a7983 */ /* 0x000ee20000300a00 */
[----:B------:R-:W-:Y:S02]  /*11840*/  ULOP3.LUT UR21, UR21, 0x3fff, URZ, 0xc0, !UPT ;  /* 0x00003fff15157892 */ /* 0x000fe4000f8ec03f */
[----:B------:R-:W-:Y:S01]  /*11850*/  ULOP3.LUT UR19, UR14, 0x10000, URZ, 0xfc, !UPT ;  /* 0x000100000e137892 */ /* 0x000fe2000f8efc3f */
[----:B------:R-:W3:Y:S01]  /*11860*/  LDL.LU.64 R156, [R1+0xc0] ;  /* 0x0000c000019c7983 */ /* 0x000ee20000300a00 */
[----:B------:R-:W-:-:S02]  /*11870*/  ULOP3.LUT UR21, UR21, 0x10000, URZ, 0xfc, !UPT ;  /* 0x0001000015157892 */ /* 0x000fc4000f8efc3f */
[----:B------:R-:W-:Y:S01]  /*11880*/  UISETP.NE.U32.AND UP0, UPT, UR20, URZ, UPT ;  /* 0x0000003f1400728c */ /* 0x000fe2000bf05070 */
[----:B------:R-:W3:Y:S01]  /*11890*/  LDL.LU.64 R158, [R1+0xc8] ;  /* 0x0000c800019e7983 */ /* 0x000ee20000300a00 */
[----:B------:R-:W-:Y:S02]  /*118a0*/  UIMAD UR19, UR15, 0xc00, UR19 ;  /* 0x00000c000f1378a4 */ /* 0x000fe4000f8e0213 */
[----:B------:R-:W-:Y:S01]  /*118b0*/  ULEA UR26, UR15, UR21, 0xb ;  /* 0x000000150f1a7291 */ /* 0x000fe2000f8e583f */
[----:B------:R-:W3:Y:S01]  /*118c0*/  LDL.LU.64 R160, [R1+0xd0] ;  /* 0x0000d00001a07983 */ /* 0x000ee20000300a00 */
[----:B------:R-:W-:Y:S01]  /*118d0*/  UMOV UR23, 0x40000040 ;  /* 0x4000004000177882 */ /* 0x000fe20000000000 */
[----:B------:R-:W-:Y:S02]  /*118e0*/  UMOV UR21, 0x40000040 ;  /* 0x4000004000157882 */ /* 0x000fe40000000000 */
[----:B------:R-:W-:Y:S01]  /*118f0*/  UMOV UR20, UR19 ;  /* 0x0000001300147c82 */ /* 0x000fe20008000000 */
[----:B------:R-:W3:Y:S01]  /*11900*/  LDL.LU.64 R162, [R1+0xd8] ;  /* 0x0000d80001a27983 */ /* 0x000ee20000300a00 */
[----:B------:R-:W-:-:S03]  /*11910*/  UMOV UR22, UR26 ;  /* 0x0000001a00167c82 */ /* 0x000fc60008000000 */
        /* <DEDUP_REMOVED lines=36> */
[----:B------:R-:W-:Y:S04]  /*11b60*/  STL [R1+0xcd4], R23 ;  /* 0x000cd41701007387 */ /* 0x000fe80000100800 */
        /* <DEDUP_REMOVED lines=16> */
[----:B-----5:R-:W-:Y:S04]  /*11c70*/  STL [R1+0xc90], R5 ;  /* 0x000c900501007387 */ /* 0x020fe80000100800 */
[----:B------:R-:W-:Y:S04]  /*11c80*/  STL [R1+0xc8c], R4 ;  /* 0x000c8c0401007387 */ /* 0x000fe80000100800 */
[----:B------:R-:W-:Y:S04]  /*11c90*/  STL [R1+0xc88], R3 ;  /* 0x000c880301007387 */ /* 0x000fe80000100800 */
[----:B------:R4:W-:Y:S04]  /*11ca0*/  STL [R1+0xc84], R2 ;  /* 0x000c840201007387 */ /* 0x0009e80000100800 */
[----:B------:R0:W-:Y:S01]  /*11cb0*/  STL [R1+0xc80], R0 ;  /* 0x000c800001007387 */ /* 0x0001e20000100800 */
[----:B--2---:R-:W-:-:S06]  /*11cc0*/  WARPGROUP.ARRIVE ;  /* 0x00000000000079c5 */ /* 0x004fcc0000000000 */
[----:B------:R-:W-:Y:S03]  /*11cd0*/  QGMMA.64x256x32.F32.E4M3.E4M3 R24, gdesc[UR20], R24, UP0, gsb0 ;  /* 0x03e00000141879f3 */ /* 0x000fe6000b800818 */
[----:B------:R-:W-:Y:S02]  /*11ce0*/  WARPGROUP.DEPBAR.LE gsb0, 0x0 ;  /* 0x00008000000079c5 */ /* 0x000fe40000010000 */
[----:B------:R-:W-:Y:S01]  /*11cf0*/  STL.64 [R1+0x200], R24 ;  /* 0x0002001801007387 */ /* 0x000fe20000100a00 */
[----:B----4-:R-:W-:Y:S02]  /*11d00*/  IMAD.MOV.U32 R2, RZ, RZ, R150 ;  /* 0x000000ffff027224 */ /* 0x010fe400078e0096 */
[----:B0-----:R-:W-:Y:S01]  /*11d10*/  IMAD.MOV.U32 R0, RZ, RZ, R151 ;  /* 0x000000ffff007224 */ /* 0x001fe200078e0097 */
        /* <DEDUP_REMOVED lines=72> */
[----:B------:R0:W-:Y:S04]  /*121a0*/  STL [R1+0x3a0], R128 ;  /* 0x0003a08001007387 */ /* 0x0001e80000100800 */
        /* <DEDUP_REMOVED lines=11> */
[----:B0-----:R-:W3:Y:S04]  /*12260*/  LDL.LU.64 R128, [R1+0x1878] ;  /* 0x0018780001807983 */ /* 0x001ee80000300a00 */
        /* <DEDUP_REMOVED lines=55> */
[----:B------:R-:W-:Y:S03]  /*125e0*/  QGMMA.64x256x32.F32.E4M3.E4M3 R108, gdesc[UR20], R108, UP0, gsb0 ;  /* 0x03e00000146c79f3 */ /* 0x000fe6000b80086c */
        /* <DEDUP_REMOVED lines=65> */
[----:B0-----:R-:W3:Y:S04]  /*12a00*/  LDL.LU.64 R234, [R1+0x16d0] ;  /* 0x0016d00001ea7983 */ /* 0x001ee80000300a00 */
[----:B------:R-:W4:Y:S04]  /*12a10*/  LDL.LU.64 R232, [R1+0x16c8] ;  /* 0x0016c80001e87983 */ /* 0x000f280000300a00 */
        /* <DEDUP_REMOVED lines=64> */
[----:B---3--:R-:W-:Y:S04]  /*12e20*/  STL.64 [R1+0x12d0], R234 ;  /* 0x0012d0ea01007387 */ /* 0x008fe80000100a00 */
[----:B----4-:R-:W-:Y:S04]  /*12e30*/  STL.64 [R1+0x12c8], R232 ;  /* 0x0012c8e801007387 */ /* 0x010fe80000100a00 */
[----:B--2---:R-:W-:Y:S04]  /*12e40*/  STL.64 [R1+0x12c0], R230 ;  /* 0x0012c0e601007387 */ /* 0x004fe80000100a00 */
        /* <DEDUP_REMOVED lines=39> */
[----:B------:R-:W-:-:S06]  /*130c0*/  WARPGROUP.ARRIVE ;  /* 0x00000000000079c5 */ /* 0x000fcc0000000000 */
[----:B------:R-:W-:Y:S03]  /*130d0*/  QGMMA.64x256x32.F32.E4M3.E4M3 R24, gdesc[UR20], R24, UP0, gsb0 ;  /* 0x03e00000141879f3 */ /* 0x000fe6000b800818 */
        /* <DEDUP_REMOVED lines=478> */
[----:B------:R-:W3:Y:S01]  /*14ec0*/  LDL.LU.64 R234, [R1+0x12d0] ;  /* 0x0012d00001ea7983 */ /* 0x000ee20000300a00 */
[----:B------:R-:W-:Y:S02]  /*14ed0*/  IMAD.MOV.U32 R8, RZ, RZ, R228 ;  /* 0x000000ffff087224 */ /* 0x000fe400078e00e4 */
[----:B------:R-:W-:Y:S01]  /*14ee0*/  IMAD.MOV.U32 R7, RZ, RZ, R229 ;  /* 0x000000ffff077224 */ /* 0x000fe200078e00e5 */
[----:B------:R-:W4:Y:S01]  /*14ef0*/  LDL.LU.64 R232, [R1+0x12c8] ;  /* 0x0012c80001e87983 */ /* 0x000f220000300a00 */
        /* <DEDUP_REMOVED lines=104> */
[----:B------:R-:W-:Y:S01]  /*15580*/  QGMMA.64x256x32.F32.E4M3.E4M3 R24, gdesc[UR20], R24, gsb0 ;  /* 0x03e00000141879f3 */ /* 0x000fe20008000818 */
        /* <DEDUP_REMOVED lines=215> */
[----:B------:R-:W3:Y:S01]  /*16300*/  LDL.LU R152, [R1+0xb0] ;  /* 0x0000b00001987983 */ /* 0x000ee20000300800 */
[----:B------:R-:W-:Y:S01]  /*16310*/  UMOV UR21, 0x40000040 ;  /* 0x4000004000157882 */ /* 0x000fe20000000000 */
[----:B------:R-:W-:Y:S02]  /*16320*/  UMOV UR23, 0x40000040 ;  /* 0x4000004000177882 */ /* 0x000fe40000000000 */
[----:B------:R-:W3:Y:S04]  /*16330*/  LDL.LU R153, [R1+0xb4] ;  /* 0x0000b40001997983 */ /* 0x000ee80000300800 */
        /* <DEDUP_REMOVED lines=58> */
[----:B------:R-:W3:Y:S01]  /*166e0*/  LDL.LU R212, [R1+0x1a0] ;  /* 0x0001a00001d47983 */ /* 0x000ee20000300800 */
[----:B--2---:R-:W-:-:S06]  /*166f0*/  WARPGROUP.ARRIVE ;  /* 0x00000000000079c5 */ /* 0x004fcc0000000000 */
[----:B------:R-:W-:Y:S01]  /*16700*/  QGMMA.64x256x32.F32.E4M3.E4M3 R24, gdesc[UR20], R24, gsb0 ;  /* 0x03e00000141879f3 */ /* 0x000fe20008000818 */
        /* <DEDUP_REMOVED lines=22> */
[----:B------:R-:W-:Y:S01]  /*16870*/  IMAD.MOV.U32 R213, RZ, RZ, R23 ;  /* 0x000000ffffd57224 */ /* 0x000fe200078e0017 */
        /* <DEDUP_REMOVED lines=569> */
[----:B------:R-:W-:-:S03]  /*18c10*/  IMAD.MOV.U32 R151, RZ, RZ, R7 ;  /* 0x000000ffff977224 */ /* 0x000fc600078e0007 */
[----:B------:R0:W5:Y:S04]  /*18c20*/  LDL.LU R14, [R1+0xcb0] ;  /* 0x000cb000010e7983 */ /* 0x0001680000300800 */
        /* <DEDUP_REMOVED lines=121> */
[----:B--2---:R-:W3:Y:S04]  /*193c0*/  LDL.LU.64 R150, [R1+0xc78] ;  /* 0x000c780001967983 */ /* 0x004ee80000300a00 */
        /* <DEDUP_REMOVED lines=131> */
[----:B------:R3:W-:Y:S01]  /*19c00*/  STL.64 [R1+0x1f8], R234 ;  /* 0x0001f8ea01007387 */ /* 0x0007e20000100a00 */
[----:B------:R-:W-:-:S03]  /*19c10*/  IMAD.MOV.U32 R7, RZ, RZ, R227 ;  /* 0x000000ffff077224 */ /* 0x000fc600078e00e3 */
[----:B---3--:R0:W5:Y:S04]  /*19c20*/  LDL.LU.64 R234, [R1+0xa78] ;  /* 0x000a780001ea7983 */ /* 0x0081680000300a00 */
[----:B------:R0:W5:Y:S04]  /*19c30*/  LDL.LU.64 R232, [R1+0xa70] ;  /* 0x000a700001e87983 */ /* 0x0001680000300a00 */
        /* <DEDUP_REMOVED lines=64> */
[----:B------:R-:W-:-:S04]  /*1a040*/  UIADD3 UR6, UR6, 0x4, URZ ;  /* 0x0000000406067890 */ /* 0x000fc8000fffe03f */
[----:B------:R-:W-:-:S04]  /*1a050*/  UISETP.NE.AND UP0, UPT, UR6, UR12, UPT ;  /* 0x0000000c0600728c */ /* 0x000fc8000bf05270 */
[----:B------:R-:W-:-:S06]  /*1a060*/  USEL UR19, URZ, 0x1, UP0 ;  /* 0x000000013f137887 */ /* 0x000fcc0008000000 */
[----:B------:R-:W-:Y:S01]  /*1a070*/  ISETP.NE.AND P0, PT, RZ, UR19, PT ;  /* 0x00000013ff007c0c */ /* 0x000fe2000bf05270 */
[----:B--2---:R-:W-:-:S06]  /*1a080*/  WARPGROUP.ARRIVE ;  /* 0x00000000000079c5 */ /* 0x004fcc0000000000 */
[----:B------:R-:W-:Y:S03]  /*1a090*/  QGMMA.64x256x32.F32.E4M3.E4M3 R24, gdesc[UR20], R24, gsb0 ;  /* 0x03e00000141879f3 */ /* 0x000fe60008000818 */
[----:B------:R-:W-:-:S03]  /*1a0a0*/  WARPGROUP.DEPBAR.LE gsb0, 0x0 ;  /* 0x00008000000079c5 */ /* 0x000fc60000010000 */
[----:B0-----:R-:W-:Y:S05]  /*1a0b0*/  @!P0 BRA `(.L_x_24) ;  /* 0x0000005800208947 */ /* 0x001fea0003800000 */
[----:B------:R0:W-:Y:S04]  /*1a0c0*/  STL [R1+0xa20], R52 ;  /* 0x000a203401007387 */ /* 0x0001e80000100800 */
[----:B0-----:R-:W2:Y:S04]  /*1a0d0*/  LDL R52, [R1+0x200] ;  /* 0x0002000001347983 */ /* 0x001ea80000100800 */
[----:B------:R0:W-:Y:S04]  /*1a0e0*/  STL [R1+0xa1c], R53 ;  /* 0x000a1c3501007387 */ /* 0x0001e80000100800 */
[----:B0-----:R-:W3:Y:S04]  /*1a0f0*/  LDL R53, [R1+0x204] ;  /* 0x0002040001357983 */ /* 0x001ee80000100800 */
[----:B------:R0:W-:Y:S04]  /*1a100*/  STL [R1+0xa18], R54 ;  /* 0x000a183601007387 */ /* 0x0001e80000100800 */
[----:B0-----:R-:W4:Y:S04]  /*1a110*/  LDL R54, [R1+0x208] ;  /* 0x0002080001367983 */ /* 0x001f280000100800 */
        /* <DEDUP_REMOVED lines=83> */
[----:B0-----:R-:W4:Y:S04]  /*1a650*/  LDL.LU R96, [R1+0x404] ;  /* 0x0004040001607983 */ /* 0x001f280000300800 */
[----:B------:R0:W-:Y:S04]  /*1a660*/  STL [R1+0x96c], R97 ;  /* 0x00096c6101007387 */ /* 0x0001e80000100800 */
[----:B0-----:R-:W4:Y:S04]  /*1a670*/  LDL R97, [R1+0x39c] ;  /* 0x00039c0001617983 */ /* 0x001f280000100800 */
[----:B------:R0:W-:Y:S04]  /*1a680*/  STL [R1+0x968], R98 ;  /* 0x0009686201007387 */ /* 0x0001e80000100800 */
[----:B0-----:R-:W4:Y:S04]  /*1a690*/  LDL.LU R98, [R1+0x400] ;  /* 0x0004000001627983 */ /* 0x001f280000300800 */
        /* <DEDUP_REMOVED lines=106> */
[----:B-----5:R0:W-:Y:S04]  /*1ad40*/  STL [R1+0x890], R6 ;  /* 0x0008900601007387 */ /* 0x0201e80000100800 */
        /* <DEDUP_REMOVED lines=10> */
[----:B0-----:R-:W4:Y:S01]  /*1adf0*/  LDL R0, [R1+0x2b0] ;  /* 0x0002b00001007983 */ /* 0x001f220000100800 */
[----:B--2---:R-:W-:-:S01]  /*1ae00*/  FADD R8, R52, R8 ;  /* 0x0000000834087221 */ /* 0x004fc20000000000 */
[----:B---3--:R-:W-:Y:S01]  /*1ae10*/  FADD R9, R53, R9 ;  /* 0x0000000935097221 */ /* 0x008fe20000000000 */
[----:B----4-:R-:W-:-:S01]  /*1ae20*/  FADD R10, R54, R10 ;  /* 0x0000000a360a7221 */ /* 0x010fc20000000000 */
[----:B------:R-:W2:Y:S01]  /*1ae30*/  LDL.LU R52, [R1+0xa20] ;  /* 0x000a200001347983 */ /* 0x000ea20000300800 */
[----:B------:R-:W-:-:S01]  /*1ae40*/  FADD R11, R55, R11 ;  /* 0x0000000b370b7221 */ /* 0x000fc20000000000 */
[----:B------:R-:W-:-:S02]  /*1ae50*/  FADD R12, R56, R12 ;  /* 0x0000000c380c7221 */ /* 0x000fc40000000000 */
[----:B------:R-:W3:Y:S01]  /*1ae60*/  LDL.LU R53, [R1+0xa1c] ;  /* 0x000a1c0001357983 */ /* 0x000ee20000300800 */
[----:B------:R-:W-:-:S03]  /*1ae70*/  FADD R13, R57, R13 ;  /* 0x0000000d390d7221 */ /* 0x000fc60000000000 */
[----:B------:R-:W4:Y:S01]  /*1ae80*/  LDL.LU R54, [R1+0xa18] ;  /* 0x000a180001367983 */ /* 0x000f220000300800 */
        /* <DEDUP_REMOVED lines=68> */
[----:B------:R-:W-:-:S01]  /*1b2d0*/  FADD R176, R92, R176 ;  /* 0x000000b05cb07221 */ /* 0x000fc20000000000 */
[----:B------:R-:W-:Y:S02]  /*1b2e0*/  FADD R96, R97, R96 ;  /* 0x0000006061607221 */ /* 0x000fe40000000000 */
[----:B------:R-:W4:Y:S01]  /*1b2f0*/  LDL.LU R89, [R1+0x98c] ;  /* 0x00098c0001597983 */ /* 0x000f220000300800 */
[----:B------:R-:W-:-:S03]  /*1b300*/  FADD R177, R93, R177 ;  /* 0x000000b15db17221 */ /* 0x000fc60000000000 */
[----:B------:R-:W4:Y:S01]  /*1b310*/  LDL.LU R90, [R1+0x988] ;  /* 0x00098800015a7983 */ /* 0x000f220000300800 */
[----:B------:R-:W-:-:S01]  /*1b320*/  FADD R178, R94, R178 ;  /* 0x000000b25eb27221 */ /* 0x000fc20000000000 */
[----:B------:R-:W-:Y:S02]  /*1b330*/  FADD R98, R99, R98 ;  /* 0x0000006263627221 */ /* 0x000fe40000000000 */
[----:B------:R-:W4:Y:S01]  /*1b340*/  LDL.LU R91, [R1+0x984] ;  /* 0x00098400015b7983 */ /* 0x000f220000300800 */
[----:B------:R-:W-:-:S03]  /*1b350*/  FADD R179, R95, R179 ;  /* 0x000000b35fb37221 */ /* 0x000fc60000000000 */
[----:B------:R-:W4:Y:S04]  /*1b360*/  LDL.LU R92, [R1+0x980] ;  /* 0x00098000015c7983 */ /* 0x000f280000300800 */
[----:B------:R-:W4:Y:S04]  /*1b370*/  LDL.LU R93, [R1+0x97c] ;  /* 0x00097c00015d7983 */ /* 0x000f280000300800 */
[----:B------:R-:W4:Y:S04]  /*1b380*/  LDL.LU R94, [R1+0x978] ;  /* 0x00097800015e7983 */ /* 0x000f280000300800 */
[----:B------:R-:W4:Y:S01]  /*1b390*/  LDL.LU R95, [R1+0x974] ;  /* 0x00097400015f7983 */ /* 0x000f220000300800 */
[----:B------:R-:W-:-:S01]  /*1b3a0*/  FADD R237, R100, R237 ;  /* 0x000000ed64ed7221 */ /* 0x000fc20000000000 */
[----:B------:R-:W-:Y:S01]  /*1b3b0*/  FADD R236, R101, R236 ;  /* 0x000000ec65ec7221 */ /* 0x000fe20000000000 */
[----:B------:R-:W-:-:S01]  /*1b3c0*/  FADD R235, R102, R235 ;  /* 0x000000eb66eb7221 */ /* 0x000fc20000000000 */
[----:B------:R0:W-:Y:S01]  /*1b3d0*/  STL [R1+0x404], R96 ;  /* 0x0004046001007387 */ /* 0x0001e20000100800 */
[----:B------:R-:W-:-:S01]  /*1b3e0*/  FADD R234, R103, R234 ;  /* 0x000000ea67ea7221 */ /* 0x000fc20000000000 */
[----:B------:R-:W-:Y:S01]  /*1b3f0*/  FADD R189, R148, R189 ;  /* 0x000000bd94bd7221 */ /* 0x000fe20000000000 */
[----:B------:R-:W-:-:S01]  /*1b400*/  FADD R190, R147, R190 ;  /* 0x000000be93be7221 */ /* 0x000fc20000000000 */
[----:B------:R-:W-:Y:S01]  /*1b410*/  FADD R191, R146, R191 ;  /* 0x000000bf92bf7221 */ /* 0x000fe20000000000 */
[----:B------:R-:W-:-:S01]  /*1b420*/  FADD R192, R145, R192 ;  /* 0x000000c091c07221 */ /* 0x000fc20000000000 */
[----:B------:R-:W-:Y:S01]  /*1b430*/  FADD R193, R144, R193 ;  /* 0x000000c190c17221 */ /* 0x000fe20000000000 */
[----:B------:R-:W-:-:S01]  /*1b440*/  FADD R194, R143, R194 ;  /* 0x000000c28fc27221 */ /* 0x000fc20000000000 */
[----:B------:R-:W-:Y:S01]  /*1b450*/  FADD R188, R149, R188 ;  /* 0x000000bc95bc7221 */ /* 0x000fe20000000000 */
[----:B------:R-:W-:-:S01]  /*1b460*/  FADD R195, R142, R195 ;  /* 0x000000c38ec37221 */ /* 0x000fc20000000000 */
[----:B0-----:R-:W2:Y:S01]  /*1b470*/  LDL R96, [R1+0x3a0] ;  /* 0x0003a00001607983 */ /* 0x001ea20000100800 */
[----:B------:R-:W-:-:S01]  /*1b480*/  FADD R196, R141, R196 ;  /* 0x000000c48dc47221 */ /* 0x000fc20000000000 */
[----:B------:R-:W-:Y:S01]  /*1b490*/  FADD R197, R140, R197 ;  /* 0x000000c58cc57221 */ /* 0x000fe20000000000 */
[----:B------:R-:W-:-:S01]  /*1b4a0*/  FADD R198, R139, R198 ;  /* 0x000000c68bc67221 */ /* 0x000fc20000000000 */
[----:B------:R0:W-:Y:S01]  /*1b4b0*/  STL [R1+0x400], R98 ;  /* 0x0004006201007387 */ /* 0x0001e20000100800 */
[----:B------:R-:W-:-:S01]  /*1b4c0*/  FADD R199, R138, R199 ;  /* 0x000000c78ac77221 */ /* 0x000fc20000000000 */
[----:B------:R-:W-:Y:S01]  /*1b4d0*/  FADD R200, R137, R200 ;  /* 0x000000c889c87221 */ /* 0x000fe20000000000 */
[----:B------:R-:W-:-:S01]  /*1b4e0*/  FADD R201, R136, R201 ;  /* 0x000000c988c97221 */ /* 0x000fc20000000000 */
[----:B------:R-:W2:Y:S01]  /*1b4f0*/  LDL.LU R97, [R1+0x408] ;  /* 0x0004080001617983 */ /* 0x000ea20000300800 */
[----:B------:R-:W-:-:S01]  /*1b500*/  FADD R202, R135, R202 ;  /* 0x000000ca87ca7221 */ /* 0x000fc20000000000 */
[----:B------:R-:W-:Y:S01]  /*1b510*/  FADD R203, R134, R203 ;  /* 0x000000cb86cb7221 */ /* 0x000fe20000000000 */
[----:B------:R-:W-:-:S01]  /*1b520*/  FADD R204, R133, R204 ;  /* 0x000000cc85cc7221 */ /* 0x000fc20000000000 */
[----:B------:R-:W-:Y:S01]  /*1b530*/  FADD R187, R150, R187 ;  /* 0x000000bb96bb7221 */ /* 0x000fe20000000000 */
[----:B------:R-:W-:-:S01]  /*1b540*/  FADD R205, R132, R205 ;  /* 0x000000cd84cd7221 */ /* 0x000fc20000000000 */
[----:B0-----:R-:W3:Y:S01]  /*1b550*/  LDL R98, [R1+0x3a4] ;  /* 0x0003a40001627983 */ /* 0x001ee20000100800 */
[----:B------:R-:W-:-:S01]  /*1b560*/  FADD R206, R131, R206 ;  /* 0x000000ce83ce7221 */ /* 0x000fc20000000000 */
[----:B------:R-:W-:Y:S01]  /*1b570*/  FADD R207, R130, R207 ;  /* 0x000000cf82cf7221 */ /* 0x000fe20000000000 */
[----:B------:R-:W-:-:S01]  /*1b580*/  FADD R208, R129, R208 ;  /* 0x000000d081d07221 */ /* 0x000fc20000000000 */
[----:B------:R-:W3:Y:S01]  /*1b590*/  LDL.LU R99, [R1+0x40c] ;  /* 0x00040c0001637983 */ /* 0x000ee20000300800 */
[----:B------:R-:W-:-:S01]  /*1b5a0*/  FADD R209, R128, R209 ;  /* 0x000000d180d17221 */ /* 0x000fc20000000000 */
[----:B------:R-:W-:Y:S01]  /*1b5b0*/  FADD R210, R127, R210 ;  /* 0x000000d27fd27221 */ /* 0x000fe20000000000 */
[----:B------:R-:W-:-:S01]  /*1b5c0*/  FADD R211, R126, R211 ;  /* 0x000000d37ed37221 */ /* 0x000fc20000000000 */
[----:B------:R-:W4:Y:S01]  /*1b5d0*/  LDL R100, [R1+0x3a8] ;  /* 0x0003a80001647983 */ /* 0x000f220000100800 */
[----:B------:R-:W-:-:S01]  /*1b5e0*/  FADD R212, R125, R212 ;  /* 0x000000d47dd47221 */ /* 0x000fc20000000000 */
[----:B------:R-:W-:Y:S01]  /*1b5f0*/  FADD R213, R124, R213 ;  /* 0x000000d57cd57221 */ /* 0x000fe20000000000 */
[----:B------:R-:W-:-:S01]  /*1b600*/  FADD R214, R123, R214 ;  /* 0x000000d67bd67221 */ /* 0x000fc20000000000 */
[----:B------:R-:W4:Y:S01]  /*1b610*/  LDL.LU R101, [R1+0x410] ;  /* 0x0004100001657983 */ /* 0x000f220000300800 */
        /* <DEDUP_REMOVED lines=28> */
[----:B------:R-:W-:-:S03]  /*1b7e0*/  FADD R184, R5, R184 ;  /* 0x000000b805b87221 */ /* 0x000fc60000000000 */
[----:B------:R-:W4:Y:S04]  /*1b7f0*/  LDL.LU R146, [R1+0x420] ;  /* 0x0004200001927983 */ /* 0x000f280000300800 */
[----:B------:R-:W4:Y:S04]  /*1b800*/  LDL R145, [R1+0x3bc] ;  /* 0x0003bc0001917983 */ /* 0x000f280000100800 */
[----:B------:R-:W4:Y:S01]  /*1b810*/  LDL.LU R144, [R1+0x424] ;  /* 0x0004240001907983 */ /* 0x000f220000300800 */
[----:B------:R-:W-:-:S03]  /*1b820*/  FADD R183, R4, R183 ;  /* 0x000000b704b77221 */ /* 0x000fc60000000000 */
[----:B------:R-:W4:Y:S04]  /*1b830*/  LDL R143, [R1+0x3c0] ;  /* 0x0003c000018f7983 */ /* 0x000f280000100800 */
[----:B------:R-:W4:Y:S04]  /*1b840*/  LDL.LU R142, [R1+0x428] ;  /* 0x00042800018e7983 */ /* 0x000f280000300800 */
[----:B------:R-:W4:Y:S04]  /*1b850*/  LDL R141, [R1+0x3c4] ;  /* 0x0003c400018d7983 */ /* 0x000f280000100800 */
[----:B------:R-:W4:Y:S01]  /*1b860*/  LDL.LU R140, [R1+0x42c] ;  /* 0x00042c00018c7983 */ /* 0x000f220000300800 */
[----:B------:R-:W-:-:S03]  /*1b870*/  FADD R182, R3, R182 ;  /* 0x000000b603b67221 */ /* 0x000fc60000000000 */
[----:B------:R-:W4:Y:S04]  /*1b880*/  LDL R139, [R1+0x3c8] ;  /* 0x0003c800018b7983 */ /* 0x000f280000100800 */
[----:B------:R-:W4:Y:S04]  /*1b890*/  LDL.LU R138, [R1+0x430] ;  /* 0x00043000018a7983 */ /* 0x000f280000300800 */
[----:B------:R-:W4:Y:S01]  /*1b8a0*/  LDL R137, [R1+0x3cc] ;  /* 0x0003cc0001897983 */ /* 0x000f220000100800 */
[----:B------:R-:W-:-:S03]  /*1b8b0*/  FADD R181, R2, R181 ;  /* 0x000000b502b57221 */ /* 0x000fc60000000000 */
[----:B------:R-:W4:Y:S04]  /*1b8c0*/  LDL.LU R136, [R1+0x434] ;  /* 0x0004340001887983 */ /* 0x000f280000300800 */
[----:B------:R-:W4:Y:S04]  /*1b8d0*/  LDL R135, [R1+0x3d0] ;  /* 0x0003d00001877983 */ /* 0x000f280000100800 */
[----:B------:R-:W4:Y:S04]  /*1b8e0*/  LDL.LU R134, [R1+0x438] ;  /* 0x0004380001867983 */ /* 0x000f280000300800 */
[----:B------:R-:W4:Y:S01]  /*1b8f0*/  LDL R133, [R1+0x3d4] ;  /* 0x0003d40001857983 */ /* 0x000f220000100800 */
[----:B------:R-:W-:-:S03]  /*1b900*/  FADD R180, R0, R180 ;  /* 0x000000b400b47221 */ /* 0x000fc60000000000 */
[----:B------:R-:W4:Y:S04]  /*1b910*/  LDL.LU R132, [R1+0x43c] ;  /* 0x00043c0001847983 */ /* 0x000f280000300800 */
[----:B------:R-:W4:Y:S04]  /*1b920*/  LDL R131, [R1+0x3d8] ;  /* 0x0003d80001837983 */ /* 0x000f280000100800 */
        /* <DEDUP_REMOVED lines=19> */
[----:B------:R-:W4:Y:S04]  /*1ba60*/  LDL R111, [R1] ;  /* 0x00000000016f7983 */ /* 0x000f280000100800 */
        /* <DEDUP_REMOVED lines=12> */
[----:B------:R-:W4:Y:S01]  /*1bb30*/  LDL.LU R0, [R1+0x480] ;  /* 0x0004800001007983 */ /* 0x000f220000300800 */
[----:B--2---:R-:W-:-:S03]  /*1bb40*/  FADD R97, R96, R97 ;  /* 0x0000006160617221 */ /* 0x004fc60000000000 */
[----:B------:R-:W2:Y:S04]  /*1bb50*/  LDL.LU R96, [R1+0x970] ;  /* 0x0009700001607983 */ /* 0x000ea80000300800 */
[----:B------:R0:W-:Y:S01]  /*1bb60*/  STL [R1+0x408], R97 ;  /* 0x0004086101007387 */ /* 0x0001e20000100800 */
[----:B---3--:R-:W-:-:S03]  /*1bb70*/  FADD R99, R98, R99 ;  /* 0x0000006362637221 */ /* 0x008fc60000000000 */
[----:B0-----:R-:W3:Y:S01]  /*1bb80*/  LDL.LU R97, [R1+0x96c] ;  /* 0x00096c0001617983 */ /* 0x001ee20000300800 */
[----:B----4-:R-:W-:-:S03]  /*1bb90*/  FADD R101, R100, R101 ;  /* 0x0000006564657221 */ /* 0x010fc60000000000 */
[----:B------:R-:W4:Y:S04]  /*1bba0*/  LDL.LU R98, [R1+0x968] ;  /* 0x0009680001627983 */ /* 0x000f280000300800 */
[----:B------:R0:W-:Y:S01]  /*1bbb0*/  STL [R1+0x40c], R99 ;  /* 0x00040c6301007387 */ /* 0x0001e20000100800 */
[----:B------:R-:W-:-:S03]  /*1bbc0*/  FADD R103, R102, R103 ;  /* 0x0000006766677221 */ /* 0x000fc60000000000 */
[----:B0-----:R-:W4:Y:S01]  /*1bbd0*/  LDL.LU R99, [R1+0x964] ;  /* 0x0009640001637983 */ /* 0x001f220000300800 */
[----:B------:R-:W-:-:S03]  /*1bbe0*/  FADD R150, R151, R150 ;  /* 0x0000009697967221 */ /* 0x000fc60000000000 */
[----:B------:R-:W4:Y:S04]  /*1bbf0*/  LDL.LU R100, [R1+0x960] ;  /* 0x0009600001647983 */ /* 0x000f280000300800 */
[----:B------:R0:W-:Y:S01]  /*1bc00*/  STL [R1+0x410], R101 ;  /* 0x0004106501007387 */ /* 0x0001e20000100800 */
[----:B------:R-:W-:-:S01]  /*1bc10*/  FADD R148, R149, R148 ;  /* 0x0000009495947221 */ /* 0x000fc20000000000 */
[----:B------:R-:W-:Y:S02]  /*1bc20*/  FADD R146, R147, R146 ;  /* 0x0000009293927221 */ /* 0x000fe40000000000 */
[----:B0-----:R-:W4:Y:S04]  /*1bc30*/  LDL.LU R101, [R1+0x95c] ;  /* 0x00095c0001657983 */ /* 0x001f280000300800 */
[----:B------:R-:W4:Y:S01]  /*1bc40*/  LDL.LU R102, [R1+0x958] ;  /* 0x0009580001667983 */ /* 0x000f220000300800 */
[----:B------:R-:W-:-:S03]  /*1bc50*/  FADD R144, R145, R144 ;  /* 0x0000009091907221 */ /* 0x000fc60000000000 */
[----:B------:R0:W-:Y:S01]  /*1bc60*/  STL [R1+0x414], R103 ;  /* 0x0004146701007387 */ /* 0x0001e20000100800 */
[----:B------:R-:W-:-:S03]  /*1bc70*/  FADD R142, R143, R142 ;  /* 0x0000008e8f8e7221 */ /* 0x000fc60000000000 */
[----:B0-----:R-:W4:Y:S04]  /*1bc80*/  LDL.LU R103, [R1+0x954] ;  /* 0x0009540001677983 */ /* 0x001f280000300800 */
[----:B------:R-:W-:Y:S01]  /*1bc90*/  STL [R1+0x418], R150 ;  /* 0x0004189601007387 */ /* 0x000fe20000100800 */
[----:B------:R-:W-:-:S03]  /*1bca0*/  FADD R140, R141, R140 ;  /* 0x0000008c8d8c7221 */ /* 0x000fc60000000000 */
[----:B------:R-:W-:Y:S01]  /*1bcb0*/  STL [R1+0x41c], R148 ;  /* 0x00041c9401007387 */ /* 0x000fe20000100800 */
[----:B------:R-:W-:-:S03]  /*1bcc0*/  FADD R138, R139, R138 ;  /* 0x0000008a8b8a7221 */ /* 0x000fc60000000000 */
[----:B------:R-:W-:Y:S04]  /*1bcd0*/  STL [R1+0x420], R146 ;  /* 0x0004209201007387 */ /* 0x000fe80000100800 */
        /* <DEDUP_REMOVED lines=32> */
[----:B------:R0:W-:Y:S01]  /*1bee0*/  STL [R1+0x468], R110 ;  /* 0x0004686e01007387 */ /* 0x0001e20000100800 */
[----:B------:R-:W-:-:S03]  /*1bef0*/  FADD R5, R108, R5 ;  /* 0x000000056c057221 */ /* 0x000fc60000000000 */
[----:B------:R1:W-:Y:S01]  /*1bf00*/  STL [R1+0x46c], R6 ;  /* 0x00046c0601007387 */ /* 0x0003e20000100800 */
[----:B------:R-:W-:-:S03]  /*1bf10*/  FADD R4, R107, R4 ;  /* 0x000000046b047221 */ /* 0x000fc60000000000 */
[----:B------:R1:W-:Y:S04]  /*1bf20*/  STL [R1+0x470], R5 ;  /* 0x0004700501007387 */ /* 0x0003e80000100800 */
[----:B------:R1:W-:Y:S01]  /*1bf30*/  STL [R1+0x474], R4 ;  /* 0x0004740401007387 */ /* 0x0003e20000100800 */
[----:B------:R-:W-:-:S03]  /*1bf40*/  FADD R3, R106, R3 ;  /* 0x000000036a037221 */ /* 0x000fc60000000000 */
[----:B------:R-:W2:Y:S04]  /*1bf50*/  LDL R119, [R1+0x1c] ;  /* 0x00001c0001777983 */ /* 0x000ea80000100800 */
[----:B------:R1:W-:Y:S01]  /*1bf60*/  STL [R1+0x478], R3 ;  /* 0x0004780301007387 */ /* 0x0003e20000100800 */
[----:B------:R-:W-:-:S03]  /*1bf70*/  FADD R2, R105, R2 ;  /* 0x0000000269027221 */ /* 0x000fc60000000000 */
[----:B------:R-:W2:Y:S04]  /*1bf80*/  LDL.LU R117, [R1+0x484] ;  /* 0x0004840001757983 */ /* 0x000ea80000300800 */
[----:B------:R1:W-:Y:S01]  /*1bf90*/  STL [R1+0x47c], R2 ;  /* 0x00047c0201007387 */ /* 0x0003e20000100800 */
[----:B------:R-:W-:-:S03]  /*1bfa0*/  FADD R0, R104, R0 ;  /* 0x0000000068007221 */ /* 0x000fc60000000000 */
[----:B------:R-:W3:Y:S04]  /*1bfb0*/  LDL R115, [R1+0x20] ;  /* 0x0000200001737983 */ /* 0x000ee80000100800 */
[----:B------:R1:W-:Y:S04]  /*1bfc0*/  STL [R1+0x480], R0 ;  /* 0x0004800001007387 */ /* 0x0003e80000100800 */
[----:B------:R-:W3:Y:S04]  /*1bfd0*/  LDL.LU R113, [R1+0x488] ;  /* 0x0004880001717983 */ /* 0x000ee80000300800 */
[----:B------:R-:W4:Y:S04]  /*1bfe0*/  LDL R111, [R1+0x24] ;  /* 0x00002400016f7983 */ /* 0x000f280000100800 */
[----:B------:R-:W4:Y:S04]  /*1bff0*/  LDL.LU R109, [R1+0x48c] ;  /* 0x00048c00016d7983 */ /* 0x000f280000300800 */
[----:B------:R-:W4:Y:S04]  /*1c000*/  LDL R107, [R1+0x28] ;  /* 0x00002800016b7983 */ /* 0x000f280000100800 */
[----:B------:R-:W4:Y:S04]  /*1c010*/  LDL.LU R105, [R1+0x490] ;  /* 0x0004900001697983 */ /* 0x000f280000300800 */
[----:B------:R-:W4:Y:S04]  /*1c020*/  LDL R104, [R1+0x2c] ;  /* 0x00002c0001687983 */ /* 0x000f280000100800 */
        /* <DEDUP_REMOVED lines=20> */
[----:B------:R-:W4:Y:S04]  /*1c170*/  LDL.LU R126, [R1+0x4e4] ;  /* 0x0004e400017e7983 */ /* 0x000f280000300800 */
[----:B------:R-:W4:Y:S04]  /*1c180*/  LDL R125, [R1+0x80] ;  /* 0x00008000017d7983 */ /* 0x000f280000100800 */
[----:B-1----:R-:W4:Y:S04]  /*1c190*/  LDL.LU R6, [R1+0x4e8] ;  /* 0x0004e80001067983 */ /* 0x002f280000300800 */
        /* <DEDUP_REMOVED lines=10> */
[----:B------:R-:W4:Y:S04]  /*1c240*/  LDL.LU R128, [R1+0x4e0] ;  /* 0x0004e00001807983 */ /* 0x000f280000300800 */
[----:B------:R-:W4:Y:S01]  /*1c250*/  LDL.LU R130, [R1+0x4dc] ;  /* 0x0004dc0001827983 */ /* 0x000f220000300800 */
[----:B--2---:R-:W-:-:S05]  /*1c260*/  FADD R117, R119, R117 ;  /* 0x0000007577757221 */ /* 0x004fca0000000000 */
[----:B------:R-:W-:Y:S04]  /*1c270*/  STL [R1+0x484], R117 ;  /* 0x0004847501007387 */ /* 0x000fe80000100800 */
[----:B------:R-:W2:Y:S01]  /*1c280*/  LDL.LU R132, [R1+0x4d8] ;  /* 0x0004d80001847983 */ /* 0x000ea20000300800 */
[----:B---3--:R-:W-:-:S05]  /*1c290*/  FADD R113, R115, R113 ;  /* 0x0000007173717221 */ /* 0x008fca0000000000 */
[----:B------:R-:W-:Y:S01]  /*1c2a0*/  STL [R1+0x488], R113 ;  /* 0x0004887101007387 */ /* 0x000fe20000100800 */
[----:B----4-:R-:W-:-:S01]  /*1c2b0*/  FADD R109, R111, R109 ;  /* 0x0000006d6f6d7221 */ /* 0x010fc20000000000 */
[----:B------:R-:W-:-:S05]  /*1c2c0*/  FADD R105, R107, R105 ;  /* 0x000000696b697221 */ /* 0x000fca0000000000 */
[----:B------:R0:W-:Y:S04]  /*1c2d0*/  STL [R1+0x490], R105 ;  /* 0x0004906901007387 */ /* 0x0001e80000100800 */
[----:B------:R1:W-:Y:S04]  /*1c2e0*/  STL [R1+0x48c], R109 ;  /* 0x00048c6d01007387 */ /* 0x0003e80000100800 */
[----:B0-----:R-:W3:Y:S04]  /*1c2f0*/  LDL.LU R105, [R1+0x494] ;  /* 0x0004940001697983 */ /* 0x001ee80000300800 */
[----:B------:R-:W4:Y:S04]  /*1c300*/  LDL.LU R107, [R1+0x498] ;  /* 0x00049800016b7983 */ /* 0x000f280000300800 */
[----:B-1----:R-:W4:Y:S04]  /*1c310*/  LDL.LU R109, [R1+0x49c] ;  /* 0x00049c00016d7983 */ /* 0x002f280000300800 */
[----:B------:R-:W4:Y:S04]  /*1c320*/  LDL.LU R111, [R1+0x4a0] ;  /* 0x0004a000016f7983 */ /* 0x000f280000300800 */
        /* <DEDUP_REMOVED lines=12> */
[----:B------:R-:W4:Y:S01]  /*1c3f0*/  LDL.LU R134, [R1+0x4d4] ;  /* 0x0004d40001867983 */ /* 0x000f220000300800 */
[----:B------:R-:W-:-:S01]  /*1c400*/  FADD R126, R127, R126 ;  /* 0x0000007e7f7e7221 */ /* 0x000fc20000000000 */
[----:B------:R-:W-:Y:S01]  /*1c410*/  FADD R6, R125, R6 ;  /* 0x000000067d067221 */ /* 0x000fe20000000000 */
[----:B------:R-:W-:-:S01]  /*1c420*/  FADD R5, R124, R5 ;  /* 0x000000057c057221 */ /* 0x000fc20000000000 */
[----:B------:R-:W-:Y:S01]  /*1c430*/  FADD R4, R123, R4 ;  /* 0x000000047b047221 */ /* 0x000fe20000000000 */
[----:B------:R-:W-:-:S01]  /*1c440*/  FADD R3, R122, R3 ;  /* 0x000000037a037221 */ /* 0x000fc20000000000 */
[----:B------:R-:W-:Y:S01]  /*1c450*/  FADD R128, R129, R128 ;  /* 0x0000008081807221 */ /* 0x000fe20000000000 */
[----:B------:R-:W-:-:S01]  /*1c460*/  FADD R130, R131, R130 ;  /* 0x0000008283827221 */ /* 0x000fc20000000000 */
[----:B--2---:R-:W-:Y:S01]  /*1c470*/  FADD R132, R133, R132 ;  /* 0x0000008485847221 */ /* 0x004fe20000000000 */
[----:B---3--:R-:W-:-:S02]  /*1c480*/  FADD R105, R104, R105 ;  /* 0x0000006968697221 */ /* 0x008fc40000000000 */
[----:B------:R-:W2:Y:S01]  /*1c490*/  LDL.LU R104, [R1+0x950] ;  /* 0x0009500001687983 */ /* 0x000ea20000300800 */
[----:B----4-:R-:W-:-:S03]  /*1c4a0*/  FADD R107, R106, R107 ;  /* 0x0000006b6a6b7221 */ /* 0x010fc60000000000 */
[----:B------:R0:W-:Y:S01]  /*1c4b0*/  STL [R1+0x494], R105 ;  /* 0x0004946901007387 */ /* 0x0001e20000100800 */
[----:B------:R-:W-:-:S01]  /*1c4c0*/  FADD R109, R108, R109 ;  /* 0x0000006d6c6d7221 */ /* 0x000fc20000000000 */
[----:B------:R-:W-:Y:S02]  /*1c4d0*/  FADD R111, R110, R111 ;  /* 0x0000006f6e6f7221 */ /* 0x000fe40000000000 */
[----:B0-----:R-:W3:Y:S04]  /*1c4e0*/  LDL.LU R105, [R1+0x94c] ;  /* 0x00094c0001697983 */ /* 0x001ee80000300800 */
[----:B------:R-:W4:Y:S04]  /*1c4f0*/  LDL.LU R106, [R1+0x948] ;  /* 0x00094800016a7983 */ /* 0x000f280000300800 */
[----:B------:R0:W-:Y:S01]  /*1c500*/  STL [R1+0x498], R107 ;  /* 0x0004986b01007387 */ /* 0x0001e20000100800 */
[----:B------:R-:W-:-:S01]  /*1c510*/  FADD R113, R112, R113 ;  /* 0x0000007170717221 */ /* 0x000fc20000000000 */
[----:B------:R-:W-:-:S02]  /*1c520*/  FADD R115, R114, R115 ;  /* 0x0000007372737221 */ /* 0x000fc40000000000 */
[----:B0-----:R-:W4:Y:S04]  /*1c530*/  LDL.LU R107, [R1+0x944] ;  /* 0x00094400016b7983 */ /* 0x001f280000300800 */
[----:B------:R-:W4:Y:S04]  /*1c540*/  LDL.LU R108, [R1+0x940] ;  /* 0x00094000016c7983 */ /* 0x000f280000300800 */
[----:B------:R0:W-:Y:S01]  /*1c550*/  STL [R1+0x49c], R109 ;  /* 0x00049c6d01007387 */ /* 0x0001e20000100800 */
[----:B------:R-:W-:-:S03]  /*1c560*/  FADD R117, R116, R117 ;  /* 0x0000007574757221 */ /* 0x000fc60000000000 */
[----:B0-----:R-:W4:Y:S04]  /*1c570*/  LDL.LU R109, [R1+0x93c] ;  /* 0x00093c00016d7983 */ /* 0x001f280000300800 */
[----:B------:R-:W4:Y:S04]  /*1c580*/  LDL.LU R110, [R1+0x938] ;  /* 0x00093800016e7983 */ /* 0x000f280000300800 */
[----:B------:R0:W-:Y:S01]  /*1c590*/  STL [R1+0x4a0], R111 ;  /* 0x0004a06f01007387 */ /* 0x0001e20000100800 */
[----:B------:R-:W-:-:S01]  /*1c5a0*/  FADD R119, R118, R119 ;  /* 0x0000007776777221 */ /* 0x000fc20000000000 */
[----:B------:R-:W-:-:S02]  /*1c5b0*/  FADD R150, R151, R150 ;  /* 0x0000009697967221 */ /* 0x000fc40000000000 */
        /* <DEDUP_REMOVED lines=9> */
[----:B------:R-:W-:Y:S01]  /*1c650*/  FADD R142, R143, R142 ;  /* 0x0000008e8f8e7221 */ /* 0x000fe20000000000 */
[----:B------:R-:W-:-:S01]  /*1c660*/  FADD R140, R141, R140 ;  /* 0x0000008c8d8c7221 */ /* 0x000fc20000000000 */
        /* <DEDUP_REMOVED lines=8> */
[----:B------:R0:W-:Y:S04]  /*1c6f0*/  STL [R1+0x4b0], R119 ;  /* 0x0004b07701007387 */ /* 0x0001e80000100800 */
[----:B0-----:R-:W4:Y:S04]  /*1c700*/  LDL.LU R119, [R1+0x914] ;  /* 0x0009140001777983 */ /* 0x001f280000300800 */
        /* <DEDUP_REMOVED lines=14> */
[----:B------:R0:W-:Y:S04]  /*1c7f0*/  STL [R1+0x4ec], R5 ;  /* 0x0004ec0501007387 */ /* 0x0001e80000100800 */
[----:B------:R-:W-:Y:S04]  /*1c800*/  STL [R1+0x4f0], R4 ;  /* 0x0004f00401007387 */ /* 0x000fe80000100800 */
[----:B------:R-:W2:Y:S04]  /*1c810*/  LDL R139, [R1+0x98] ;  /* 0x00009800018b7983 */ /* 0x000ea80000100800 */
[----:B------:R-:W-:Y:S04]  /*1c820*/  STL [R1+0x4f4], R3 ;  /* 0x0004f40301007387 */ /* 0x000fe80000100800 */
[----:B0-----:R-:W2:Y:S01]  /*1c830*/  LDL.LU R5, [R1+0x500] ;  /* 0x0005000001057983 */ /* 0x001ea20000300800 */
[----:B------:R-:W-:-:S01]  /*1c840*/  FADD R2, R121, R2 ;  /* 0x0000000279027221 */ /* 0x000fc20000000000 */
[----:B------:R-:W-:-:S04]  /*1c850*/  FADD R0, R120, R0 ;  /* 0x0000000078007221 */ /* 0x000fc80000000000 */
[----:B------:R0:W-:Y:S04]  /*1c860*/  STL [R1+0x4f8], R2 ;  /* 0x0004f80201007387 */ /* 0x0001e80000100800 */
[----:B------:R-:W3:Y:S04]  /*1c870*/  LDL R137, [R1+0x9c] ;  /* 0x00009c0001897983 */ /* 0x000ee80000100800 */
[----:B------:R1:W-:Y:S04]  /*1c880*/  STL [R1+0x4fc], R0 ;  /* 0x0004fc0001007387 */ /* 0x0003e80000100800 */
[----:B0-----:R-:W3:Y:S04]  /*1c890*/  LDL.LU R2, [R1+0x504] ;  /* 0x0005040001027983 */ /* 0x001ee80000300800 */
[----:B------:R-:W4:Y:S04]  /*1c8a0*/  LDL R133, [R1+0xa0] ;  /* 0x0000a00001857983 */ /* 0x000f280000100800 */
[----:B-1----:R-:W4:Y:S04]  /*1c8b0*/  LDL.LU R0, [R1+0x508] ;  /* 0x0005080001007983 */ /* 0x002f280000300800 */
[----:B------:R-:W4:Y:S04]  /*1c8c0*/  LDL R135, [R1+0xa4] ;  /* 0x0000a40001877983 */ /* 0x000f280000100800 */
[----:B------:R-:W4:Y:S04]  /*1c8d0*/  LDL.LU R125, [R1+0x50c] ;  /* 0x00050c00017d7983 */ /* 0x000f280000300800 */
[----:B------:R-:W4:Y:S04]  /*1c8e0*/  LDL R123, [R1+0xa8] ;  /* 0x0000a800017b7983 */ /* 0x000f280000100800 */
[----:B------:R-:W4:Y:S04]  /*1c8f0*/  LDL.LU R121, [R1+0x510] ;  /* 0x0005100001797983 */ /* 0x000f280000300800 */
        /* <DEDUP_REMOVED lines=21> */
[----:B------:R-:W4:Y:S01]  /*1ca50*/  LDL.LU R3, [R1+0x560] ;  /* 0x0005600001037983 */ /* 0x000f220000300800 */
[----:B--2---:R-:W-:-:S03]  /*1ca60*/  FADD R5, R139, R5 ;  /* 0x000000058b057221 */ /* 0x004fc60000000000 */
[----:B------:R-:W2:Y:S04]  /*1ca70*/  LDL.LU R139, [R1+0x514] ;  /* 0x00051400018b7983 */ /* 0x000ea80000300800 */
[----:B------:R0:W-:Y:S04]  /*1ca80*/  STL [R1+0x500], R5 ;  /* 0x0005000501007387 */ /* 0x0001e80000100800 */
[----:B0-----:R-:W2:Y:S01]  /*1ca90*/  LDL.LU R5, [R1+0x558] ;  /* 0x0005580001057983 */ /* 0x001ea20000300800 */
[----:B---3--:R-:W-:-:S03]  /*1caa0*/  FADD R2, R137, R2 ;  /* 0x0000000289027221 */ /* 0x008fc60000000000 */
[----:B------:R-:W3:Y:S01]  /*1cab0*/  LDL.LU R6, [R1+0x554] ;  /* 0x0005540001067983 */ /* 0x000ee20000300800 */
[----:B----4-:R-:W-:-:S03]  /*1cac0*/  FADD R0, R133, R0 ;  /* 0x0000000085007221 */ /* 0x010fc60000000000 */
[----:B------:R0:W-:Y:S01]  /*1cad0*/  STL [R1+0x504], R2 ;  /* 0x0005040201007387 */ /* 0x0001e20000100800 */
[----:B------:R-:W-:-:S03]  /*1cae0*/  FADD R125, R135, R125 ;  /* 0x0000007d877d7221 */ /* 0x000fc60000000000 */
[----:B0-----:R-:W4:Y:S04]  /*1caf0*/  LDL.LU R2, [R1+0x518] ;  /* 0x0005180001027983 */ /* 0x001f280000300800 */
[----:B------:R0:W-:Y:S01]  /*1cb00*/  STL [R1+0x508], R0 ;  /* 0x0005080001007387 */ /* 0x0001e20000100800 */
[----:B------:R-:W-:-:S03]  /*1cb10*/  FADD R121, R123, R121 ;  /* 0x000000797b797221 */ /* 0x000fc60000000000 */
[----:B0-----:R-:W3:Y:S04]  /*1cb20*/  LDL.LU R0, [R1+0x51c] ;  /* 0x00051c0001007983 */ /* 0x001ee80000300800 */
[----:B------:R-:W3:Y:S04]  /*1cb30*/  LDL.LU R133, [R1+0x550] ;  /* 0x0005500001857983 */ /* 0x000ee80000300800 */
[----:B------:R-:W3:Y:S04]  /*1cb40*/  LDL.LU R135, [R1+0x54c] ;  /* 0x00054c0001877983 */ /* 0x000ee80000300800 */
[----:B------:R0:W-:Y:S04]  /*1cb50*/  STL [R1+0x510], R121 ;  /* 0x0005107901007387 */ /* 0x0001e80000100800 */
[----:B------:R1:W-:Y:S04]  /*1cb60*/  STL [R1+0x50c], R125 ;  /* 0x00050c7d01007387 */ /* 0x0003e80000100800 */
[----:B0-----:R-:W3:Y:S04]  /*1cb70*/  LDL.LU R121, [R1+0x520] ;  /* 0x0005200001797983 */ /* 0x001ee80000300800 */
[----:B------:R-:W3:Y:S04]  /*1cb80*/  LDL.LU R123, [R1+0x524] ;  /* 0x00052400017b7983 */ /* 0x000ee80000300800 */
[----:B------:R-:W3:Y:S04]  /*1cb90*/  LDL.LU R151, [R1+0x528] ;  /* 0x0005280001977983 */ /* 0x000ee80000300800 */
[----:B------:R-:W3:Y:S04]  /*1cba0*/  LDL.LU R149, [R1+0x52c] ;  /* 0x00052c0001957983 */ /* 0x000ee80000300800 */
[----:B-1----:R-:W3:Y:S04]  /*1cbb0*/  LDL.LU R125, [R1+0x530] ;  /* 0x00053000017d7983 */ /* 0x002ee80000300800 */
[----:B------:R-:W3:Y:S04]  /*1cbc0*/  LDL.LU R137, [R1+0x548] ;  /* 0x0005480001897983 */ /* 0x000ee80000300800 */
[----:B------:R-:W3:Y:S04]  /*1cbd0*/  LDL.LU R147, [R1+0x534] ;  /* 0x0005340001937983 */ /* 0x000ee80000300800 */
[----:B------:R-:W3:Y:S04]  /*1cbe0*/  LDL.LU R145, [R1+0x538] ;  /* 0x0005380001917983 */ /* 0x000ee80000300800 */
[----:B------:R-:W3:Y:S01]  /*1cbf0*/  LDL.LU R143, [R1+0x53c] ;  /* 0x00053c00018f7983 */ /* 0x000ee20000300800 */
[----:B--2---:R-:W-:-:S05]  /*1cc00*/  FADD R139, R141, R139 ;  /* 0x0000008b8d8b7221 */ /* 0x004fca0000000000 */
[----:B------:R0:W-:Y:S04]  /*1cc10*/  STL [R1+0x514], R139 ;  /* 0x0005148b01007387 */ /* 0x0001e80000100800 */
[----:B------:R-:W2:Y:S04]  /*1cc20*/  LDL.LU R141, [R1+0x540] ;  /* 0x00054000018d7983 */ /* 0x000ea80000300800 */
[----:B0-----:R-:W2:Y:S01]  /*1cc30*/  LDL.LU R139, [R1+0x544] ;  /* 0x00054400018b7983 */ /* 0x001ea20000300800 */
[----:B----4-:R-:W-:-:S03]  /*1cc40*/  FADD R2, R128, R2 ;  /* 0x0000000280027221 */ /* 0x010fc60000000000 */
[----:B------:R-:W4:Y:S04]  /*1cc50*/  LDL R128, [R1+0xfc] ;  /* 0x0000fc0001807983 */ /* 0x000f280000100800 */
[----:B------:R0:W-:Y:S01]  /*1cc60*/  STL [R1+0x518], R2 ;  /* 0x0005180201007387 */ /* 0x0001e20000100800 */
[----:B---3--:R-:W-:-:S03]  /*1cc70*/  FADD R0, R126, R0 ;  /* 0x000000007e007221 */ /* 0x008fc60000000000 */
[----:B0-----:R-:W4:Y:S04]  /*1cc80*/  LDL.LU R2, [R1+0x564] ;  /* 0x0005640001027983 */ /* 0x001f280000300800 */
[----:B------:R-:W3:Y:S04]  /*1cc90*/  LDL R126, [R1+0x100] ;  /* 0x00010000017e7983 */ /* 0x000ee80000100800 */
[----:B------:R0:W-:Y:S04]  /*1cca0*/  STL [R1+0x51c], R0 ;  /* 0x00051c0001007387 */ /* 0x0001e80000100800 */
[----:B0-----:R-:W3:Y:S01]  /*1ccb0*/  LDL.LU R0, [R1+0x568] ;  /* 0x0005680001007983 */ /* 0x001ee20000300800 */
[----:B------:R-:W-:-:S03]  /*1ccc0*/  FADD R121, R120, R121 ;  /* 0x0000007978797221 */ /* 0x000fc60000000000 */
[----:B------:R-:W3:Y:S01]  /*1ccd0*/  LDL.LU R120, [R1+0x910] ;  /* 0x0009100001787983 */ /* 0x000ee20000300800 */
[----:B------:R-:W-:-:S03]  /*1cce0*/  FADD R123, R122, R123 ;  /* 0x0000007b7a7b7221 */ /* 0x000fc60000000000 */
[----:B------:R0:W-:Y:S01]  /*1ccf0*/  STL [R1+0x520], R121 ;  /* 0x0005207901007387 */ /* 0x0001e20000100800 */
[----:B------:R-:W-:-:S01]  /*1cd00*/  FADD R151, R124, R151 ;  /* 0x000000977c977221 */ /* 0x000fc20000000000 */
[----:B------:R-:W-:Y:S02]  /*1cd10*/  FADD R149, R150, R149 ;  /* 0x0000009596957221 */ /* 0x000fe40000000000 */
[----:B0-----:R-:W3:Y:S01]  /*1cd20*/  LDL.LU R121, [R1+0x90c] ;  /* 0x00090c0001797983 */ /* 0x001ee20000300800 */
[----:B------:R-:W-:-:S03]  /*1cd30*/  FADD R125, R127, R125 ;  /* 0x0000007d7f7d7221 */ /* 0x000fc60000000000 */
[----:B------:R-:W3:Y:S04]  /*1cd40*/  LDL.LU R122, [R1+0x908] ;  /* 0x00090800017a7983 */ /* 0x000ee80000300800 */
[----:B------:R0:W-:Y:S01]  /*1cd50*/  STL [R1+0x524], R123 ;  /* 0x0005247b01007387 */ /* 0x0001e20000100800 */
[----:B------:R-:W-:-:S01]  /*1cd60*/  FADD R147, R148, R147 ;  /* 0x0000009394937221 */ /* 0x000fc20000000000 */
[----:B------:R-:W-:Y:S02]  /*1cd70*/  FADD R145, R146, R145 ;  /* 0x0000009192917221 */ /* 0x000fe40000000000 */
[----:B0-----:R-:W3:Y:S01]  /*1cd80*/  LDL.LU R123, [R1+0x904] ;  /* 0x00090400017b7983 */ /* 0x001ee20000300800 */
[----:B------:R-:W-:-:S03]  /*1cd90*/  FADD R143, R144, R143 ;  /* 0x0000008f908f7221 */ /* 0x000fc60000000000 */
[----:B------:R-:W3:Y:S04]  /*1cda0*/  LDL.LU R124, [R1+0x900] ;  /* 0x00090000017c7983 */ /* 0x000ee80000300800 */
[----:B------:R-:W3:Y:S04]  /*1cdb0*/  LDL R127, [R1+0x104] ;  /* 0x00010400017f7983 */ /* 0x000ee80000100800 */
[----:B------:R-:W-:Y:S01]  /*1cdc0*/  STL [R1+0x528], R151 ;  /* 0x0005289701007387 */ /* 0x000fe20000100800 */
[----:B------:R-:W-:-:S03]  /*1cdd0*/  FADD R137, R138, R137 ;  /* 0x000000898a897221 */ /* 0x000fc60000000000 */
[----:B------:R0:W-:Y:S01]  /*1cde0*/  STL [R1+0x530], R125 ;  /* 0x0005307d01007387 */ /* 0x0001e20000100800 */
[----:B------:R-:W-:-:S03]  /*1cdf0*/  FADD R135, R136, R135 ;  /* 0x0000008788877221 */ /* 0x000fc60000000000 */
[----:B------:R-:W-:Y:S01]  /*1ce00*/  STL [R1+0x52c], R149 ;  /* 0x00052c9501007387 */ /* 0x000fe20000100800 */
[----:B------:R-:W-:-:S01]  /*1ce10*/  FADD R133, R134, R133 ;  /* 0x0000008586857221 */ /* 0x000fc20000000000 */
[----:B------:R-:W-:Y:S02]  /*1ce20*/  FADD R6, R132, R6 ;  /* 0x0000000684067221 */ /* 0x000fe40000000000 */
[----:B0-----:R-:W3:Y:S04]  /*1ce30*/  LDL.LU R125, [R1+0x56c] ;  /* 0x00056c00017d7983 */ /* 0x001ee80000300800 */
[----:B------:R-:W-:Y:S04]  /*1ce40*/  STL [R1+0x534], R147 ;  /* 0x0005349301007387 */ /* 0x000fe80000100800 */
[----:B------:R-:W-:Y:S01]  /*1ce50*/  STL [R1+0x538], R145 ;  /* 0x0005389101007387 */ /* 0x000fe20000100800 */
[----:B------:R-:W-:-:S03]  /*1ce60*/  FADD R5, R131, R5 ;  /* 0x0000000583057221 */ /* 0x000fc60000000000 */
[----:B------:R-:W-:Y:S01]  /*1ce70*/  STL [R1+0x53c], R143 ;  /* 0x00053c8f01007387 */ /* 0x000fe20000100800 */
[----:B------:R-:W-:-:S01]  /*1ce80*/  FADD R4, R130, R4 ;  /* 0x0000000482047221 */ /* 0x000fc20000000000 */
[----:B------:R-:W-:Y:S01]  /*1ce90*/  FADD R3, R129, R3 ;  /* 0x0000000381037221 */ /* 0x000fe20000000000 */
[----:B--2---:R-:W-:-:S01]  /*1cea0*/  FADD R141, R142, R141 ;  /* 0x0000008d8e8d7221 */ /* 0x004fc20000000000 */
[----:B------:R-:W-:-:S04]  /*1ceb0*/  FADD R139, R140, R139 ;  /* 0x0000008b8c8b7221 */ /* 0x000fc80000000000 */
[----:B------:R0:W-:Y:S04]  /*1cec0*/  STL [R1+0x540], R141 ;  /* 0x0005408d01007387 */ /* 0x0001e80000100800 */
[----:B------:R-:W-:Y:S04]  /*1ced0*/  STL [R1+0x544], R139 ;  /* 0x0005448b01007387 */ /* 0x000fe80000100800 */
[----:B------:R-:W-:Y:S04]  /*1cee0*/  STL [R1+0x548], R137 ;  /* 0x0005488901007387 */ /* 0x000fe80000100800 */
[----:B------:R1:W-:Y:S04]  /*1cef0*/  STL [R1+0x54c], R135 ;  /* 0x00054c8701007387 */ /* 0x0003e80000100800 */
[----:B------:R-:W-:Y:S04]  /*1cf00*/  STL [R1+0x550], R133 ;  /* 0x0005508501007387 */ /* 0x000fe80000100800 */
[----:B------:R2:W-:Y:S04]  /*1cf10*/  STL [R1+0x554], R6 ;  /* 0x0005540601007387 */ /* 0x0005e80000100800 */
[----:B0-----:R-:W3:Y:S04]  /*1cf20*/  LDL R141, [R1+0x108] ;  /* 0x00010800018d7983 */ /* 0x001ee80000100800 */
[----:B------:R-:W-:Y:S04]  /*1cf30*/  STL [R1+0x558], R5 ;  /* 0x0005580501007387 */ /* 0x000fe80000100800 */
[----:B-1----:R-:W3:Y:S04]  /*1cf40*/  LDL.LU R135, [R1+0x570] ;  /* 0x0005700001877983 */ /* 0x002ee80000300800 */
[----:B------:R0:W-:Y:S04]  /*1cf50*/  STL [R1+0x55c], R4 ;  /* 0x00055c0401007387 */ /* 0x0001e80000100800 */
[----:B------:R-:W3:Y:S04]  /*1cf60*/  LDL R139, [R1+0x10c] ;  /* 0x00010c00018b7983 */ /* 0x000ee80000100800 */
[----:B------:R1:W-:Y:S04]  /*1cf70*/  STL [R1+0x560], R3 ;  /* 0x0005600301007387 */ /* 0x0003e80000100800 */
[----:B------:R-:W3:Y:S04]  /*1cf80*/  LDL.LU R137, [R1+0x574] ;  /* 0x0005740001897983 */ /* 0x000ee80000300800 */
[----:B------:R-:W3:Y:S04]  /*1cf90*/  LDL R134, [R1+0x110] ;  /* 0x0001100001867983 */ /* 0x000ee80000100800 */
[----:B--2---:R-:W2:Y:S04]  /*1cfa0*/  LDL.LU R6, [R1+0x578] ;  /* 0x0005780001067983 */ /* 0x004ea80000300800 */
[----:B------:R-:W2:Y:S04]  /*1cfb0*/  LDL R133, [R1+0x114] ;  /* 0x0001140001857983 */ /* 0x000ea80000100800 */
[----:B0-----:R-:W2:Y:S04]  /*1cfc0*/  LDL.LU R4, [R1+0x57c] ;  /* 0x00057c0001047983 */ /* 0x001ea80000300800 */
[----:B------:R-:W2:Y:S04]  /*1cfd0*/  LDL R132, [R1+0x118] ;  /* 0x0001180001847983 */ /* 0x000ea80000100800 */
[----:B-1----:R-:W2:Y:S04]  /*1cfe0*/  LDL.LU R3, [R1+0x580] ;  /* 0x0005800001037983 */ /* 0x002ea80000300800 */
[----:B------:R-:W2:Y:S04]  /*1cff0*/  LDL R130, [R1+0x11c] ;  /* 0x00011c0001827983 */ /* 0x000ea80000100800 */
[----:B------:R-:W2:Y:S01]  /*1d000*/  LDL.LU R5, [R1+0x584] ;  /* 0x0005840001057983 */ /* 0x000ea20000300800 */
[----:B----4-:R-:W-:-:S01]  /*1d010*/  FADD R2, R128, R2 ;  /* 0x0000000280027221 */ /* 0x010fc20000000000 */
[----:B---3--:R-:W-:-:S04]  /*1d020*/  FADD R0, R126, R0 ;  /* 0x000000007e007221 */ /* 0x008fc80000000000 */
[----:B------:R0:W-:Y:S04]  /*1d030*/  STL [R1+0x564], R2 ;  /* 0x0005640201007387 */ /* 0x0001e80000100800 */
[----:B------:R-:W3:Y:S04]  /*1d040*/  LDL R128, [R1+0x120] ;  /* 0x0001200001807983 */ /* 0x000ee80000100800 */
[----:B------:R1:W-:Y:S04]  /*1d050*/  STL [R1+0x568], R0 ;  /* 0x0005680001007387 */ /* 0x0003e80000100800 */
[----:B0-----:R-:W3:Y:S04]  /*1d060*/  LDL.LU R2, [R1+0x588] ;  /* 0x0005880001027983 */ /* 0x001ee80000300800 */
[----:B------:R-:W4:Y:S04]  /*1d070*/  LDL R126, [R1+0x124] ;  /* 0x00012400017e7983 */ /* 0x000f280000100800 */
[----:B-1----:R-:W4:Y:S04]  /*1d080*/  LDL.LU R0, [R1+0x58c] ;  /* 0x00058c0001007983 */ /* 0x002f280000300800 */
[----:B------:R-:W4:Y:S04]  /*1d090*/  LDL R150, [R1+0x128] ;  /* 0x0001280001967983 */ /* 0x000f280000100800 */
[----:B------:R-:W4:Y:S01]  /*1d0a0*/  LDL R149, [R1+0x12c] ;  /* 0x00012c0001957983 */ /* 0x000f220000100800 */
[----:B------:R-:W-:-:S03]  /*1d0b0*/  FADD R125, R127, R125 ;  /* 0x0000007d7f7d7221 */ /* 0x000fc60000000000 */
[----:B------:R-:W4:Y:S04]  /*1d0c0*/  LDL R148, [R1+0x130] ;  /* 0x0001300001947983 */ /* 0x000f280000100800 */
[----:B------:R0:W-:Y:S04]  /*1d0d0*/  STL [R1+0x56c], R125 ;  /* 0x00056c7d01007387 */ /* 0x0001e80000100800 */
        /* <DEDUP_REMOVED lines=9> */
[----:B0-----:R-:W4:Y:S01]  /*1d170*/  LDL.LU R125, [R1+0x5b8] ;  /* 0x0005b800017d7983 */ /* 0x001f220000300800 */
[----:B------:R-:W-:-:S05]  /*1d180*/  FADD R135, R141, R135 ;  /* 0x000000878d877221 */ /* 0x000fca0000000000 */
[----:B------:R0:W-:Y:S04]  /*1d190*/  STL [R1+0x570], R135 ;  /* 0x0005708701007387 */ /* 0x0001e80000100800 */
[----:B0-----:R-:W4:Y:S01]  /*1d1a0*/  LDL.LU R135, [R1+0x5b0] ;  /* 0x0005b00001877983 */ /* 0x001f220000300800 */
[----:B------:R-:W-:-:S05]  /*1d1b0*/  FADD R137, R139, R137 ;  /* 0x000000898b897221 */ /* 0x000fca0000000000 */
[----:B------:R0:W-:Y:S01]  /*1d1c0*/  STL [R1+0x574], R137 ;  /* 0x0005748901007387 */ /* 0x0001e20000100800 */
[----:B--2---:R-:W-:-:S03]  /*1d1d0*/  FADD R6, R134, R6 ;  /* 0x0000000686067221 */ /* 0x004fc60000000000 */
[----:B0-----:R-:W2:Y:S01]  /*1d1e0*/  LDL.LU R137, [R1+0x5ac] ;  /* 0x0005ac0001897983 */ /* 0x001ea20000300800 */
[----:B------:R-:W-:-:S03]  /*1d1f0*/  FADD R4, R133, R4 ;  /* 0x0000000485047221 */ /* 0x000fc60000000000 */
[----:B------:R-:W2:Y:S04]  /*1d200*/  LDL.LU R139, [R1+0x5a8] ;  /* 0x0005a800018b7983 */ /* 0x000ea80000300800 */
[----:B------:R-:W2:Y:S01]  /*1d210*/  LDL.LU R141, [R1+0x5a4] ;  /* 0x0005a400018d7983 */ /* 0x000ea20000300800 */
[----:B------:R-:W-:-:S03]  /*1d220*/  FADD R3, R132, R3 ;  /* 0x0000000384037221 */ /* 0x000fc60000000000 */
[----:B------:R-:W-:Y:S04]  /*1d230*/  STL [R1+0x578], R6 ;  /* 0x0005780601007387 */ /* 0x000fe80000100800 */
[----:B------:R0:W-:Y:S04]  /*1d240*/  STL [R1+0x580], R3 ;  /* 0x0005800301007387 */ /* 0x0001e80000100800 */
[----:B------:R1:W-:Y:S04]  /*1d250*/  STL [R1+0x57c], R4 ;  /* 0x00057c0401007387 */ /* 0x0003e80000100800 */
[----:B0-----:R-:W2:Y:S04]  /*1d260*/  LDL.LU R3, [R1+0x590] ;  /* 0x0005900001037983 */ /* 0x001ea80000300800 */
[----:B-1----:R-:W2:Y:S04]  /*1d270*/  LDL.LU R4, [R1+0x594] ;  /* 0x0005940001047983 */ /* 0x002ea80000300800 */
[----:B------:R-:W2:Y:S04]  /*1d280*/  LDL.LU R143, [R1+0x5a0] ;  /* 0x0005a000018f7983 */ /* 0x000ea80000300800 */
[----:B------:R-:W2:Y:S04]  /*1d290*/  LDL.LU R147, [R1+0x598] ;  /* 0x0005980001937983 */ /* 0x000ea80000300800 */
[----:B------:R-:W2:Y:S01]  /*1d2a0*/  LDL.LU R145, [R1+0x59c] ;  /* 0x00059c0001917983 */ /* 0x000ea20000300800 */
[----:B------:R-:W-:-:S05]  /*1d2b0*/  FADD R5, R130, R5 ;  /* 0x0000000582057221 */ /* 0x000fca0000000000 */
[----:B------:R-:W-:Y:S04]  /*1d2c0*/  STL [R1+0x584], R5 ;  /* 0x0005840501007387 */ /* 0x000fe80000100800 */
[----:B------:R-:W2:Y:S04]  /*1d2d0*/  LDL R133, [R1+0x154] ;  /* 0x0001540001857983 */ /* 0x000ea80000100800 */
[----:B------:R-:W2:Y:S01]  /*1d2e0*/  LDL.LU R6, [R1+0x5bc] ;  /* 0x0005bc0001067983 */ /* 0x000ea20000300800 */
[----:B---3--:R-:W-:-:S01]  /*1d2f0*/  FADD R2, R128, R2 ;  /* 0x0000000280027221 */ /* 0x008fc20000000000 */
[----:B----4-:R-:W-:-:S04]  /*1d300*/  FADD R0, R126, R0 ;  /* 0x000000007e007221 */ /* 0x010fc80000000000 */
[----:B------:R0:W-:Y:S04]  /*1d310*/  STL [R1+0x588], R2 ;  /* 0x0005880201007387 */ /* 0x0001e80000100800 */
[----:B------:R-:W3:Y:S04]  /*1d320*/  LDL R134, [R1+0x158] ;  /* 0x0001580001867983 */ /* 0x000ee80000100800 */
[----:B------:R1:W-:Y:S04]  /*1d330*/  STL [R1+0x58c], R0 ;  /* 0x00058c0001007387 */ /* 0x0003e80000100800 */
[----:B------:R-:W4:Y:S04]  /*1d340*/  LDL R132, [R1+0x15c] ;  /* 0x00015c0001847983 */ /* 0x000f280000100800 */
[----:B------:R-:W3:Y:S04]  /*1d350*/  LDL R130, [R1+0x160] ;  /* 0x0001600001827983 */ /* 0x000ee80000100800 */
[----:B------:R-:W4:Y:S04]  /*1d360*/  LDL R128, [R1+0x164] ;  /* 0x0001640001807983 */ /* 0x000f280000100800 */
[----:B0-----:R-:W4:Y:S04]  /*1d370*/  LDL.LU R2, [R1+0x5cc] ;  /* 0x0005cc0001027983 */ /* 0x001f280000300800 */
[----:B------:R-:W3:Y:S04]  /*1d380*/  LDL R126, [R1+0x168] ;  /* 0x00016800017e7983 */ /* 0x000ee80000100800 */
[----:B-1----:R-:W3:Y:S01]  /*1d390*/  LDL.LU R0, [R1+0x5d0] ;  /* 0x0005d00001007983 */ /* 0x002ee20000300800 */
[----:B------:R-:W-:-:S01]  /*1d3a0*/  FADD R129, R131, R129 ;  /* 0x0000008183817221 */ /* 0x000fc20000000000 */
[----:B------:R-:W-:Y:S01]  /*1d3b0*/  FADD R125, R127, R125 ;  /* 0x0000007d7f7d7221 */ /* 0x000fe20000000000 */
[----:B------:R-:W-:-:S01]  /*1d3c0*/  FADD R135, R136, R135 ;  /* 0x0000008788877221 */ /* 0x000fc20000000000 */
[----:B--2---:R-:W-:Y:S01]  /*1d3d0*/  FADD R137, R138, R137 ;  /* 0x000000898a897221 */ /* 0x004fe20000000000 */
[----:B------:R-:W-:-:S01]  /*1d3e0*/  FADD R139, R140, R139 ;  /* 0x0000008b8c8b7221 */ /* 0x000fc20000000000 */
[----:B------:R-:W-:Y:S01]  /*1d3f0*/  FADD R141, R142, R141 ;  /* 0x0000008d8e8d7221 */ /* 0x000fe20000000000 */
[----:B------:R-:W-:-:S01]  /*1d400*/  FADD R3, R150, R3 ;  /* 0x0000000396037221 */ /* 0x000fc20000000000 */
[----:B------:R-:W-:-:S04]  /*1d410*/  FADD R4, R149, R4 ;  /* 0x0000000495047221 */ /* 0x000fc80000000000 */
[----:B------:R0:W-:Y:S01]  /*1d420*/  STL [R1+0x590], R3 ;  /* 0x0005900301007387 */ /* 0x0001e20000100800 */
[----:B------:R-:W-:-:S01]  /*1d430*/  FADD R143, R144, R143 ;  /* 0x0000008f908f7221 */ /* 0x000fc20000000000 */
[----:B------:R-:W-:Y:S02]  /*1d440*/  FADD R147, R148, R147 ;  /* 0x0000009394937221 */ /* 0x000fe40000000000 */
[----:B0-----:R-:W2:Y:S01]  /*1d450*/  LDL.LU R3, [R1+0x5c8] ;  /* 0x0005c80001037983 */ /* 0x001ea20000300800 */
[----:B------:R-:W-:-:S03]  /*1d460*/  FADD R145, R146, R145 ;  /* 0x0000009192917221 */ /* 0x000fc60000000000 */
[----:B------:R-:W2:Y:S04]  /*1d470*/  LDL.LU R5, [R1+0x5c0] ;  /* 0x0005c00001057983 */ /* 0x000ea80000300800 */
[----:B------:R0:W-:Y:S04]  /*1d480*/  STL [R1+0x594], R4 ;  /* 0x0005940401007387 */ /* 0x0001e80000100800 */
[----:B0-----:R-:W2:Y:S04]  /*1d490*/  LDL.LU R4, [R1+0x5c4] ;  /* 0x0005c40001047983 */ /* 0x001ea80000300800 */
[----:B------:R-:W-:Y:S04]  /*1d4a0*/  STL [R1+0x598], R147 ;  /* 0x0005989301007387 */ /* 0x000fe80000100800 */
[----:B------:R-:W-:Y:S04]  /*1d4b0*/  STL [R1+0x59c], R145 ;  /* 0x00059c9101007387 */ /* 0x000fe80000100800 */
[----:B------:R0:W-:Y:S04]  /*1d4c0*/  STL [R1+0x5a0], R143 ;  /* 0x0005a08f01007387 */ /* 0x0001e80000100800 */
[----:B------:R-:W-:Y:S04]  /*1d4d0*/  STL [R1+0x5a4], R141 ;  /* 0x0005a48d01007387 */ /* 0x000fe80000100800 */
[----:B------:R1:W-:Y:S04]  /*1d4e0*/  STL [R1+0x5a8], R139 ;  /* 0x0005a88b01007387 */ /* 0x0003e80000100800 */
[----:B------:R-:W-:Y:S04]  /*1d4f0*/  STL [R1+0x5ac], R137 ;  /* 0x0005ac8901007387 */ /* 0x000fe80000100800 */
[----:B------:R-:W2:Y:S04]  /*1d500*/  LDL R144, [R1+0x16c] ;  /* 0x00016c0001907983 */ /* 0x000ea80000100800 */
[----:B------:R4:W-:Y:S01]  /*1d510*/  STL [R1+0x5b0], R135 ;  /* 0x0005b08701007387 */ /* 0x0009e20000100800 */
[----:B------:R-:W-:-:S03]  /*1d520*/  FADD R6, R133, R6 ;  /* 0x0000000685067221 */ /* 0x000fc60000000000 */
[----:B0-----:R-:W2:Y:S04]  /*1d530*/  LDL R143, [R1+0x170] ;  /* 0x00017000018f7983 */ /* 0x001ea80000100800 */
[----:B------:R0:W-:Y:S04]  /*1d540*/  STL [R1+0x5b4], R129 ;  /* 0x0005b48101007387 */ /* 0x0001e80000100800 */
[----:B------:R-:W2:Y:S04]  /*1d550*/  LDL R142, [R1+0x174] ;  /* 0x00017400018e7983 */ /* 0x000ea80000100800 */
[----:B------:R3:W-:Y:S04]  /*1d560*/  STL [R1+0x5b8], R125 ;  /* 0x0005b87d01007387 */ /* 0x0007e80000100800 */
[----:B-1----:R-:W2:Y:S04]  /*1d570*/  LDL R139, [R1+0x178] ;  /* 0x00017800018b7983 */ /* 0x002ea80000100800 */
[----:B----4-:R-:W4:Y:S04]  /*1d580*/  LDL R135, [R1+0x17c] ;  /* 0x00017c0001877983 */ /* 0x010f280000100800 */
[----:B------:R-:W4:Y:S04]  /*1d590*/  LDL R131, [R1+0x180] ;  /* 0x0001800001837983 */ /* 0x000f280000100800 */
[----:B0-----:R-:W4:Y:S04]  /*1d5a0*/  LDL.LU R129, [R1+0x5e8] ;  /* 0x0005e80001817983 */ /* 0x001f280000300800 */
[----:B------:R-:W4:Y:S04]  /*1d5b0*/  LDL R127, [R1+0x184] ;  /* 0x00018400017f7983 */ /* 0x000f280000100800 */
[----:B---3--:R-:W4:Y:S04]  /*1d5c0*/  LDL.LU R125, [R1+0x5ec] ;  /* 0x0005ec00017d7983 */ /* 0x008f280000300800 */
[----:B------:R0:W-:Y:S04]  /*1d5d0*/  STL [R1+0x5bc], R6 ;  /* 0x0005bc0601007387 */ /* 0x0001e80000100800 */
[----:B0-----:R-:W3:Y:S04]  /*1d5e0*/  LDL.LU R6, [R1+0x5d4] ;  /* 0x0005d40001067983 */ /* 0x001ee80000300800 */
[----:B------:R-:W4:Y:S01]  /*1d5f0*/  LDL.LU R138, [R1+0x5d8] ;  /* 0x0005d800018a7983 */ /* 0x000f220000300800 */
[----:B------:R-:W-:-:S03]  /*1d600*/  FADD R2, R128, R2 ;  /* 0x0000000280027221 */ /* 0x000fc60000000000 */
[----:B------:R-:W4:Y:S04]  /*1d610*/  LDL.LU R141, [R1+0x5dc] ;  /* 0x0005dc00018d7983 */ /* 0x000f280000300800 */
[----:B------:R-:W4:Y:S01]  /*1d620*/  LDL.LU R133, [R1+0x5e4] ;  /* 0x0005e40001857983 */ /* 0x000f220000300800 */
[----:B------:R-:W-:-:S03]  /*1d630*/  FADD R0, R126, R0 ;  /* 0x000000007e007221 */ /* 0x000fc60000000000 */
[----:B------:R-:W4:Y:S01]  /*1d640*/  LDL.LU R137, [R1+0x5e0] ;  /* 0x0005e00001897983 */ /* 0x000f220000300800 */
[----:B--2---:R-:W-:-:S01]  /*1d650*/  FADD R3, R130, R3 ;  /* 0x0000000382037221 */ /* 0x004fc20000000000 */
[----:B------:R-:W-:-:S05]  /*1d660*/  FADD R5, R134, R5 ;  /* 0x0000000586057221 */ /* 0x000fca0000000000 */
[----:B------:R0:W-:Y:S01]  /*1d670*/  STL [R1+0x5c0], R5 ;  /* 0x0005c00501007387 */ /* 0x0001e20000100800 */
[----:B------:R-:W-:-:S05]  /*1d680*/  FADD R4, R132, R4 ;  /* 0x0000000484047221 */ /* 0x000fca0000000000 */
[----:B------:R-:W-:Y:S04]  /*1d690*/  STL [R1+0x5c4], R4 ;  /* 0x0005c40401007387 */ /* 0x000fe80000100800 */
[----:B------:R-:W2:Y:S04]  /*1d6a0*/  LDL R147, [R1+0x188] ;  /* 0x0001880001937983 */ /* 0x000ea80000100800 */
[----:B------:R-:W-:Y:S04]  /*1d6b0*/  STL [R1+0x5c8], R3 ;  /* 0x0005c80301007387 */ /* 0x000fe80000100800 */
[----:B------:R-:W2:Y:S04]  /*1d6c0*/  LDL R145, [R1+0x18c] ;  /* 0x00018c0001917983 */ /* 0x000ea80000100800 */
[----:B------:R-:W-:Y:S04]  /*1d6d0*/  STL [R1+0x5cc], R2 ;  /* 0x0005cc0201007387 */ /* 0x000fe80000100800 */
[----:B------:R-:W2:Y:S04]  /*1d6e0*/  LDL R140, [R1+0x190] ;  /* 0x00019000018c7983 */ /* 0x000ea80000100800 */
[----:B------:R1:W-:Y:S04]  /*1d6f0*/  STL [R1+0x5d0], R0 ;  /* 0x0005d00001007387 */ /* 0x0003e80000100800 */
[----:B------:R-:W2:Y:S04]  /*1d700*/  LDL R136, [R1+0x194] ;  /* 0x0001940001887983 */ /* 0x000ea80000100800 */
[----:B------:R-:W2:Y:S04]  /*1d710*/  LDL R134, [R1+0x198] ;  /* 0x0001980001867983 */ /* 0x000ea80000100800 */
[----:B0-----:R-:W2:Y:S04]  /*1d720*/  LDL.LU R5, [R1+0x600] ;  /* 0x0006000001057983 */ /* 0x001ea80000300800 */
[----:B------:R-:W2:Y:S04]  /*1d730*/  LDL R132, [R1+0x19c] ;  /* 0x00019c0001847983 */ /* 0x000ea80000100800 */
[----:B-1----:R-:W2:Y:S04]  /*1d740*/  LDL.LU R0, [R1+0x604] ;  /* 0x0006040001007983 */ /* 0x002ea80000300800 */
[----:B------:R-:W2:Y:S04]  /*1d750*/  LDL R130, [R1+0x1a0] ;  /* 0x0001a00001827983 */ /* 0x000ea80000100800 */
[----:B------:R-:W2:Y:S04]  /*1d760*/  LDL.LU R2, [R1+0x608] ;  /* 0x0006080001027983 */ /* 0x000ea80000300800 */
[----:B------:R-:W2:Y:S04]  /*1d770*/  LDL R128, [R1+0x1a4] ;  /* 0x0001a40001807983 */ /* 0x000ea80000100800 */
[----:B------:R-:W2:Y:S04]  /*1d780*/  LDL.LU R3, [R1+0x60c] ;  /* 0x00060c0001037983 */ /* 0x000ea80000300800 */
[----:B------:R-:W2:Y:S04]  /*1d790*/  LDL R126, [R1+0x1a8] ;  /* 0x0001a800017e7983 */ /* 0x000ea80000100800 */
[----:B------:R-:W2:Y:S01]  /*1d7a0*/  LDL.LU R4, [R1+0x610] ;  /* 0x0006100001047983 */ /* 0x000ea20000300800 */
[----:B---3--:R-:W-:-:S01]  /*1d7b0*/  FADD R6, R144, R6 ;  /* 0x0000000690067221 */ /* 0x008fc20000000000 */
[----:B----4-:R-:W-:-:S04]  /*1d7c0*/  FADD R138, R143, R138 ;  /* 0x0000008a8f8a7221 */ /* 0x010fc80000000000 */
[----:B------:R0:W-:Y:S04]  /*1d7d0*/  STL [R1+0x5d4], R6 ;  /* 0x0005d40601007387 */ /* 0x0001e80000100800 */
[----:B0-----:R-:W3:Y:S04]  /*1d7e0*/  LDL.LU R6, [R1+0x5fc] ;  /* 0x0005fc0001067983 */ /* 0x001ee80000300800 */
[----:B------:R0:W-:Y:S04]  /*1d7f0*/  STL [R1+0x5d8], R138 ;  /* 0x0005d88a01007387 */ /* 0x0001e80000100800 */
[----:B0-----:R-:W4:Y:S04]  /*1d800*/  LDL.LU R138, [R1+0x5f8] ;  /* 0x0005f800018a7983 */ /* 0x001f280000300800 */
[----:B------:R-:W4:Y:S04]  /*1d810*/  LDL.LU R146, [R1+0x5f0] ;  /* 0x0005f00001927983 */ /* 0x000f280000300800 */
[----:B------:R-:W4:Y:S01]  /*1d820*/  LDL.LU R143, [R1+0x5f4] ;  /* 0x0005f400018f7983 */ /* 0x000f220000300800 */
[----:B------:R-:W-:-:S01]  /*1d830*/  FADD R141, R142, R141 ;  /* 0x0000008d8e8d7221 */ /* 0x000fc20000000000 */
[----:B------:R-:W-:Y:S01]  /*1d840*/  FADD R137, R139, R137 ;  /* 0x000000898b897221 */ /* 0x000fe20000000000 */
[----:B------:R-:W-:-:S01]  /*1d850*/  FADD R125, R127, R125 ;  /* 0x0000007d7f7d7221 */ /* 0x000fc20000000000 */
[----:B------:R-:W-:Y:S01]  /*1d860*/  FADD R133, R135, R133 ;  /* 0x0000008587857221 */ /* 0x000fe20000000000 */
[----:B------:R-:W-:-:S01]  /*1d870*/  FADD R129, R131, R129 ;  /* 0x0000008183817221 */ /* 0x000fc20000000000 */
[----:B------:R-:W-:Y:S04]  /*1d880*/  STL [R1+0x5dc], R141 ;  /* 0x0005dc8d01007387 */ /* 0x000fe80000100800 */
[----:B------:R-:W-:Y:S04]  /*1d890*/  STL [R1+0x5e0], R137 ;  /* 0x0005e08901007387 */ /* 0x000fe80000100800 */
[----:B------:R0:W-:Y:S04]  /*1d8a0*/  STL [R1+0x5ec], R125 ;  /* 0x0005ec7d01007387 */ /* 0x0001e80000100800 */
[----:B------:R-:W-:Y:S04]  /*1d8b0*/  STL [R1+0x5e4], R133 ;  /* 0x0005e48501007387 */ /* 0x000fe80000100800 */
[----:B0-----:R-:W4:Y:S04]  /*1d8c0*/  LDL R125, [R1+0x1ac] ;  /* 0x0001ac00017d7983 */ /* 0x001f280000100800 */
        /* <DEDUP_REMOVED lines=12> */
[----:B--2---:R-:W-:-:S01]  /*1d990*/  FADD R5, R134, R5 ;  /* 0x0000000586057221 */ /* 0x004fc20000000000 */
[----:B------:R-:W-:Y:S01]  /*1d9a0*/  FADD R0, R132, R0 ;  /* 0x0000000084007221 */ /* 0x000fe20000000000 */
[----:B------:R-:W-:-:S01]  /*1d9b0*/  FADD R2, R130, R2 ;  /* 0x0000000282027221 */ /* 0x000fc20000000000 */
[----:B------:R-:W-:Y:S01]  /*1d9c0*/  FADD R3, R128, R3 ;  /* 0x0000000380037221 */ /* 0x000fe20000000000 */
[----:B------:R-:W-:-:S01]  /*1d9d0*/  FADD R4, R126, R4 ;  /* 0x000000047e047221 */ /* 0x000fc20000000000 */
[----:B---3--:R-:W-:Y:S01]  /*1d9e0*/  FADD R6, R136, R6 ;  /* 0x0000000688067221 */ /* 0x008fe20000000000 */
[----:B----4-:R-:W-:-:S01]  /*1d9f0*/  FADD R138, R140, R138 ;  /* 0x0000008a8c8a7221 */ /* 0x010fc20000000000 */
[----:B------:R-:W-:Y:S01]  /*1da00*/  FADD R146, R147, R146 ;  /* 0x0000009293927221 */ /* 0x000fe20000000000 */
[----:B------:R-:W-:-:S04]  /*1da10*/  FADD R143, R145, R143 ;  /* 0x0000008f918f7221 */ /* 0x000fc80000000000 */
[----:B------:R-:W-:Y:S04]  /*1da20*/  STL [R1+0x5f0], R146 ;  /* 0x0005f09201007387 */ /* 0x000fe80000100800 */
[----:B------:R-:W-:Y:S04]  /*1da30*/  STL [R1+0x5f4], R143 ;  /* 0x0005f48f01007387 */ /* 0x000fe80000100800 */
[----:B------:R-:W-:Y:S04]  /*1da40*/  STL [R1+0x5f8], R138 ;  /* 0x0005f88a01007387 */ /* 0x000fe80000100800 */
[----:B------:R0:W-:Y:S04]  /*1da50*/  STL [R1+0x604], R0 ;  /* 0x0006040001007387 */ /* 0x0001e80000100800 */
[----:B------:R-:W-:Y:S04]  /*1da60*/  STL [R1+0x5fc], R6 ;  /* 0x0005fc0601007387 */ /* 0x000fe80000100800 */
[----:B0-----:R-:W2:Y:S04]  /*1da70*/  LDL.LU R0, [R1+0x644] ;  /* 0x0006440001007983 */ /* 0x001ea80000300800 */
[----:B------:R-:W-:Y:S04]  /*1da80*/  STL [R1+0x600], R5 ;  /* 0x0006000501007387 */ /* 0x000fe80000100800 */
[----:B------:R0:W-:Y:S04]  /*1da90*/  STL [R1+0x608], R2 ;  /* 0x0006080201007387 */ /* 0x0001e80000100800 */
[----:B0-----:R-:W3:Y:S04]  /*1daa0*/  LDL.LU R2, [R1+0x640] ;  /* 0x0006400001027983 */ /* 0x001ee80000300800 */
[----:B------:R0:W-:Y:S04]  /*1dab0*/  STL [R1+0x60c], R3 ;  /* 0x00060c0301007387 */ /* 0x0001e80000100800 */
[----:B0-----:R-:W4:Y:S04]  /*1dac0*/  LDL.LU R3, [R1+0x63c] ;  /* 0x00063c0001037983 */ /* 0x001f280000300800 */
[----:B------:R-:W3:Y:S04]  /*1dad0*/  LDL.LU R126, [R1+0x614] ;  /* 0x00061400017e7983 */ /* 0x000ee80000300800 */
[----:B------:R-:W4:Y:S04]  /*1dae0*/  LDL.LU R128, [R1+0x618] ;  /* 0x0006180001807983 */ /* 0x000f280000300800 */
[----:B------:R-:W4:Y:S04]  /*1daf0*/  LDL.LU R130, [R1+0x61c] ;  /* 0x00061c0001827983 */ /* 0x000f280000300800 */
[----:B------:R0:W-:Y:S04]  /*1db00*/  STL [R1+0x610], R4 ;  /* 0x0006100401007387 */ /* 0x0001e80000100800 */
[----:B------:R-:W4:Y:S04]  /*1db10*/  LDL.LU R132, [R1+0x620] ;  /* 0x0006200001847983 */ /* 0x000f280000300800 */
[----:B------:R-:W4:Y:S04]  /*1db20*/  LDL.LU R150, [R1+0x624] ;  /* 0x0006240001967983 */ /* 0x000f280000300800 */
[----:B------:R-:W4:Y:S04]  /*1db30*/  LDL.LU R146, [R1+0x628] ;  /* 0x0006280001927983 */ /* 0x000f280000300800 */
[----:B------:R-:W4:Y:S04]  /*1db40*/  LDL.LU R143, [R1+0x62c] ;  /* 0x00062c00018f7983 */ /* 0x000f280000300800 */
[----:B------:R-:W4:Y:S04]  /*1db50*/  LDL.LU R6, [R1+0x630] ;  /* 0x0006300001067983 */ /* 0x000f280000300800 */
[----:B------:R-:W4:Y:S04]  /*1db60*/  LDL.LU R5, [R1+0x634] ;  /* 0x0006340001057983 */ /* 0x000f280000300800 */
[----:B0-----:R-:W4:Y:S04]  /*1db70*/  LDL.LU R4, [R1+0x638] ;  /* 0x0006380001047983 */ /* 0x001f280000300800 */
        /* <DEDUP_REMOVED lines=9> */
[----:B---3--:R-:W-:-:S02]  /*1dc10*/  FADD R126, R125, R126 ;  /* 0x0000007e7d7e7221 */ /* 0x008fc40000000000 */
[----:B------:R-:W2:Y:S01]  /*1dc20*/  LDL.LU R125, [R1+0x8fc] ;  /* 0x0008fc00017d7983 */ /* 0x000ea20000300800 */
[----:B----4-:R-:W-:-:S03]  /*1dc30*/  FADD R128, R127, R128 ;  /* 0x000000807f807221 */ /* 0x010fc60000000000 */
[----:B------:R0:W-:Y:S01]  /*1dc40*/  STL [R1+0x614], R126 ;  /* 0x0006147e01007387 */ /* 0x0001e20000100800 */
[----:B------:R-:W-:-:S03]  /*1dc50*/  FADD R130, R129, R130 ;  /* 0x0000008281827221 */ /* 0x000fc60000000000 */
[----:B0-----:R-:W3:Y:S01]  /*1dc60*/  LDL.LU R126, [R1+0x8f8] ;  /* 0x0008f800017e7983 */ /* 0x001ee20000300800 */
[----:B------:R-:W-:-:S03]  /*1dc70*/  FADD R132, R131, R132 ;  /* 0x0000008483847221 */ /* 0x000fc60000000000 */
        /* <DEDUP_REMOVED lines=15> */
[----:B------:R-:W-:-:S02]  /*1dd70*/  FADD R2, R135, R2 ;  /* 0x0000000287027221 */ /* 0x000fc40000000000 */
[----:B0-----:R-:W4:Y:S04]  /*1dd80*/  LDL.LU R132, [R1+0x8e0] ;  /* 0x0008e00001847983 */ /* 0x001f280000300800 */
[----:B------:R-:W4:Y:S04]  /*1dd90*/  LDL.LU R133, [R1+0x8dc] ;  /* 0x0008dc0001857983 */ /* 0x000f280000300800 */
[----:B------:R0:W-:Y:S04]  /*1dda0*/  STL [R1+0x624], R150 ;  /* 0x0006249601007387 */ /* 0x0001e80000100800 */
[----:B------:R1:W-:Y:S04]  /*1ddb0*/  STL [R1+0x628], R146 ;  /* 0x0006289201007387 */ /* 0x0003e80000100800 */
[----:B------:R1:W-:Y:S04]  /*1ddc0*/  STL [R1+0x62c], R143 ;  /* 0x00062c8f01007387 */ /* 0x0003e80000100800 */
[----:B------:R1:W-:Y:S04]  /*1ddd0*/  STL [R1+0x630], R6 ;  /* 0x0006300601007387 */ /* 0x0003e80000100800 */
[----:B------:R1:W-:Y:S04]  /*1dde0*/  STL [R1+0x634], R5 ;  /* 0x0006340501007387 */ /* 0x0003e80000100800 */
[----:B------:R1:W-:Y:S04]  /*1ddf0*/  STL [R1+0x638], R4 ;  /* 0x0006380401007387 */ /* 0x0003e80000100800 */
[----:B------:R-:W2:Y:S04]  /*1de00*/  LDL.LU R135, [R1+0x648] ;  /* 0x0006480001877983 */ /* 0x000ea80000300800 */
[----:B------:R1:W-:Y:S04]  /*1de10*/  STL [R1+0x63c], R3 ;  /* 0x00063c0301007387 */ /* 0x0003e80000100800 */
[----:B------:R-:W3:Y:S04]  /*1de20*/  LDL.LU R137, [R1+0x64c] ;  /* 0x00064c0001897983 */ /* 0x000ee80000300800 */
[----:B------:R1:W-:Y:S04]  /*1de30*/  STL [R1+0x640], R2 ;  /* 0x0006400201007387 */ /* 0x0003e80000100800 */
[----:B------:R-:W4:Y:S04]  /*1de40*/  LDL.LU R139, [R1+0x650] ;  /* 0x00065000018b7983 */ /* 0x000f280000300800 */
[----:B------:R1:W-:Y:S04]  /*1de50*/  STL [R1+0x644], R0 ;  /* 0x0006440001007387 */ /* 0x0003e80000100800 */
[----:B------:R-:W4:Y:S04]  /*1de60*/  LDL.LU R141, [R1+0x654] ;  /* 0x00065400018d7983 */ /* 0x000f280000300800 */
[----:B0-----:R-:W4:Y:S04]  /*1de70*/  LDL.LU R150, [R1+0x658] ;  /* 0x0006580001967983 */ /* 0x001f280000300800 */
        /* <DEDUP_REMOVED lines=20> */
[----:B------:R-:W-:-:S01]  /*1dfc0*/  FADD R141, R140, R141 ;  /* 0x0000008d8c8d7221 */ /* 0x000fc20000000000 */
[----:B------:R-:W-:Y:S02]  /*1dfd0*/  FADD R150, R151, R150 ;  /* 0x0000009697967221 */ /* 0x000fe40000000000 */
[----:B0-----:R-:W4:Y:S01]  /*1dfe0*/  LDL.LU R137, [R1+0x8cc] ;  /* 0x0008cc0001897983 */ /* 0x001f220000300800 */
[----:B------:R-:W-:-:S03]  /*1dff0*/  FADD R148, R149, R148 ;  /* 0x0000009495947221 */ /* 0x000fc60000000000 */
[----:B------:R-:W4:Y:S01]  /*1e000*/  LDL.LU R138, [R1+0x8c8] ;  /* 0x0008c800018a7983 */ /* 0x000f220000300800 */
[----:B------:R-:W-:-:S03]  /*1e010*/  FADD R146, R147, R146 ;  /* 0x0000009293927221 */ /* 0x000fc60000000000 */
[----:B------:R0:W-:Y:S01]  /*1e020*/  STL [R1+0x650], R139 ;  /* 0x0006508b01007387 */ /* 0x0001e20000100800 */
[----:B------:R-:W-:-:S01]  /*1e030*/  FADD R144, R145, R144 ;  /* 0x0000009091907221 */ /* 0x000fc20000000000 */
[----:B------:R-:W-:Y:S01]  /*1e040*/  FADD R143, R24, R143 ;  /* 0x0000008f188f7221 */ /* 0x000fe20000000000 */
[----:B------:R-:W-:-:S01]  /*1e050*/  FADD R142, R25, R142 ;  /* 0x0000008e198e7221 */ /* 0x000fc20000000000 */
[----:B0-----:R-:W4:Y:S04]  /*1e060*/  LDL.LU R139, [R1+0x8c4] ;  /* 0x0008c400018b7983 */ /* 0x001f280000300800 */
[----:B------:R-:W4:Y:S01]  /*1e070*/  LDL.LU R140, [R1+0x8c0] ;  /* 0x0008c000018c7983 */ /* 0x000f220000300800 */
[----:B------:R-:W-:-:S03]  /*1e080*/  FADD R7, R26, R7 ;  /* 0x000000071a077221 */ /* 0x000fc60000000000 */
[----:B------:R0:W-:Y:S01]  /*1e090*/  STL [R1+0x654], R141 ;  /* 0x0006548d01007387 */ /* 0x0001e20000100800 */
[----:B------:R-:W-:-:S01]  /*1e0a0*/  FADD R6, R27, R6 ;  /* 0x000000061b067221 */ /* 0x000fc20000000000 */
[----:B------:R-:W-:Y:S01]  /*1e0b0*/  FADD R5, R28, R5 ;  /* 0x000000051c057221 */ /* 0x000fe20000000000 */
[----:B------:R-:W-:-:S01]  /*1e0c0*/  FADD R4, R29, R4 ;  /* 0x000000041d047221 */ /* 0x000fc20000000000 */
[----:B0-----:R-:W4:Y:S04]  /*1e0d0*/  LDL.LU R141, [R1+0x8bc] ;  /* 0x0008bc00018d7983 */ /* 0x001f280000300800 */
[----:B------:R0:W-:Y:S04]  /*1e0e0*/  STL [R1+0x658], R150 ;  /* 0x0006589601007387 */ /* 0x0001e80000100800 */
[----:B------:R1:W-:Y:S04]  /*1e0f0*/  STL [R1+0x65c], R148 ;  /* 0x00065c9401007387 */ /* 0x0003e80000100800 */
[----:B------:R1:W-:Y:S01]  /*1e100*/  STL [R1+0x660], R146 ;  /* 0x0006609201007387 */ /* 0x0003e20000100800 */
[----:B------:R-:W-:-:S03]  /*1e110*/  FADD R3, R30, R3 ;  /* 0x000000031e037221 */ /* 0x000fc60000000000 */
[----:B------:R1:W-:Y:S04]  /*1e120*/  STL [R1+0x664], R144 ;  /* 0x0006649001007387 */ /* 0x0003e80000100800 */
[----:B------:R1:W-:Y:S01]  /*1e130*/  STL [R1+0x668], R143 ;  /* 0x0006688f01007387 */ /* 0x0003e20000100800 */
[----:B------:R-:W-:-:S03]  /*1e140*/  FADD R2, R31, R2 ;  /* 0x000000021f027221 */ /* 0x000fc60000000000 */
[----:B------:R1:W-:Y:S04]  /*1e150*/  STL [R1+0x66c], R142 ;  /* 0x00066c8e01007387 */ /* 0x0003e80000100800 */
[----:B------:R1:W-:Y:S01]  /*1e160*/  STL [R1+0x670], R7 ;  /* 0x0006700701007387 */ /* 0x0003e20000100800 */
[----:B------:R-:W-:-:S03]  /*1e170*/  FADD R0, R32, R0 ;  /* 0x0000000020007221 */ /* 0x000fc60000000000 */
[----:B------:R1:W-:Y:S04]  /*1e180*/  STL [R1+0x674], R6 ;  /* 0x0006740601007387 */ /* 0x0003e80000100800 */
[----:B------:R1:W-:Y:S04]  /*1e190*/  STL [R1+0x678], R5 ;  /* 0x0006780501007387 */ /* 0x0003e80000100800 */
[----:B------:R1:W-:Y:S04]  /*1e1a0*/  STL [R1+0x67c], R4 ;  /* 0x00067c0401007387 */ /* 0x0003e80000100800 */
[----:B------:R-:W2:Y:S04]  /*1e1b0*/  LDL.LU R151, [R1+0x68c] ;  /* 0x00068c0001977983 */ /* 0x000ea80000300800 */
[----:B------:R1:W-:Y:S04]  /*1e1c0*/  STL [R1+0x680], R3 ;  /* 0x0006800301007387 */ /* 0x0003e80000100800 */
[----:B0-----:R-:W3:Y:S04]  /*1e1d0*/  LDL.LU R150, [R1+0x690] ;  /* 0x0006900001967983 */ /* 0x001ee80000300800 */
[----:B------:R0:W-:Y:S04]  /*1e1e0*/  STL [R1+0x684], R2 ;  /* 0x0006840201007387 */ /* 0x0001e80000100800 */
[----:B------:R-:W4:Y:S04]  /*1e1f0*/  LDL.LU R149, [R1+0x694] ;  /* 0x0006940001957983 */ /* 0x000f280000300800 */
[----:B------:R0:W-:Y:S04]  /*1e200*/  STL [R1+0x688], R0 ;  /* 0x0006880001007387 */ /* 0x0001e80000100800 */
        /* <DEDUP_REMOVED lines=12> */
[----:B0-----:R-:W4:Y:S04]  /*1e2d0*/  LDL.LU R2, [R1+0x6c8] ;  /* 0x0006c80001027983 */ /* 0x001f280000300800 */
[----:B------:R-:W4:Y:S01]  /*1e2e0*/  LDL.LU R0, [R1+0x6cc] ;  /* 0x0006cc0001007983 */ /* 0x000f220000300800 */
[----:B--2---:R-:W-:-:S01]  /*1e2f0*/  FADD R151, R33, R151 ;  /* 0x0000009721977221 */ /* 0x004fc20000000000 */
[----:B---3--:R-:W-:-:S04]  /*1e300*/  FADD R150, R34, R150 ;  /* 0x0000009622967221 */ /* 0x008fc80000000000 */
[----:B------:R0:W-:Y:S01]  /*1e310*/  STL [R1+0x68c], R151 ;  /* 0x00068c9701007387 */ /* 0x0001e20000100800 */
[----:B----4-:R-:W-:-:S03]  /*1e320*/  FADD R149, R35, R149 ;  /* 0x0000009523957221 */ /* 0x010fc60000000000 */
[----:B------:R1:W-:Y:S01]  /*1e330*/  STL [R1+0x690], R150 ;  /* 0x0006909601007387 */ /* 0x0003e20000100800 */
[----:B------:R-:W-:-:S03]  /*1e340*/  FADD R148, R36, R148 ;  /* 0x0000009424947221 */ /* 0x000fc60000000000 */
        /* <DEDUP_REMOVED lines=24> */
[----:B0-----:R-:W4:Y:S01]  /*1e4d0*/  LDL.LU R151, [R1+0x6d0] ;  /* 0x0006d00001977983 */ /* 0x001f220000300800 */
[----:B------:R-:W-:-:S03]  /*1e4e0*/  FADD R0, R49, R0 ;  /* 0x0000000031007221 */ /* 0x000fc60000000000 */
[----:B------:R0:W-:Y:S04]  /*1e4f0*/  STL [R1+0x6c4], R3 ;  /* 0x0006c40301007387 */ /* 0x0001e80000100800 */
[----:B-1----:R-:W4:Y:S04]  /*1e500*/  LDL.LU R150, [R1+0x6d4] ;  /* 0x0006d40001967983 */ /* 0x002f280000300800 */
[----:B------:R1:W-:Y:S04]  /*1e510*/  STL [R1+0x6c8], R2 ;  /* 0x0006c80201007387 */ /* 0x0003e80000100800 */
[----:B--2---:R-:W2:Y:S04]  /*1e520*/  LDL.LU R149, [R1+0x6d8] ;  /* 0x0006d80001957983 */ /* 0x004ea80000300800 */
[----:B------:R1:W-:Y:S04]  /*1e530*/  STL [R1+0x6cc], R0 ;  /* 0x0006cc0001007387 */ /* 0x0003e80000100800 */
[----:B---3--:R-:W3:Y:S04]  /*1e540*/  LDL.LU R148, [R1+0x6dc] ;  /* 0x0006dc0001947983 */ /* 0x008ee80000300800 */
[----:B----4-:R-:W4:Y:S04]  /*1e550*/  LDL.LU R147, [R1+0x6e0] ;  /* 0x0006e00001937983 */ /* 0x010f280000300800 */
        /* <DEDUP_REMOVED lines=10> */
[----:B-1----:R-:W4:Y:S04]  /*1e600*/  LDL.LU R2, [R1+0x70c] ;  /* 0x00070c0001027983 */ /* 0x002f280000300800 */
[----:B------:R-:W4:Y:S01]  /*1e610*/  LDL.LU R0, [R1+0x710] ;  /* 0x0007100001007983 */ /* 0x000f220000300800 */
[----:B------:R-:W-:-:S01]  /*1e620*/  FADD R151, R50, R151 ;  /* 0x0000009732977221 */ /* 0x000fc20000000000 */
[----:B------:R-:W-:-:S04]  /*1e630*/  FADD R150, R51, R150 ;  /* 0x0000009633967221 */ /* 0x000fc80000000000 */
[----:B------:R0:W-:Y:S01]  /*1e640*/  STL [R1+0x6d0], R151 ;  /* 0x0006d09701007387 */ /* 0x0001e20000100800 */
[----:B--2---:R-:W-:-:S03]  /*1e650*/  FADD R149, R52, R149 ;  /* 0x0000009534957221 */ /* 0x004fc60000000000 */
[----:B------:R1:W-:Y:S01]  /*1e660*/  STL [R1+0x6d4], R150 ;  /* 0x0006d49601007387 */ /* 0x0003e20000100800 */
[----:B---3--:R-:W-:-:S03]  /*1e670*/  FADD R148, R53, R148 ;  /* 0x0000009435947221 */ /* 0x008fc60000000000 */
        /* <DEDUP_REMOVED lines=200> */
[----:B------:R-:W-:Y:S01]  /*1f300*/  STL [R1+0x7e0], R151 ;  /* 0x0007e09701007387 */ /* 0x000fe20000100800 */
[----:B--2---:R-:W-:-:S03]  /*1f310*/  FADD R149, R120, R149 ;  /* 0x0000009578957221 */ /* 0x004fc60000000000 */
[----:B------:R-:W-:Y:S01]  /*1f320*/  STL [R1+0x7e4], R150 ;  /* 0x0007e49601007387 */ /* 0x000fe20000100800 */
[----:B---3--:R-:W-:-:S03]  /*1f330*/  FADD R148, R121, R148 ;  /* 0x0000009479947221 */ /* 0x008fc60000000000 */
[----:B------:R-:W-:Y:S01]  /*1f340*/  STL [R1+0x7e8], R149 ;  /* 0x0007e89501007387 */ /* 0x000fe20000100800 */
[----:B----4-:R-:W-:-:S03]  /*1f350*/  FADD R147, R122, R147 ;  /* 0x000000937a937221 */ /* 0x010fc60000000000 */
        /* <DEDUP_REMOVED lines=14> */
[----:B------:R-:W-:Y:S01]  /*1f440*/  STL [R1+0x808], R7 ;  /* 0x0008080701007387 */ /* 0x000fe20000100800 */
[----:B------:R-:W-:-:S03]  /*1f450*/  FADD R5, R130, R5 ;  /* 0x0000000582057221 */ /* 0x000fc60000000000 */
[----:B------:R1:W-:Y:S01]  /*1f460*/  STL [R1+0x80c], R6 ;  /* 0x00080c0601007387 */ /* 0x0003e20000100800 */
[----:B------:R-:W-:-:S03]  /*1f470*/  FADD R4, R131, R4 ;  /* 0x0000000483047221 */ /* 0x000fc60000000000 */
[----:B------:R2:W-:Y:S01]  /*1f480*/  STL [R1+0x810], R5 ;  /* 0x0008100501007387 */ /* 0x0005e20000100800 */
[----:B------:R-:W-:-:S03]  /*1f490*/  FADD R3, R132, R3 ;  /* 0x0000000384037221 */ /* 0x000fc60000000000 */
[----:B------:R3:W-:Y:S01]  /*1f4a0*/  STL [R1+0x814], R4 ;  /* 0x0008140401007387 */ /* 0x0007e20000100800 */
[----:B------:R-:W-:-:S03]  /*1f4b0*/  FADD R2, R133, R2 ;  /* 0x0000000285027221 */ /* 0x000fc60000000000 */
[----:B0-----:R-:W4:Y:S04]  /*1f4c0*/  LDL.LU R142, [R1+0x824] ;  /* 0x00082400018e7983 */ /* 0x001f280000300800 */
[----:B------:R0:W-:Y:S04]  /*1f4d0*/  STL [R1+0x818], R3 ;  /* 0x0008180301007387 */ /* 0x0001e80000100800 */
[----:B------:R-:W4:Y:S04]  /*1f4e0*/  LDL.LU R143, [R1+0x828] ;  /* 0x00082800018f7983 */ /* 0x000f280000300800 */
[----:B------:R0:W-:Y:S04]  /*1f4f0*/  STL [R1+0x81c], R2 ;  /* 0x00081c0201007387 */ /* 0x0001e80000100800 */
[----:B------:R-:W4:Y:S01]  /*1f500*/  LDL.LU R144, [R1+0x82c] ;  /* 0x00082c0001907983 */ /* 0x000f220000300800 */
[----:B------:R-:W-:-:S05]  /*1f510*/  FADD R0, R134, R0 ;  /* 0x0000000086007221 */ /* 0x000fca0000000000 */
[----:B------:R0:W-:Y:S04]  /*1f520*/  STL [R1+0x820], R0 ;  /* 0x0008200001007387 */ /* 0x0001e80000100800 */
[----:B------:R-:W4:Y:S04]  /*1f530*/  LDL.LU R145, [R1+0x830] ;  /* 0x0008300001917983 */ /* 0x000f280000300800 */
[----:B------:R-:W4:Y:S04]  /*1f540*/  LDL.LU R146, [R1+0x834] ;  /* 0x0008340001927983 */ /* 0x000f280000300800 */
[----:B------:R-:W4:Y:S04]  /*1f550*/  LDL.LU R147, [R1+0x838] ;  /* 0x0008380001937983 */ /* 0x000f280000300800 */
[----:B------:R-:W4:Y:S04]  /*1f560*/  LDL.LU R148, [R1+0x83c] ;  /* 0x00083c0001947983 */ /* 0x000f280000300800 */
[----:B------:R-:W4:Y:S04]  /*1f570*/  LDL.LU R149, [R1+0x840] ;  /* 0x0008400001957983 */ /* 0x000f280000300800 */
[----:B------:R-:W4:Y:S04]  /*1f580*/  LDL.LU R150, [R1+0x844] ;  /* 0x0008440001967983 */ /* 0x000f280000300800 */
[----:B------:R-:W4:Y:S04]  /*1f590*/  LDL.LU R151, [R1+0x848] ;  /* 0x0008480001977983 */ /* 0x000f280000300800 */
[----:B-1----:R-:W4:Y:S04]  /*1f5a0*/  LDL.LU R6, [R1+0x84c] ;  /* 0x00084c0001067983 */ /* 0x002f280000300800 */
[----:B--2---:R-:W2:Y:S04]  /*1f5b0*/  LDL.LU R5, [R1+0x850] ;  /* 0x0008500001057983 */ /* 0x004ea80000300800 */
[----:B---3--:R-:W3:Y:S04]  /*1f5c0*/  LDL.LU R4, [R1+0x854] ;  /* 0x0008540001047983 */ /* 0x008ee80000300800 */
[----:B0-----:R-:W3:Y:S04]  /*1f5d0*/  LDL.LU R3, [R1+0x858] ;  /* 0x0008580001037983 */ /* 0x001ee80000300800 */
[----:B------:R-:W3:Y:S04]  /*1f5e0*/  LDL.LU R2, [R1+0x85c] ;  /* 0x00085c0001027983 */ /* 0x000ee80000300800 */
[----:B------:R-:W3:Y:S04]  /*1f5f0*/  LDL.LU R0, [R1+0x860] ;  /* 0x0008600001007983 */ /* 0x000ee80000300800 */
[----:B------:R-:W3:Y:S01]  /*1f600*/  LDL.LU R7, [R1+0x864] ;  /* 0x0008640001077983 */ /* 0x000ee20000300800 */
[----:B----4-:R-:W-:-:S05]  /*1f610*/  FADD R142, R135, R142 ;  /* 0x0000008e878e7221 */ /* 0x010fca0000000000 */
[----:B------:R0:W-:Y:S01]  /*1f620*/  STL [R1+0x824], R142 ;  /* 0x0008248e01007387 */ /* 0x0001e20000100800 */
[----:B------:R-:W-:-:S03]  /*1f630*/  FADD R143, R136, R143 ;  /* 0x0000008f888f7221 */ /* 0x000fc60000000000 */
[----:B0-----:R-:W4:Y:S01]  /*1f640*/  LDL.LU R142, [R1+0x8b8] ;  /* 0x0008b800018e7983 */ /* 0x001f220000300800 */
[----:B------:R-:W-:-:S03]  /*1f650*/  FADD R144, R137, R144 ;  /* 0x0000009089907221 */ /* 0x000fc60000000000 */
[----:B------:R0:W-:Y:S04]  /*1f660*/  STL [R1+0x828], R143 ;  /* 0x0008288f01007387 */ /* 0x0001e80000100800 */
[----:B0-----:R-:W2:Y:S04]  /*1f670*/  LDL.LU R143, [R1+0x8b4] ;  /* 0x0008b400018f7983 */ /* 0x001ea80000300800 */
[----:B------:R0:W-:Y:S04]  /*1f680*/  STL [R1+0x82c], R144 ;  /* 0x00082c9001007387 */ /* 0x0001e80000100800 */
[----:B0-----:R-:W3:Y:S01]  /*1f690*/  LDL.LU R144, [R1+0x8b0] ;  /* 0x0008b00001907983 */ /* 0x001ee20000300800 */
[----:B------:R-:W-:-:S01]  /*1f6a0*/  FADD R145, R138, R145 ;  /* 0x000000918a917221 */ /* 0x000fc20000000000 */
[----:B------:R-:W-:Y:S01]  /*1f6b0*/  FADD R146, R139, R146 ;  /* 0x000000928b927221 */ /* 0x000fe20000000000 */
[----:B------:R-:W-:-:S01]  /*1f6c0*/  FADD R147, R140, R147 ;  /* 0x000000938c937221 */ /* 0x000fc20000000000 */
[----:B------:R-:W-:-:S02]  /*1f6d0*/  FADD R148, R141, R148 ;  /* 0x000000948d947221 */ /* 0x000fc40000000000 */
[----:B------:R0:W-:Y:S04]  /*1f6e0*/  STL [R1+0x830], R145 ;  /* 0x0008309101007387 */ /* 0x0001e80000100800 */
[----:B0-----:R-:W3:Y:S04]  /*1f6f0*/  LDL.LU R145, [R1+0x8ac] ;  /* 0x0008ac0001917983 */ /* 0x001ee80000300800 */
[----:B------:R0:W-:Y:S04]  /*1f700*/  STL [R1+0x834], R146 ;  /* 0x0008349201007387 */ /* 0x0001e80000100800 */
[----:B0-----:R-:W3:Y:S04]  /*1f710*/  LDL.LU R146, [R1+0x8a8] ;  /* 0x0008a80001927983 */ /* 0x001ee80000300800 */
[----:B------:R0:W-:Y:S04]  /*1f720*/  STL [R1+0x838], R147 ;  /* 0x0008389301007387 */ /* 0x0001e80000100800 */
[----:B0-----:R-:W3:Y:S04]  /*1f730*/  LDL.LU R147, [R1+0x8a4] ;  /* 0x0008a40001937983 */ /* 0x001ee80000300800 */
[----:B------:R0:W-:Y:S04]  /*1f740*/  STL [R1+0x83c], R148 ;  /* 0x00083c9401007387 */ /* 0x0001e80000100800 */
[----:B0-----:R-:W3:Y:S01]  /*1f750*/  LDL.LU R148, [R1+0x8a0] ;  /* 0x0008a00001947983 */ /* 0x001ee20000300800 */
[----:B----4-:R-:W-:-:S05]  /*1f760*/  FADD R149, R142, R149 ;  /* 0x000000958e957221 */ /* 0x010fca0000000000 */
[----:B------:R0:W-:Y:S01]  /*1f770*/  STL [R1+0x840], R149 ;  /* 0x0008409501007387 */ /* 0x0001e20000100800 */
[----:B--2---:R-:W-:-:S03]  /*1f780*/  FADD R150, R143, R150 ;  /* 0x000000968f967221 */ /* 0x004fc60000000000 */
[----:B0-----:R-:W2:Y:S04]  /*1f790*/  LDL.LU R149, [R1+0x89c] ;  /* 0x00089c0001957983 */ /* 0x001ea80000300800 */
[----:B------:R0:W-:Y:S01]  /*1f7a0*/  STL [R1+0x844], R150 ;  /* 0x0008449601007387 */ /* 0x0001e20000100800 */
[----:B---3--:R-:W-:-:S03]  /*1f7b0*/  FADD R151, R144, R151 ;  /* 0x0000009790977221 */ /* 0x008fc60000000000 */
[----:B0-----:R-:W3:Y:S04]  /*1f7c0*/  LDL.LU R150, [R1+0x898] ;  /* 0x0008980001967983 */ /* 0x001ee80000300800 */
[----:B------:R0:W-:Y:S04]  /*1f7d0*/  STL [R1+0x848], R151 ;  /* 0x0008489701007387 */ /* 0x0001e80000100800 */
[----:B0-----:R-:W4:Y:S01]  /*1f7e0*/  LDL.LU R151, [R1+0x894] ;  /* 0x0008940001977983 */ /* 0x001f220000300800 */
[----:B------:R-:W-:-:S05]  /*1f7f0*/  FADD R6, R145, R6 ;  /* 0x0000000691067221 */ /* 0x000fca0000000000 */
[----:B------:R0:W-:Y:S01]  /*1f800*/  STL [R1+0x84c], R6 ;  /* 0x00084c0601007387 */ /* 0x0001e20000100800 */
[----:B------:R-:W-:-:S03]  /*1f810*/  FADD R5, R146, R5 ;  /* 0x0000000592057221 */ /* 0x000fc60000000000 */
[----:B0-----:R0:W5:Y:S04]  /*1f820*/  LDL.LU R6, [R1+0x890] ;  /* 0x0008900001067983 */ /* 0x0011680000300800 */
[----:B------:R1:W-:Y:S01]  /*1f830*/  STL [R1+0x850], R5 ;  /* 0x0008500501007387 */ /* 0x0003e20000100800 */
[----:B------:R-:W-:-:S03]  /*1f840*/  FADD R4, R147, R4 ;  /* 0x0000000493047221 */ /* 0x000fc60000000000 */
[----:B-1----:R0:W5:Y:S04]  /*1f850*/  LDL.LU R5, [R1+0x88c] ;  /* 0x00088c0001057983 */ /* 0x0021680000300800 */
[----:B------:R1:W-:Y:S01]  /*1f860*/  STL [R1+0x854], R4 ;  /* 0x0008540401007387 */ /* 0x0003e20000100800 */
[----:B------:R-:W-:-:S03]  /*1f870*/  FADD R3, R148, R3 ;  /* 0x0000000394037221 */ /* 0x000fc60000000000 */
[----:B-1----:R0:W5:Y:S04]  /*1f880*/  LDL.LU R4, [R1+0x888] ;  /* 0x0008880001047983 */ /* 0x0021680000300800 */
[----:B------:R1:W-:Y:S04]  /*1f890*/  STL [R1+0x858], R3 ;  /* 0x0008580301007387 */ /* 0x0003e80000100800 */
[----:B-1----:R0:W5:Y:S01]  /*1f8a0*/  LDL.LU R3, [R1+0x884] ;  /* 0x0008840001037983 */ /* 0x0021620000300800 */
[----:B------:R-:W-:Y:S01]  /*1f8b0*/  UMOV UR6, URZ ;  /* 0x0000003f00067c82 */ /* 0x000fe20008000000 */
[----:B--2---:R-:W-:-:S05]  /*1f8c0*/  FADD R2, R149, R2 ;  /* 0x0000000295027221 */ /* 0x004fca0000000000 */
[----:B------:R1:W-:Y:S01]  /*1f8d0*/  STL [R1+0x85c], R2 ;  /* 0x00085c0201007387 */ /* 0x0003e20000100800 */
[----:B---3--:R-:W-:-:S03]  /*1f8e0*/  FADD R0, R150, R0 ;  /* 0x0000000096007221 */ /* 0x008fc60000000000 */
[----:B-1----:R0:W5:Y:S04]  /*1f8f0*/  LDL.LU R2, [R1+0x880] ;  /* 0x0008800001027983 */ /* 0x0021680000300800 */
[----:B------:R1:W-:Y:S01]  /*1f900*/  STL [R1+0x860], R0 ;  /* 0x0008600001007387 */ /* 0x0003e20000100800 */
[----:B----4-:R-:W-:-:S03]  /*1f910*/  FADD R7, R7, R151 ;  /* 0x0000009707077221 */ /* 0x010fc60000000000 */
[----:B-1----:R0:W5:Y:S04]  /*1f920*/  LDL.LU R0, [R1+0x87c] ;  /* 0x00087c0001007983 */ /* 0x0021680000300800 */
[----:B------:R0:W-:Y:S02]  /*1f930*/  STL [R1+0x864], R7 ;  /* 0x0008640701007387 */ /* 0x0001e40000100800 */
.L_x_24:
[----:B------:R-:W-:Y:S05]  /*1f940*/  @!P1 BRA `(.L_x_25) ;  /* 0x0000000000049947 */ /* 0x000fea0003800000 */
[----:B------:R-:W-:Y:S01]  /*1f950*/  BPT.TRAP 0x1 ;  /* 0x000000040000795c */ /* 0x000fe20000300000 */
.L_x_25:
[----:B------:R-:W-:Y:S02]  /*1f960*/  UISETP.GT.U32.AND UP0, UPT, UR7, 0x1, UPT ;  /* 0x000000010700788c */ /* 0x000fe4000bf04070 */
[----:B------:R-:W-:-:S04]  /*1f970*/  ULEA UR20, UR11, UR13, 0x3 ;  /* 0x0000000d0b147291 */ /* 0x000fc8000f8e183f */
[----:B------:R-:W-:Y:S01]  /*1f980*/  UIADD3 UR20, UR20, 0x10, URZ ;  /* 0x0000001014147890 */ /* 0x000fe2000fffe03f */
[----:B------:R-:W-:-:S03]  /*1f990*/  PLOP3.LUT P0, PT, PT, PT, UP0, 0x80, 0x0 ;  /* 0x000000000000781c */ /* 0x000fc60003f0f008 */
[----:B------:R-:W-:-:S09]  /*1f9a0*/  UPRMT UR20, URZ, 0x654, UR20 ;  /* 0x000006543f147896 */ /* 0x000fd20008000014 */
[----:B------:R-:W-:Y:S01]  /*1f9b0*/  SYNCS.ARRIVE.TRANS64.RED.A1T0 RZ, [UR20], RZ ;  /* 0x000000ffffff79a7 */ /* 0x000fe20008100414 */
[----:B------:R-:W-:Y:S05]  /*1f9c0*/  @P0 BRA `(.L_x_26) ;  /* 0x0000000000040947 */ /* 0x000fea0003800000 */
[----:B------:R-:W-:Y:S01]  /*1f9d0*/  BPT.TRAP 0x1 ;  /* 0x000000040000795c */ /* 0x000fe20000300000 */
.L_x_26:
[----:B------:R-:W-:Y:S02]  /*1f9e0*/  UISETP.GT.AND UP2, UPT, UR16, 0x1, UPT ;  /* 0x000000011000788c */ /* 0x000fe4000bf44270 */
[----:B------:R-:W-:Y:S02]  /*1f9f0*/  UIADD3 UR15, UR15, 0x1, URZ ;  /* 0x000000010f0f7890 */ /* 0x000fe4000fffe03f */
[----:B------:R-:W-:Y:S02]  /*1fa00*/  UIADD3 UR11, UR11, 0x1, URZ ;  /* 0x000000010b0b7890 */ /* 0x000fe4000fffe03f */
[----:B------:R-:W-:Y:S01]  /*1fa10*/  PLOP3.LUT P0, PT, PT, PT, UP2, 0x80, 0x0 ;  /* 0x000000000000781c */ /* 0x000fe20003f0f028 */
[----:B------:R-:W-:Y:S02]  /*1fa20*/  UISETP.NE.AND UP0, UPT, UR15, 0x2, UPT ;  /* 0x000000020f00788c */ /* 0x000fe4000bf05270 */
[----:B------:R-:W-:Y:S02]  /*1fa30*/  UISETP.NE.AND UP1, UPT, UR11, 0x2, UPT ;  /* 0x000000020b00788c */ /* 0x000fe4000bf25270 */
[----:B------:R-:W-:-:S02]  /*1fa40*/  USEL UR20, URZ, 0x1, UP0 ;  /* 0x000000013f147887 */ /* 0x000fc40008000000 */
[----:B------:R-:W-:Y:S02]  /*1fa50*/  UIADD3 UR16, UR16, -0x1, URZ ;  /* 0xffffffff10107890 */ /* 0x000fe4000fffe03f */
[----:B------:R-:W-:Y:S02]  /*1fa60*/  USEL UR15, UR15, URZ, UP0 ;  /* 0x0000003f0f0f7287 */ /* 0x000fe40008000000 */
[----:B-----5:R-:W-:Y:S01]  /*1fa70*/  LOP3.LUT R6, R6, UR20, RZ, 0x3c, !PT ;  /* 0x0000001406067c12 */ /* 0x020fe2000f8e3cff */
[----:B------:R-:W-:Y:S01]  /*1fa80*/  USEL UR11, UR11, URZ, UP1 ;  /* 0x0000003f0b0b7287 */ /* 0x000fe20008800000 */
[----:B------:R-:W-:Y:S01]  /*1fa90*/  UMOV UR20, 0x1 ;  /* 0x0000000100147882 */ /* 0x000fe20000000000 */
[----:B------:R-:W-:Y:S10]  /*1faa0*/  @P0 BRA `(.L_x_27) ;  /* 0xffffff0c00b80947 */ /* 0x000ff4000383ffff */
.L_x_19:
[----:B------:R-:W-:-:S04]  /*1fab0*/  UISETP.NE.AND UP0, UPT, UR6, URZ, UPT ;  /* 0x0000003f0600728c */ /* 0x000fc8000bf05270 */
[----:B------:R-:W-:-:S06]  /*1fac0*/  USEL UR6, URZ, 0x1, !UP0 ;  /* 0x000000013f067887 */ /* 0x000fcc000c000000 */
[----:B------:R-:W-:-:S13]  /*1fad0*/  ISETP.NE.AND P0, PT, RZ, UR6, PT ;  /* 0x00000006ff007c0c */ /* 0x000fda000bf05270 */
[----:B------:R-:W-:Y:S05]  /*1fae0*/  @!P0 BRA `(.L_x_28) ;  /* 0x0000005800a08947 */ /* 0x000fea0003800000 */
[----:B------:R2:W-:Y:S04]  /*1faf0*/  STL [R1+0xa60], R35 ;  /* 0x000a602301007387 */ /* 0x0005e80000100800 */
[----:B--2---:R-:W2:Y:S04]  /*1fb00*/  LDL.LU R35, [R1+0x200] ;  /* 0x0002000001237983 */ /* 0x004ea80000300800 */
[----:B------:R3:W-:Y:S04]  /*1fb10*/  STL [R1+0xa5c], R36 ;  /* 0x000a5c2401007387 */ /* 0x0007e80000100800 */
[----:B---3--:R-:W3:Y:S04]  /*1fb20*/  LDL.LU R36, [R1+0x204] ;  /* 0x0002040001247983 */ /* 0x008ee80000300800 */
[----:B------:R4:W-:Y:S04]  /*1fb30*/  STL [R1+0xa58], R37 ;  /* 0x000a582501007387 */ /* 0x0009e80000100800 */
[----:B----4-:R-:W4:Y:S04]  /*1fb40*/  LDL.LU R37, [R1+0x208] ;  /* 0x0002080001257983 */ /* 0x010f280000300800 */
[----:B------:R0:W-:Y:S04]  /*1fb50*/  STL [R1+0xa54], R38 ;  /* 0x000a542601007387 */ /* 0x0001e80000100800 */
[----:B0-----:R-:W4:Y:S04]  /*1fb60*/  LDL.LU R38, [R1+0x20c] ;  /* 0x00020c0001267983 */ /* 0x001f280000300800 */
        /* <DEDUP_REMOVED lines=116> */
[----:B------:R-:W4:Y:S04]  /*202b0*/  LDL.LU R6, [R1+0x3c0] ;  /* 0x0003c00001067983 */ /* 0x000f280000300800 */
[----:B------:R-:W4:Y:S04]  /*202c0*/  LDL.LU R7, [R1+0x428] ;  /* 0x0004280001077983 */ /* 0x000f280000300800 */
        /* <DEDUP_REMOVED lines=110> */
[----:B-----5:R0:W-:Y:S04]  /*209b0*/  STL [R1+0x88c], R5 ;  /* 0x00088c0501007387 */ /* 0x0201e80000100800 */
        /* <DEDUP_REMOVED lines=8> */
[----:B0-----:R-:W4:Y:S01]  /*20a40*/  LDL.LU R0, [R1+0x2f8] ;  /* 0x0002f80001007983 */ /* 0x001f220000300800 */
[----:B--2---:R-:W-:Y:S01]  /*20a50*/  FADD R8, R35, R8 ;  /* 0x0000000823087221 */ /* 0x004fe20000000000 */
[----:B---3--:R-:W-:Y:S01]  /*20a60*/  FADD R9, R36, R9 ;  /* 0x0000000924097221 */ /* 0x008fe20000000000 */
[----:B----4-:R-:W-:Y:S01]  /*20a70*/  FADD R10, R37, R10 ;  /* 0x0000000a250a7221 */ /* 0x010fe20000000000 */
[----:B------:R-:W2:Y:S01]  /*20a80*/  LDL.LU R35, [R1+0xa60] ;  /* 0x000a600001237983 */ /* 0x000ea20000300800 */
[----:B------:R-:W-:Y:S01]  /*20a90*/  FADD R11, R38, R11 ;  /* 0x0000000b260b7221 */ /* 0x000fe20000000000 */
        /* <DEDUP_REMOVED lines=108> */
[----:B------:R-:W-:Y:S01]  /*21160*/  FADD R194, R93, R194 ;  /* 0x000000c25dc27221 */ /* 0x000fe20000000000 */
[----:B------:R-:W-:Y:S02]  /*21170*/  FADD R115, R116, R115 ;  /* 0x0000007374737221 */ /* 0x000fe40000000000 */
[----:B------:R-:W4:Y:S01]  /*21180*/  LDL.LU R90, [R1+0x984] ;  /* 0x00098400015a7983 */ /* 0x000f220000300800 */
[----:B------:R-:W-:Y:S01]  /*21190*/  FADD R195, R94, R195 ;  /* 0x000000c35ec37221 */ /* 0x000fe20000000000 */
[----:B------:R-:W-:Y:S02]  /*211a0*/  FADD R113, R114, R113 ;  /* 0x0000007172717221 */ /* 0x000fe40000000000 */
[----:B------:R-:W4:Y:S01]  /*211b0*/  LDL.LU R91, [R1+0x980] ;  /* 0x00098000015b7983 */ /* 0x000f220000300800 */
[----:B------:R-:W-:Y:S01]  /*211c0*/  FADD R196, R95, R196 ;  /* 0x000000c45fc47221 */ /* 0x000fe20000000000 */
[----:B------:R-:W-:-:S02]  /*211d0*/  FADD R111, R112, R111 ;  /* 0x0000006f706f7221 */ /* 0x000fc40000000000 */
[----:B------:R-:W4:Y:S01]  /*211e0*/  LDL.LU R92, [R1+0x97c] ;  /* 0x00097c00015c7983 */ /* 0x000f220000300800 */
[----:B------:R-:W-:Y:S01]  /*211f0*/  FADD R197, R96, R197 ;  /* 0x000000c560c57221 */ /* 0x000fe20000000000 */
[----:B------:R-:W-:Y:S02]  /*21200*/  FADD R109, R110, R109 ;  /* 0x0000006d6e6d7221 */ /* 0x000fe40000000000 */
        /* <DEDUP_REMOVED lines=8> */
[----:B------:R-:W-:Y:S01]  /*21290*/  FADD R99, R100, R99 ;  /* 0x0000006364637221 */ /* 0x000fe20000000000 */
[----:B------:R-:W-:Y:S01]  /*212a0*/  FADD R97, R98, R97 ;  /* 0x0000006162617221 */ /* 0x000fe20000000000 */
[----:B------:R0:W-:Y:S01]  /*212b0*/  STL [R1+0x400], R115 ;  /* 0x0004007301007387 */ /* 0x0001e20000100800 */
        /* <DEDUP_REMOVED lines=47> */
[----:B------:R-:W-:-:S02]  /*215b0*/  FADD R198, R0, R198 ;  /* 0x000000c600c67221 */ /* 0x000fc40000000000 */
[----:B------:R-:W3:Y:S04]  /*215c0*/  LDL.LU R0, [R1+0x3c4] ;  /* 0x0003c40001007983 */ /* 0x000ee80000300800 */
[----:B------:R2:W-:Y:S04]  /*215d0*/  STL [R1+0x420], R99 ;  /* 0x0004206301007387 */ /* 0x0005e80000100800 */
[----:B------:R-:W3:Y:S04]  /*215e0*/  LDL.LU R2, [R1+0x42c] ;  /* 0x00042c0001027983 */ /* 0x000ee80000300800 */
[----:B------:R2:W-:Y:S04]  /*215f0*/  STL [R1+0x424], R97 ;  /* 0x0004246101007387 */ /* 0x0005e80000100800 */
        /* <DEDUP_REMOVED lines=29> */
[----:B------:R-:W4:Y:S04]  /*217d0*/  LDL.LU R126, [R1] ;  /* 0x00000000017e7983 */ /* 0x000f280000300800 */
        /* <DEDUP_REMOVED lines=20> */
[----:B--2---:R-:W2:Y:S04]  /*21920*/  LDL.LU R105, [R1+0x490] ;  /* 0x0004900001697983 */ /* 0x004ea80000300800 */
        /* <DEDUP_REMOVED lines=10> */
[----:B---3--:R-:W-:-:S05]  /*219d0*/  FADD R2, R0, R2 ;  /* 0x0000000200027221 */ /* 0x008fca0000000000 */
[----:B------:R0:W-:Y:S01]  /*219e0*/  STL [R1+0x42c], R2 ;  /* 0x00042c0201007387 */ /* 0x0001e20000100800 */
[----:B----4-:R-:W-:-:S05]  /*219f0*/  FADD R4, R3, R4 ;  /* 0x0000000403047221 */ /* 0x010fca0000000000 */
[----:B------:R1:W-:Y:S01]  /*21a00*/  STL [R1+0x430], R4 ;  /* 0x0004300401007387 */ /* 0x0003e20000100800 */
[----:B------:R-:W-:-:S05]  /*21a10*/  FADD R151, R5, R151 ;  /* 0x0000009705977221 */ /* 0x000fca0000000000 */
        /* <DEDUP_REMOVED lines=45> */
[----:B--2---:R-:W-:-:S05]  /*21cf0*/  FADD R105, R106, R105 ;  /* 0x000000696a697221 */ /* 0x004fca0000000000 */
[----:B------:R2:W-:Y:S01]  /*21d00*/  STL [R1+0x490], R105 ;  /* 0x0004906901007387 */ /* 0x0005e20000100800 */
[----:B------:R-:W-:-:S05]  /*21d10*/  FADD R103, R104, R103 ;  /* 0x0000006768677221 */ /* 0x000fca0000000000 */
[----:B------:R2:W-:Y:S01]  /*21d20*/  STL [R1+0x494], R103 ;  /* 0x0004946701007387 */ /* 0x0005e20000100800 */
[----:B------:R-:W-:-:S05]  /*21d30*/  FADD R101, R102, R101 ;  /* 0x0000006566657221 */ /* 0x000fca0000000000 */
[----:B------:R2:W-:Y:S01]  /*21d40*/  STL [R1+0x498], R101 ;  /* 0x0004986501007387 */ /* 0x0005e20000100800 */
[----:B------:R-:W-:-:S03]  /*21d50*/  FADD R99, R100, R99 ;  /* 0x0000006364637221 */ /* 0x000fc60000000000 */
[----:B------:R-:W2:Y:S04]  /*21d60*/  LDL.LU R0, [R1+0x40] ;  /* 0x0000400001007983 */ /* 0x000ea80000300800 */
[----:B------:R2:W-:Y:S01]  /*21d70*/  STL [R1+0x49c], R99 ;  /* 0x00049c6301007387 */ /* 0x0005e20000100800 */
[----:B------:R-:W-:-:S03]  /*21d80*/  FADD R97, R98, R97 ;  /* 0x0000006162617221 */ /* 0x000fc60000000000 */
[----:B0-----:R-:W2:Y:S04]  /*21d90*/  LDL.LU R2, [R1+0x4a8] ;  /* 0x0004a80001027983 */ /* 0x001ea80000300800 */
[----:B------:R0:W-:Y:S01]  /*21da0*/  STL [R1+0x4a0], R97 ;  /* 0x0004a06101007387 */ /* 0x0001e20000100800 */
[----:B------:R-:W-:-:S03]  /*21db0*/  FADD R7, R6, R7 ;  /* 0x0000000706077221 */ /* 0x000fc60000000000 */
[----:B------:R-:W2:Y:S04]  /*21dc0*/  LDL.LU R3, [R1+0x44] ;  /* 0x0000440001037983 */ /* 0x000ea80000300800 */
[----:B------:R0:W-:Y:S04]  /*21dd0*/  STL [R1+0x4a4], R7 ;  /* 0x0004a40701007387 */ /* 0x0001e80000100800 */
[----:B-1----:R-:W2:Y:S04]  /*21de0*/  LDL.LU R4, [R1+0x4ac] ;  /* 0x0004ac0001047983 */ /* 0x002ea80000300800 */
[----:B------:R-:W2:Y:S04]  /*21df0*/  LDL.LU R5, [R1+0x48] ;  /* 0x0000480001057983 */ /* 0x000ea80000300800 */
[----:B---3--:R-:W3:Y:S04]  /*21e00*/  LDL.LU R151, [R1+0x4b0] ;  /* 0x0004b00001977983 */ /* 0x008ee80000300800 */
[----:B------:R-:W3:Y:S04]  /*21e10*/  LDL.LU R150, [R1+0x4c] ;  /* 0x00004c0001967983 */ /* 0x000ee80000300800 */
        /* <DEDUP_REMOVED lines=52> */
[----:B0-----:R-:W2:Y:S04]  /*22160*/  LDL.LU R97, [R1+0x51c] ;  /* 0x00051c0001617983 */ /* 0x001ea80000300800 */
[----:B------:R-:W2:Y:S04]  /*22170*/  LDL.LU R6, [R1+0xb8] ;  /* 0x0000b80001067983 */ /* 0x000ea80000300800 */
[----:B------:R-:W2:Y:S01]  /*22180*/  LDL.LU R7, [R1+0x520] ;  /* 0x0005200001077983 */ /* 0x000ea20000300800 */
[----:B------:R-:W-:-:S05]  /*22190*/  FADD R2, R0, R2 ;  /* 0x0000000200027221 */ /* 0x000fca0000000000 */
[----:B------:R0:W-:Y:S01]  /*221a0*/  STL [R1+0x4a8], R2 ;  /* 0x0004a80201007387 */ /* 0x0001e20000100800 */
[----:B------:R-:W-:Y:S01]  /*221b0*/  FADD R4, R3, R4 ;  /* 0x0000000403047221 */ /* 0x000fe20000000000 */
        /* <DEDUP_REMOVED lines=46> */
[----:B--2---:R-:W-:-:S03]  /*224a0*/  FADD R105, R106, R105 ;  /* 0x000000696a697221 */ /* 0x004fc60000000000 */
[----:B------:R2:W-:Y:S01]  /*224b0*/  STL [R1+0x508], R107 ;  /* 0x0005086b01007387 */ /* 0x0005e20000100800 */
[----:B------:R-:W-:-:S03]  /*224c0*/  FADD R103, R104, R103 ;  /* 0x0000006768677221 */ /* 0x000fc60000000000 */
[----:B------:R2:W-:Y:S01]  /*224d0*/  STL [R1+0x50c], R105 ;  /* 0x00050c6901007387 */ /* 0x0005e20000100800 */
[----:B------:R-:W-:-:S03]  /*224e0*/  FADD R101, R102, R101 ;  /* 0x0000006566657221 */ /* 0x000fc60000000000 */
[----:B------:R2:W-:Y:S04]  /*224f0*/  STL [R1+0x510], R103 ;  /* 0x0005106701007387 */ /* 0x0005e80000100800 */
        /* <DEDUP_REMOVED lines=70> */
[----:B------:R-:W-:Y:S01]  /*22960*/  STL [R1+0x524], R2 ;  /* 0x0005240201007387 */ /* 0x000fe20000100800 */
[----:B------:R-:W-:Y:S01]  /*22970*/  FADD R4, R3, R4 ;  /* 0x0000000403047221 */ /* 0x000fe20000000000 */
[----:B---3--:R-:W-:-:S04]  /*22980*/  FADD R151, R5, R151 ;  /* 0x0000009705977221 */ /* 0x008fc80000000000 */
        /* <DEDUP_REMOVED lines=43> */
[----:B--2---:R-:W-:-:S03]  /*22c40*/  FADD R107, R108, R107 ;  /* 0x0000006b6c6b7221 */ /* 0x004fc60000000000 */
[----:B------:R-:W-:Y:S01]  /*22c50*/  STL [R1+0x580], R109 ;  /* 0x0005806d01007387 */ /* 0x000fe20000100800 */
[----:B------:R-:W-:-:S03]  /*22c60*/  FADD R105, R106, R105 ;  /* 0x000000696a697221 */ /* 0x000fc60000000000 */
[----:B------:R-:W-:Y:S01]  /*22c70*/  STL [R1+0x584], R107 ;  /* 0x0005846b01007387 */ /* 0x000fe20000100800 */
[----:B------:R-:W-:-:S03]  /*22c80*/  FADD R103, R104, R103 ;  /* 0x0000006768677221 */ /* 0x000fc60000000000 */
[----:B------:R-:W-:Y:S01]  /*22c90*/  STL [R1+0x588], R105 ;  /* 0x0005886901007387 */ /* 0x000fe20000100800 */
[----:B------:R-:W-:-:S03]  /*22ca0*/  FADD R101, R102, R101 ;  /* 0x0000006566657221 */ /* 0x000fc60000000000 */
[----:B------:R-:W-:Y:S04]  /*22cb0*/  STL [R1+0x58c], R103 ;  /* 0x00058c6701007387 */ /* 0x000fe80000100800 */
[----:B------:R-:W-:Y:S01]  /*22cc0*/  STL [R1+0x590], R101 ;  /* 0x0005906501007387 */ /* 0x000fe20000100800 */
[----:B------:R-:W-:Y:S01]  /*22cd0*/  FADD R99, R100, R99 ;  /* 0x0000006364637221 */ /* 0x000fe20000000000 */
[----:B------:R-:W-:-:S05]  /*22ce0*/  FADD R97, R98, R97 ;  /* 0x0000006162617221 */ /* 0x000fca0000000000 */
[----:B------:R0:W-:Y:S01]  /*22cf0*/  STL [R1+0x598], R97 ;  /* 0x0005986101007387 */ /* 0x0001e20000100800 */
[----:B------:R-:W-:-:S03]  /*22d00*/  FADD R7, R6, R7 ;  /* 0x0000000706077221 */ /* 0x000fc60000000000 */
[----:B------:R1:W-:Y:S04]  /*22d10*/  STL [R1+0x594], R99 ;  /* 0x0005946301007387 */ /* 0x0003e80000100800 */
[----:B0-----:R-:W2:Y:S04]  /*22d20*/  LDL.LU R97, [R1+0x138] ;  /* 0x0001380001617983 */ /* 0x001ea80000300800 */
[----:B------:R-:W2:Y:S04]  /*22d30*/  LDL.LU R98, [R1+0x5a0] ;  /* 0x0005a00001627983 */ /* 0x000ea80000300800 */
[----:B-1----:R-:W3:Y:S04]  /*22d40*/  LDL.LU R99, [R1+0x13c] ;  /* 0x00013c0001637983 */ /* 0x002ee80000300800 */
[----:B------:R0:W-:Y:S04]  /*22d50*/  STL [R1+0x59c], R7 ;  /* 0x00059c0701007387 */ /* 0x0001e80000100800 */
[----:B------:R-:W3:Y:S04]  /*22d60*/  LDL.LU R100, [R1+0x5a4] ;  /* 0x0005a40001647983 */ /* 0x000ee80000300800 */
        /* <DEDUP_REMOVED lines=57> */
[----:B0-----:R-:W4:Y:S01]  /*23100*/  LDL.LU R7, [R1+0x618] ;  /* 0x0006180001077983 */ /* 0x001f220000300800 */
        /* <DEDUP_REMOVED lines=13> */
[----:B------:R-:W-:-:S03]  /*231e0*/  FADD R108, R107, R108 ;  /* 0x0000006c6b6c7221 */ /* 0x000fc60000000000 */
[----:B0-----:R-:W4:Y:S04]  /*231f0*/  LDL.LU R102, [R1+0x954] ;  /* 0x0009540001667983 */ /* 0x001f280000300800 */
[----:B------:R-:W4:Y:S04]  /*23200*/  LDL.LU R103, [R1+0x950] ;  /* 0x0009500001677983 */ /* 0x000f280000300800 */
[----:B------:R0:W-:Y:S01]  /*23210*/  STL [R1+0x5ac], R104 ;  /* 0x0005ac6801007387 */ /* 0x0001e20000100800 */
[----:B------:R-:W-:Y:S01]  /*23220*/  FADD R110, R109, R110 ;  /* 0x0000006e6d6e7221 */ /* 0x000fe20000000000 */
        /* <DEDUP_REMOVED lines=27> */
[----:B------:R-:W-:Y:S01]  /*233e0*/  FADD R147, R148, R147 ;  /* 0x0000009394937221 */ /* 0x000fe20000000000 */
[----:B------:R-:W-:Y:S01]  /*233f0*/  FADD R145, R146, R145 ;  /* 0x0000009192917221 */ /* 0x000fe20000000000 */
        /* <DEDUP_REMOVED lines=13> */
[----:B------:R-:W-:Y:S04]  /*234d0*/  STL [R1+0x5d0], R2 ;  /* 0x0005d00201007387 */ /* 0x000fe80000100800 */
[----:B------:R-:W-:Y:S04]  /*234e0*/  STL [R1+0x5d4], R4 ;  /* 0x0005d40401007387 */ /* 0x000fe80000100800 */
        /* <DEDUP_REMOVED lines=13> */
[----:B------:R-:W-:Y:S04]  /*235c0*/  STL [R1+0x5f4], R137 ;  /* 0x0005f48901007387 */ /* 0x000fe80000100800 */
[----:B------:R-:W-:Y:S04]  /*235d0*/  STL [R1+0x5f8], R135 ;  /* 0x0005f88701007387 */ /* 0x000fe80000100800 */
[----:B------:R-:W-:Y:S04]  /*235e0*/  STL [R1+0x5fc], R133 ;  /* 0x0005fc8501007387 */ /* 0x000fe80000100800 */
[----:B------:R-:W-:Y:S01]  /*235f0*/  STL [R1+0x600], R131 ;  /* 0x0006008301007387 */ /* 0x000fe20000100800 */
[----:B------:R-:W-:-:S03]  /*23600*/  FADD R7, R6, R7 ;  /* 0x0000000706077221 */ /* 0x000fc60000000000 */
[----:B------:R-:W-:Y:S04]  /*23610*/  STL [R1+0x604], R129 ;  /* 0x0006048101007387 */ /* 0x000fe80000100800 */
[----:B------:R-:W-:Y:S04]  /*23620*/  STL [R1+0x608], R127 ;  /* 0x0006087f01007387 */ /* 0x000fe80000100800 */
[----:B------:R-:W-:Y:S04]  /*23630*/  STL [R1+0x60c], R125 ;  /* 0x00060c7d01007387 */ /* 0x000fe80000100800 */
[----:B------:R0:W-:Y:S04]  /*23640*/  STL [R1+0x614], R121 ;  /* 0x0006147901007387 */ /* 0x0001e80000100800 */
[----:B------:R1:W-:Y:S04]  /*23650*/  STL [R1+0x610], R123 ;  /* 0x0006107b01007387 */ /* 0x0003e80000100800 */
[----:B0-----:R-:W2:Y:S04]  /*23660*/  LDL.LU R121, [R1+0x1b4] ;  /* 0x0001b40001797983 */ /* 0x001ea80000300800 */
[----:B------:R-:W2:Y:S04]  /*23670*/  LDL.LU R4, [R1+0x61c] ;  /* 0x00061c0001047983 */ /* 0x000ea80000300800 */
[----:B------:R-:W3:Y:S04]  /*23680*/  LDL.LU R122, [R1+0x1b8] ;  /* 0x0001b800017a7983 */ /* 0x000ee80000300800 */
[----:B------:R0:W-:Y:S04]  /*23690*/  STL [R1+0x618], R7 ;  /* 0x0006180701007387 */ /* 0x0001e80000100800 */
[----:B------:R-:W3:Y:S04]  /*236a0*/  LDL.LU R3, [R1+0x620] ;  /* 0x0006200001037983 */ /* 0x000ee80000300800 */
[----:B-1----:R-:W4:Y:S04]  /*236b0*/  LDL.LU R123, [R1+0x1bc] ;  /* 0x0001bc00017b7983 */ /* 0x002f280000300800 */
[----:B------:R-:W4:Y:S04]  /*236c0*/  LDL.LU R6, [R1+0x624] ;  /* 0x0006240001067983 */ /* 0x000f280000300800 */
[----:B------:R-:W4:Y:S04]  /*236d0*/  LDL.LU R124, [R1+0x1c0] ;  /* 0x0001c000017c7983 */ /* 0x000f280000300800 */
[----:B0-----:R-:W4:Y:S04]  /*236e0*/  LDL.LU R7, [R1+0x628] ;  /* 0x0006280001077983 */ /* 0x001f280000300800 */
        /* <DEDUP_REMOVED lines=34> */
[----:B0-----:R-:W3:Y:S04]  /*23910*/  LDL.LU R4, [R1+0x668] ;  /* 0x0006680001047983 */ /* 0x001ee80000300800 */
[----:B------:R-:W2:Y:S04]  /*23920*/  LDL.LU R122, [R1+0x904] ;  /* 0x00090400017a7983 */ /* 0x000ea80000300800 */
[----:B------:R0:W-:Y:S04]  /*23930*/  STL [R1+0x620], R3 ;  /* 0x0006200301007387 */ /* 0x0001e80000100800 */
[----:B0-----:R-:W2:Y:S01]  /*23940*/  LDL.LU R3, [R1+0x66c] ;  /* 0x00066c0001037983 */ /* 0x001ea20000300800 */
[----:B----4-:R-:W-:Y:S01]  /*23950*/  FADD R6, R123, R6 ;  /* 0x000000067b067221 */ /* 0x010fe20000000000 */
[----:B------:R-:W-:-:S02]  /*23960*/  FADD R7, R124, R7 ;  /* 0x000000077c077221 */ /* 0x000fc40000000000 */
[----:B------:R-:W4:Y:S01]  /*23970*/  LDL.LU R123, [R1+0x900] ;  /* 0x00090000017b7983 */ /* 0x000f220000300800 */
[----:B------:R-:W-:-:S03]  /*23980*/  FADD R126, R125, R126 ;  /* 0x0000007e7d7e7221 */ /* 0x000fc60000000000 */
        /* <DEDUP_REMOVED lines=53> */
[----:B------:R0:W-:Y:S04]  /*23ce0*/  STL [R1+0x658], R149 ;  /* 0x0006589501007387 */ /* 0x0001e80000100800 */
[----:B0-----:R-:W4:Y:S04]  /*23cf0*/  LDL.LU R149, [R1+0x68c] ;  /* 0x00068c0001957983 */ /* 0x001f280000300800 */
[----:B------:R-:W4:Y:S04]  /*23d00*/  LDL.LU R143, [R1+0x8b0] ;  /* 0x0008b000018f7983 */ /* 0x000f280000300800 */
[----:B------:R0:W-:Y:S04]  /*23d10*/  STL [R1+0x65c], R150 ;  /* 0x00065c9601007387 */ /* 0x0001e80000100800 */
[----:B0-----:R-:W4:Y:S04]  /*23d20*/  LDL.LU R150, [R1+0x690] ;  /* 0x0006900001967983 */ /* 0x001f280000300800 */
[----:B------:R0:W-:Y:S01]  /*23d30*/  STL [R1+0x660], R151 ;  /* 0x0006609701007387 */ /* 0x0001e20000100800 */
[----:B---3--:R-:W-:-:S03]  /*23d40*/  FADD R4, R24, R4 ;  /* 0x0000000418047221 */ /* 0x008fc60000000000 */
[----:B0-----:R-:W3:Y:S04]  /*23d50*/  LDL.LU R151, [R1+0x694] ;  /* 0x0006940001977983 */ /* 0x001ee80000300800 */
[----:B------:R0:W-:Y:S04]  /*23d60*/  STL [R1+0x664], R5 ;  /* 0x0006640501007387 */ /* 0x0001e80000100800 */
[----:B0-----:R-:W3:Y:S01]  /*23d70*/  LDL.LU R5, [R1+0x698] ;  /* 0x0006980001057983 */ /* 0x001ee20000300800 */
[----:B--2---:R-:W-:-:S03]  /*23d80*/  FADD R3, R25, R3 ;  /* 0x0000000319037221 */ /* 0x004fc60000000000 */
[----:B------:R0:W-:Y:S04]  /*23d90*/  STL [R1+0x668], R4 ;  /* 0x0006680401007387 */ /* 0x0001e80000100800 */
[----:B0-----:R-:W2:Y:S04]  /*23da0*/  LDL.LU R4, [R1+0x69c] ;  /* 0x00069c0001047983 */ /* 0x001ea80000300800 */
[----:B------:R0:W-:Y:S04]  /*23db0*/  STL [R1+0x66c], R3 ;  /* 0x00066c0301007387 */ /* 0x0001e80000100800 */
[----:B0-----:R-:W2:Y:S04]  /*23dc0*/  LDL.LU R3, [R1+0x6a0] ;  /* 0x0006a00001037983 */ /* 0x001ea80000300800 */
[----:B------:R-:W2:Y:S01]  /*23dd0*/  LDL.LU R2, [R1+0x6a4] ;  /* 0x0006a40001027983 */ /* 0x000ea20000300800 */
[----:B----4-:R-:W-:-:S03]  /*23de0*/  FADD R6, R26, R6 ;  /* 0x000000061a067221 */ /* 0x010fc60000000000 */
[----:B------:R-:W4:Y:S01]  /*23df0*/  LDL.LU R0, [R1+0x6a8] ;  /* 0x0006a80001007983 */ /* 0x000f220000300800 */
[----:B------:R-:W-:-:S03]  /*23e00*/  FADD R7, R27, R7 ;  /* 0x000000071b077221 */ /* 0x000fc60000000000 */
[----:B------:R0:W-:Y:S04]  /*23e10*/  STL [R1+0x670], R6 ;  /* 0x0006700601007387 */ /* 0x0001e80000100800 */
[----:B------:R-:W4:Y:S04]  /*23e20*/  LDL.LU R27, [R1+0x6dc] ;  /* 0x0006dc00011b7983 */ /* 0x000f280000300800 */
[----:B------:R-:W4:Y:S04]  /*23e30*/  LDL.LU R26, [R1+0x6e0] ;  /* 0x0006e000011a7983 */ /* 0x000f280000300800 */
[----:B------:R1:W-:Y:S04]  /*23e40*/  STL [R1+0x674], R7 ;  /* 0x0006740701007387 */ /* 0x0003e80000100800 */
[----:B------:R-:W4:Y:S04]  /*23e50*/  LDL.LU R25, [R1+0x6e4] ;  /* 0x0006e40001197983 */ /* 0x000f280000300800 */
[----:B------:R-:W4:Y:S04]  /*23e60*/  LDL.LU R24, [R1+0x6e8] ;  /* 0x0006e80001187983 */ /* 0x000f280000300800 */
[----:B0-----:R-:W4:Y:S04]  /*23e70*/  LDL.LU R6, [R1+0x6ec] ;  /* 0x0006ec0001067983 */ /* 0x001f280000300800 */
[----:B-1----:R-:W4:Y:S01]  /*23e80*/  LDL.LU R7, [R1+0x6f0] ;  /* 0x0006f00001077983 */ /* 0x002f220000300800 */
[----:B------:R-:W-:-:S05]  /*23e90*/  FADD R144, R28, R144 ;  /* 0x000000901c907221 */ /* 0x000fca0000000000 */
[----:B------:R0:W-:Y:S04]  /*23ea0*/  STL [R1+0x678], R144 ;  /* 0x0006789001007387 */ /* 0x0001e80000100800 */
[----:B0-----:R-:W4:Y:S01]  /*23eb0*/  LDL.LU R144, [R1+0x8ac] ;  /* 0x0008ac0001907983 */ /* 0x001f220000300800 */
[----:B------:R-:W-:-:S03]  /*23ec0*/  FADD R145, R29, R145 ;  /* 0x000000911d917221 */ /* 0x000fc60000000000 */
[----:B------:R-:W4:Y:S04]  /*23ed0*/  LDL.LU R28, [R1+0x6d8] ;  /* 0x0006d800011c7983 */ /* 0x000f280000300800 */
        /* <DEDUP_REMOVED lines=20> */
[----:B------:R0:W-:Y:S01]  /*24020*/  STL [R1+0x690], R150 ;  /* 0x0006909601007387 */ /* 0x0001e20000100800 */
[----:B---3--:R-:W-:-:S03]  /*24030*/  FADD R151, R35, R151 ;  /* 0x0000009723977221 */ /* 0x008fc60000000000 */
[----:B0-----:R-:W3:Y:S04]  /*24040*/  LDL.LU R150, [R1+0x894] ;  /* 0x0008940001967983 */ /* 0x001ee80000300800 */
[----:B------:R-:W3:Y:S04]  /*24050*/  LDL.LU R34, [R1+0x6c0] ;  /* 0x0006c00001227983 */ /* 0x000ee80000300800 */
[----:B------:R0:W-:Y:S01]  /*24060*/  STL [R1+0x694], R151 ;  /* 0x0006949701007387 */ /* 0x0001e20000100800 */
[----:B------:R-:W-:-:S03]  /*24070*/  FADD R5, R36, R5 ;  /* 0x0000000524057221 */ /* 0x000fc60000000000 */
[----:B0-----:R-:W3:Y:S04]  /*24080*/  LDL.LU R151, [R1+0x890] ;  /* 0x0008900001977983 */ /* 0x001ee80000300800 */
[----:B------:R-:W3:Y:S01]  /*24090*/  LDL.LU R35, [R1+0x6bc] ;  /* 0x0006bc0001237983 */ /* 0x000ee20000300800 */
[----:B--2---:R-:W-:-:S03]  /*240a0*/  FADD R4, R37, R4 ;  /* 0x0000000425047221 */ /* 0x004fc60000000000 */
[----:B------:R0:W-:Y:S04]  /*240b0*/  STL [R1+0x698], R5 ;  /* 0x0006980501007387 */ /* 0x0001e80000100800 */
[----:B0-----:R2:W5:Y:S01]  /*240c0*/  LDL.LU R5, [R1+0x88c] ;  /* 0x00088c0001057983 */ /* 0x0015620000300800 */
[----:B------:R-:W-:-:S03]  /*240d0*/  FADD R3, R38, R3 ;  /* 0x0000000326037221 */ /* 0x000fc60000000000 */
[----:B------:R-:W2:Y:S01]  /*240e0*/  LDL.LU R36, [R1+0x6b8] ;  /* 0x0006b80001247983 */ /* 0x000ea20000300800 */
[----:B------:R-:W-:-:S03]  /*240f0*/  FADD R2, R39, R2 ;  /* 0x0000000227027221 */ /* 0x000fc60000000000 */
[----:B------:R0:W-:Y:S04]  /*24100*/  STL [R1+0x69c], R4 ;  /* 0x00069c0401007387 */ /* 0x0001e80000100800 */
[----:B0-----:R0:W5:Y:S04]  /*24110*/  LDL.LU R4, [R1+0x888] ;  /* 0x0008880001047983 */ /* 0x0011680000300800 */
[----:B------:R-:W2:Y:S04]  /*24120*/  LDL.LU R37, [R1+0x6b4] ;  /* 0x0006b40001257983 */ /* 0x000ea80000300800 */
[----:B------:R1:W-:Y:S04]  /*24130*/  STL [R1+0x6a0], R3 ;  /* 0x0006a00301007387 */ /* 0x0003e80000100800 */
[----:B-1----:R0:W5:Y:S04]  /*24140*/  LDL.LU R3, [R1+0x884] ;  /* 0x0008840001037983 */ /* 0x0021680000300800 */
[----:B------:R-:W2:Y:S04]  /*24150*/  LDL.LU R38, [R1+0x6b0] ;  /* 0x0006b00001267983 */ /* 0x000ea80000300800 */
[----:B------:R1:W-:Y:S04]  /*24160*/  STL [R1+0x6a4], R2 ;  /* 0x0006a40201007387 */ /* 0x0003e80000100800 */
[----:B-1----:R0:W5:Y:S04]  /*24170*/  LDL.LU R2, [R1+0x880] ;  /* 0x0008800001027983 */ /* 0x0021680000300800 */
[----:B------:R-:W2:Y:S01]  /*24180*/  LDL.LU R39, [R1+0x6ac] ;  /* 0x0006ac0001277983 */ /* 0x000ea20000300800 */
[----:B----4-:R-:W-:-:S05]  /*24190*/  FADD R0, R40, R0 ;  /* 0x0000000028007221 */ /* 0x010fca0000000000 */
[----:B------:R1:W-:Y:S01]  /*241a0*/  STL [R1+0x6a8], R0 ;  /* 0x0006a80001007387 */ /* 0x0003e20000100800 */
[----:B------:R-:W-:-:S03]  /*241b0*/  FADD R27, R53, R27 ;  /* 0x0000001b351b7221 */ /* 0x000fc60000000000 */
[----:B-1----:R0:W5:Y:S01]  /*241c0*/  LDL.LU R0, [R1+0x87c] ;  /* 0x00087c0001007983 */ /* 0x0021620000300800 */
        /* <DEDUP_REMOVED lines=11> */
[----:B---3--:R-:W-:Y:S01]  /*24280*/  FADD R34, R46, R34 ;  /* 0x000000222e227221 */ /* 0x008fe20000000000 */
[----:B------:R-:W-:Y:S01]  /*24290*/  FADD R35, R45, R35 ;  /* 0x000000232d237221 */ /* 0x000fe20000000000 */
[----:B--2---:R-:W-:Y:S01]  /*242a0*/  FADD R36, R44, R36 ;  /* 0x000000242c247221 */ /* 0x004fe20000000000 */
[----:B------:R-:W-:Y:S01]  /*242b0*/  FADD R37, R43, R37 ;  /* 0x000000252b257221 */ /* 0x000fe20000000000 */
[----:B------:R-:W-:Y:S01]  /*242c0*/  FADD R38, R42, R38 ;  /* 0x000000262a267221 */ /* 0x000fe20000000000 */
[----:B------:R-:W-:-:S05]  /*242d0*/  FADD R39, R41, R39 ;  /* 0x0000002729277221 */ /* 0x000fca0000000000 */
[----:B------:R1:W-:Y:S04]  /*242e0*/  STL [R1+0x6ac], R39 ;  /* 0x0006ac2701007387 */ /* 0x0003e80000100800 */
        /* <DEDUP_REMOVED lines=14> */
[----:B------:R-:W4:Y:S04]  /*243d0*/  LDL.LU R52, [R1+0x6f4] ;  /* 0x0006f40001347983 */ /* 0x000f280000300800 */
[----:B------:R0:W-:Y:S04]  /*243e0*/  STL [R1+0x6e8], R24 ;  /* 0x0006e81801007387 */ /* 0x0001e80000100800 */
[----:B------:R-:W4:Y:S04]  /*243f0*/  LDL.LU R51, [R1+0x6f8] ;  /* 0x0006f80001337983 */ /* 0x000f280000300800 */
        /* <DEDUP_REMOVED lines=16> */
[----:B----4-:R-:W4:Y:S04]  /*24500*/  LDL.LU R36, [R1+0x734] ;  /* 0x0007340001247983 */ /* 0x010f280000300800 */
        /* <DEDUP_REMOVED lines=14> */
[----:B------:R-:W-:Y:S01]  /*245f0*/  FADD R52, R59, R52 ;  /* 0x000000343b347221 */ /* 0x000fe20000000000 */
[----:B------:R-:W-:-:S04]  /*24600*/  FADD R51, R60, R51 ;  /* 0x000000333c337221 */ /* 0x000fc80000000000 */
        /* <DEDUP_REMOVED lines=241> */
[----:B------:R-:W-:Y:S01]  /*25520*/  FADD R6, R150, R6 ;  /* 0x0000000696067221 */ /* 0x000fe20000000000 */
[----:B------:R-:W-:-:S05]  /*25530*/  FADD R7, R7, R151 ;  /* 0x0000009707077221 */ /* 0x000fca0000000000 */
[----:B------:R0:W-:Y:S04]  /*25540*/  STL [R1+0x864], R7 ;  /* 0x0008640701007387 */ /* 0x0001e80000100800 */
[----:B------:R0:W-:Y:S04]  /*25550*/  STL [R1+0x85c], R24 ;  /* 0x00085c1801007387 */ /* 0x0001e80000100800 */
[----:B------:R0:W-:Y:S02]  /*25560*/  STL [R1+0x860], R6 ;  /* 0x0008600601007387 */ /* 0x0001e40000100800 */
.L_x_28:
[----:B0-----:R-:W0:Y:S02]  /*25570*/  LDC R6, c[0x0][0x28c] ;  /* 0x0000a300ff067b82 */ /* 0x001e240000000800 */
[----:B0-----:R-:W-:-:S13]  /*25580*/  ISETP.GE.AND P0, PT, R6, 0x1, PT ;  /* 0x000000010600780c */ /* 0x001fda0003f06270 */
[----:B------:R-:W-:Y:S05]  /*25590*/  @!P0 BRA `(.L_x_29) ;  /* 0x0000000000408947 */ /* 0x000fea0003800000 */
[----:B------:R-:W-:-:S06]  /*255a0*/  UISETP.NE.AND UP0, UPT, UR9, 0x3, UPT ;  /* 0x000000030900788c */ /* 0x000fcc000bf05270 */
[----:B------:R-:W-:-:S13]  /*255b0*/  PLOP3.LUT P0, PT, PT, PT, UP0, 0x80, 0x0 ;  /* 0x000000000000781c */ /* 0x000fda0003f0f008 */
[----:B------:R-:W-:Y:S05]  /*255c0*/  @!P0 BRA `(.L_x_30) ;  /* 0x0000000000048947 */ /* 0x000fea0003800000 */
[----:B------:R-:W-:Y:S01]  /*255d0*/  BPT.TRAP 0x1 ;  /* 0x000000040000795c */ /* 0x000fe20000300000 */
.L_x_30:
[----:B------:R-:W-:-:S04]  /*255e0*/  UISETP.LT.AND UP0, UPT, UR10, 0x1, UPT ;  /* 0x000000010a00788c */ /* 0x000fc8000bf01270 */
[----:B------:R-:W-:Y:S02]  /*255f0*/  USEL UR6, UR10, 0x1, UP0 ;  /* 0x000000010a067887 */ /* 0x000fe40008000000 */
[----:B------:R-:W-:Y:S02]  /*25600*/  UISETP.GT.U32.AND UP0, UPT, UR7, 0x1, UPT ;  /* 0x000000010700788c */ /* 0x000fe4000bf04070 */
[----:B------:R-:W-:-:S04]  /*25610*/  UIADD3 UR6, UR5, UR10, -UR6 ;  /* 0x0000000a05067290 */ /* 0x000fc8000fffe806 */
[----:B------:R-:W-:Y:S01]  /*25620*/  USHF.L.U32 UR6, UR6, 0x3, URZ ;  /* 0x0000000306067899 */ /* 0x000fe2000800063f */
[----:B------:R-:W-:-:S03]  /*25630*/  PLOP3.LUT P0, PT, PT, PT, UP0, 0x80, 0x0 ;  /* 0x000000000000781c */ /* 0x000fc60003f0f008 */
[----:B------:R-:W-:-:S04]  /*25640*/  ULOP3.LUT UR6, UR6, 0x8, URZ, 0xc0, !UPT ;  /* 0x0000000806067892 */ /* 0x000fc8000f8ec03f */
[----:B------:R-:W-:-:S04]  /*25650*/  UIADD3 UR6, UR13, 0x10, UR6 ;  /* 0x000000100d067890 */ /* 0x000fc8000fffe006 */
[----:B------:R-:W-:-:S09]  /*25660*/  UPRMT UR6, URZ, 0x654, UR6 ;  /* 0x000006543f067896 */ /* 0x000fd20008000006 */
[----:B------:R-:W-:Y:S01]  /*25670*/  SYNCS.ARRIVE.TRANS64.RED.A1T0 RZ, [UR6], RZ ;  /* 0x000000ffffff79a7 */ /* 0x000fe20008100406 */
[----:B------:R-:W-:Y:S05]  /*25680*/  @P0 BRA `(.L_x_29) ;  /* 0x0000000000040947 */ /* 0x000fea0003800000 */
[----:B------:R-:W-:Y:S01]  /*25690*/  BPT.TRAP 0x1 ;  /* 0x000000040000795c */ /* 0x000fe20000300000 */
.L_x_29:
[----:B------:R-:W2:Y:S01]  /*256a0*/  LDL.LU R26, [R1+0x868] ;  /* 0x00086800011a7983 */ /* 0x000ea20000300800 */
[----:B------:R-:W0:Y:S01]  /*256b0*/  LDC R27, c[0x0][0x288] ;  /* 0x0000a200ff1b7b82 */ /* 0x000e220000000800 */
[----:B------:R-:W3:Y:S01]  /*256c0*/  S2R R6, SR_TID.X ;  /* 0x0000000000067919 */ /* 0x000ee20000002100 */
[----:B------:R-:W-:Y:S01]  /*256d0*/  USHF.R.S32.HI UR11, URZ, 0x1f, UR18 ;  /* 0x0000001f3f0b7899 */ /* 0x000fe20008011412 */
[----:B------:R-:W-:Y:S01]  /*256e0*/  ULDC UR6, c[0x0][0x284] ;  /* 0x0000a10000067ab9 */ /* 0x000fe20000000800 */
[----:B------:R-:W4:Y:S01]  /*256f0*/  LDL.LU R29, [R1+0x86c] ;  /* 0x00086c00011d7983 */ /* 0x000f220000300800 */
[----:B------:R-:W-:Y:S01]  /*25700*/  ULDC.64 UR12, c[0x0][0x5d0] ;  /* 0x00017400000c7ab9 */ /* 0x000fe20000000a00 */
[--C-:B---3--:R-:W-:Y:S01]  /*25710*/  SHF.R.U32.HI R25, RZ, 0x7, R6.reuse ;  /* 0x00000007ff197819 */ /* 0x108fe20000011606 */
[----:B------:R-:W-:Y:S01]  /*25720*/  IMAD.SHL.U32 R24, R6, 0x2, RZ ;  /* 0x0000000206187824 */ /* 0x000fe200078e00ff */
[----:B------:R-:W-:Y:S02]  /*25730*/  SHF.R.U32.HI R7, RZ, 0x2, R6 ;  /* 0x00000002ff077819 */ /* 0x000fe40000011606 */
[----:B------:R-:W-:-:S02]  /*25740*/  LOP3.LUT R25, R25, 0x1, RZ, 0xc0, !PT ;  /* 0x0000000119197812 */ /* 0x000fc400078ec0ff */
[----:B------:R-:W-:Y:S02]  /*25750*/  LOP3.LUT R34, R6, 0x60, RZ, 0xc0, !PT ;  /* 0x0000006006227812 */ /* 0x000fe400078ec0ff */
[----:B------:R-:W-:Y:S01]  /*25760*/  LOP3.LUT R24, R24, 0x6, RZ, 0xc0, !PT ;  /* 0x0000000618187812 */ /* 0x000fe200078ec0ff */
[----:B------:R-:W-:Y:S01]  /*25770*/  IMAD.SHL.U32 R28, R25, 0x40, RZ ;  /* 0x00000040191c7824 */ /* 0x000fe200078e00ff */
[----:B------:R-:W-:Y:S02]  /*25780*/  LOP3.LUT R7, R7, 0x7, RZ, 0xc0, !PT ;  /* 0x0000000707077812 */ /* 0x000fe400078ec0ff */
[----:B------:R-:W-:Y:S02]  /*25790*/  LOP3.LUT R6, R6, 0x3, RZ, 0xc0, !PT ;  /* 0x0000000306067812 */ /* 0x000fe400078ec0ff */
[----:B------:R-:W-:Y:S02]  /*257a0*/  SHF.R.U32.HI R34, RZ, 0x1, R34 ;  /* 0x00000001ff227819 */ /* 0x000fe40000011622 */
[----:B------:R-:W-:Y:S01]  /*257b0*/  LOP3.LUT R28, R28, 0x40, R7, 0xe2, !PT ;  /* 0x000000401c1c7812 */ /* 0x000fe200078ee207 */
[----:B0-----:R-:W-:Y:S01]  /*257c0*/  IMAD R6, R6, -0x2, R27 ;  /* 0xfffffffe06067824 */ /* 0x001fe200078e021b */
[----:B------:R-:W-:-:S05]  /*257d0*/  IADD3 R7, RZ, -R34, -R7 ;  /* 0x80000022ff077210 */ /* 0x000fca0007ffe807 */
[----:B------:R-:W-:Y:S01]  /*257e0*/  IMAD R7, R25, -0x40, R7 ;  /* 0xffffffc019077824 */ /* 0x000fe200078e0207 */
[----:B--2---:R-:W-:Y:S01]  /*257f0*/  PRMT R24, R24, 0x6540, R26 ;  /* 0x0000654018187816 */ /* 0x004fe2000000001a */
[----:B------:R-:W-:Y:S02]  /*25800*/  IMAD.SHL.U32 R26, R26, 0x100, RZ ;  /* 0x000001001a1a7824 */ /* 0x000fe400078e00ff */
[----:B----4-:R-:W-:-:S03]  /*25810*/  IMAD.WIDE R36, R29, 0x180, RZ ;  /* 0x000001801d247825 */ /* 0x010fc600078e02ff */
[----:B------:R-:W-:Y:S02]  /*25820*/  ISETP.GE.AND P0, PT, R26, R27, PT ;  /* 0x0000001b1a00720c */ /* 0x000fe40003f06270 */
[----:B------:R-:W-:Y:S01]  /*25830*/  LOP3.LUT R34, R36, R28, R34, 0xfe, !PT ;  /* 0x0000001c24227212 */ /* 0x000fe200078efe22 */
[----:B------:R-:W-:Y:S02]  /*25840*/  IMAD.MOV.U32 R28, RZ, RZ, -0x1 ;  /* 0xffffffffff1c7424 */ /* 0x000fe400078e00ff */
[----:B------:R-:W-:Y:S02]  /*25850*/  IMAD.IADD R26, R6, 0x1, -R26 ;  /* 0x00000001061a7824 */ /* 0x000fe400078e0a1a */
[----:B------:R-:W-:Y:S01]  /*25860*/  IMAD R6, R29, 0x180, RZ ;  /* 0x000001801d067824 */ /* 0x000fe200078e02ff */
[----:B------:R0:W-:Y:S01]  /*25870*/  STL [R1+0xdc], R28 ;  /* 0x0000dc1c01007387 */ /* 0x0001e20000100800 */
[----:B------:R-:W-:-:S03]  /*25880*/  SHF.R.S32.HI R25, RZ, 0x1f, R24 ;  /* 0x0000001fff197819 */ /* 0x000fc60000011418 */
[C---:B------:R-:W-:Y:S02]  /*25890*/  IADD3 R27, -R6.reuse, UR6, R7 ;  /* 0x00000006061b7c10 */ /* 0x040fe4000fffe107 */
[----:B------:R-:W-:Y:S01]  /*258a0*/  ISETP.GE.OR P0, PT, R6, UR6, P0 ;  /* 0x0000000606007c0c */ /* 0x000fe20008706670 */
[----:B------:R-:W-:Y:S02]  /*258b0*/  UIMAD UR6, UR11, UR12, URZ ;  /* 0x0000000c0b0672a4 */ /* 0x000fe4000f8e023f */
[----:B------:R-:W-:Y:S02]  /*258c0*/  IMAD.U32 R6, RZ, RZ, UR12 ;  /* 0x0000000cff067e24 */ /* 0x000fe4000f8e00ff */
[----:B------:R-:W-:Y:S02]  /*258d0*/  UIMAD UR6, UR18, UR13, UR6 ;  /* 0x0000000d120672a4 */ /* 0x000fe4000f8e0206 */
[----:B------:R-:W-:Y:S01]  /*258e0*/  IMAD.WIDE.U32 R6, R6, UR18, R24 ;  /* 0x0000001206067c25 */ /* 0x000fe2000f8e0018 */
[----:B------:R-:W-:-:S03]  /*258f0*/  ULDC.64 UR12, c[0x0][0x5c8] ;  /* 0x00017200000c7ab9 */ /* 0x000fc60000000a00 */
[----:B------:R-:W-:Y:S02]  /*25900*/  IMAD R29, R37, UR12, RZ ;  /* 0x0000000c251d7c24 */ /* 0x000fe4000f8e02ff */
[----:B------:R-:W-:Y:S02]  /*25910*/  VIADD R7, R7, UR6 ;  /* 0x0000000607077c36 */ /* 0x000fe40008000000 */
[C---:B------:R-:W-:Y:S02]  /*25920*/  IMAD R29, R34.reuse, UR13, R29 ;  /* 0x0000000d221d7c24 */ /* 0x040fe4000f8e021d */
[----:B------:R-:W-:Y:S01]  /*25930*/  IMAD.WIDE.U32 R6, R34, UR12, R6 ;  /* 0x0000000c22067c25 */ /* 0x000fe2000f8e0006 */
[----:B0-----:R-:W-:Y:S06]  /*25940*/  @P0 BRA `(.L_x_31) ;  /* 0x0000025400e40947 */ /* 0x001fec0003800000 */
[----:B------:R-:W-:Y:S01]  /*25950*/  FSETP.NEU.AND P0, PT, RZ, UR8, PT ;  /* 0x00000008ff007c0b */ /* 0x000fe2000bf0d000 */
[----:B------:R-:W-:Y:S01]  /*25960*/  BSSY B0, `(.L_x_31) ;  /* 0x0002577000007945 */ /* 0x000fe20003800000 */
[----:B------:R-:W-:-:S11]  /*25970*/  IMAD.IADD R29, R7, 0x1, R29 ;  /* 0x00000001071d7824 */ /* 0x000fd600078e021d */
[----:B------:R-:W-:Y:S05]  /*25980*/  @!P0 BRA `(.L_x_32) ;  /* 0x0000015c00648947 */ /* 0x000fea0003800000 */
[----:B------:R-:W-:Y:S01]  /*25990*/  ULDC.64 UR12, c[0x0][0x5b8] ;  /* 0x00016e00000c7ab9 */ /* 0x000fe20000000a00 */
[----:B------:R-:W-:Y:S01]  /*259a0*/  ULDC.64 UR14, c[0x0][0x5b0] ;  /* 0x00016c00000e7ab9 */ /* 0x000fe20000000a00 */
[----:B------:R-:W-:Y:S02]  /*259b0*/  UIMAD UR6, UR11, UR12, URZ ;  /* 0x0000000c0b0672a4 */ /* 0x000fe4000f8e023f */
[----:B------:R-:W-:Y:S01]  /*259c0*/  IMAD.U32 R28, RZ, RZ, UR12 ;  /* 0x0000000cff1c7e24 */ /* 0x000fe2000f8e00ff */
[----:B------:R-:W2:Y:S01]  /*259d0*/  LDL.LU R38, [R1+0x400] ;  /* 0x0004000001267983 */ /* 0x000ea20000300800 */
[----:B------:R-:W-:Y:S02]  /*259e0*/  UIMAD UR6, UR18, UR13, UR6 ;  /* 0x0000000d120672a4 */ /* 0x000fe4000f8e0206 */
[----:B------:R-:W-:Y:S01]  /*259f0*/  IMAD.WIDE.U32 R24, R28, UR18, R24 ;  /* 0x000000121c187c25 */ /* 0x000fe2000f8e0018 */
[----:B------:R-:W-:Y:S01]  /*25a00*/  ISETP.GE.AND P1, PT, R27, 0x1, PT ;  /* 0x000000011b00780c */ /* 0x000fe20003f26270 */
[----:B------:R-:W-:Y:S01]  /*25a10*/  ULDC.64 UR18, c[0x0][0x5a8] ;  /* 0x00016a0000127ab9 */ /* 0x000fe20000000a00 */
[----:B------:R-:W3:Y:S01]  /*25a20*/  LDL.LU R35, [R1+0x404] ;  /* 0x0004040001237983 */ /* 0x000ee20000300800 */
[----:B------:R-:W-:Y:S01]  /*25a30*/  IMAD.MOV.U32 R32, RZ, RZ, R24 ;  /* 0x000000ffff207224 */ /* 0x000fe200078e0018 */
[----:B------:R-:W-:Y:S01]  /*25a40*/  ULDC.64 UR12, c[0x0][0x5c8] ;  /* 0x00017200000c7ab9 */ /* 0x000fe20000000a00 */
[----:B------:R-:W-:-:S02]  /*25a50*/  VIADD R33, R25, UR6 ;  /* 0x0000000619217c36 */ /* 0x000fc40008000000 */
[----:B------:R-:W-:Y:S01]  /*25a60*/  IMAD R28, R37, UR14, RZ ;  /* 0x0000000e251c7c24 */ /* 0x000fe2000f8e02ff */
[----:B------:R-:W-:Y:S01]  /*25a70*/  ISETP.LT.OR P2, PT, R26, 0x1, !P1 ;  /* 0x000000011a00780c */ /* 0x000fe20004f41670 */
[----:B------:R-:W-:Y:S01]  /*25a80*/  IMAD.WIDE.U32 R24, R34, UR14, R32 ;  /* 0x0000000e22187c25 */ /* 0x000fe2000f8e0020 */
[----:B------:R-:W-:Y:S01]  /*25a90*/  ISETP.LT.OR P3, PT, R26, 0x2, !P1 ;  /* 0x000000021a00780c */ /* 0x000fe20004f61670 */
[----:B------:R-:W4:Y:S02]  /*25aa0*/  LDL.LU R39, [R1+0x408] ;  /* 0x0004080001277983 */ /* 0x000f240000300800 */
[----:B------:R-:W-:Y:S01]  /*25ab0*/  IMAD R28, R34, UR15, R28 ;  /* 0x0000000f221c7c24 */ /* 0x000fe2000f8e021c */
[----:B------:R-:W-:-:S04]  /*25ac0*/  IADD3 R24, P0, R24, UR18, RZ ;  /* 0x0000001218187c10 */ /* 0x000fc8000ff1e0ff */
[--C-:B------:R-:W-:Y:S02]  /*25ad0*/  IADD3.X R25, R25, UR19, R28.reuse, P0, !PT ;  /* 0x0000001319197c10 */ /* 0x100fe400087fe41c */
[----:B------:R-:W-:Y:S01]  /*25ae0*/  PRMT R28, RZ, 0x7610, R28 ;  /* 0x00007610ff1c7816 */ /* 0x000fe2000000001c */
[----:B------:R-:W0:Y:S05]  /*25af0*/  @!P2 LDC.64 R30, c[0x0][0x5c0] ;  /* 0x00017000ff1eab82 */ /* 0x000e2a0000000a00 */
[----:B------:R-:W2:Y:S01]  /*25b00*/  @!P2 LDG.E.U8 R28, desc[UR24][R24.64] ;  /* 0x00000018181ca981 */ /* 0x000ea2000c1e1100 */
[----:B0-----:R-:W-:-:S05]  /*25b10*/  @!P2 IADD3 R30, P0, R6, R30, RZ ;  /* 0x0000001e061ea210 */ /* 0x001fca0007f1e0ff */
[----:B------:R-:W-:Y:S01]  /*25b20*/  @!P2 IMAD.X R31, R29, 0x1, R31, P0 ;  /* 0x000000011d1fa824 */ /* 0x000fe200000e061f */
[----:B--2---:R-:W-:-:S04]  /*25b30*/  LOP3.LUT R28, R28, 0xff, RZ, 0xc0, !PT ;  /* 0x000000ff1c1c7812 */ /* 0x004fc800078ec0ff */
[----:B------:R-:W-:-:S05]  /*25b40*/  F2FP.F16.E4M3.UNPACK_B R28, R28 ;  /* 0x0000001cff1c723e */ /* 0x000fca00020006ff */
[----:B------:R-:W-:-:S05]  /*25b50*/  HADD2.F32 R28, -RZ, R28.H0_H0 ;  /* 0x2000001cff1c7230 */ /* 0x000fca0000004100 */
[----:B------:R-:W-:-:S04]  /*25b60*/  FMUL R28, R28, UR8 ;  /* 0x000000081c1c7c20 */ /* 0x000fc80008400000 */
[----:B------:R-:W-:Y:S01]  /*25b70*/  FFMA R28, R8, UR17, R28 ;  /* 0x00000011081c7c23 */ /* 0x000fe2000800001c */
[----:B------:R-:W-:-:S04]  /*25b80*/  PRMT R8, RZ, 0x7610, R8 ;  /* 0x00007610ff087816 */ /* 0x000fc80000000008 */
[----:B------:R-:W-:-:S05]  /*25b90*/  F2FP.SATFINITE.E4M3.F32.PACK_AB_MERGE_C R28, RZ, R28, RZ ;  /* 0x0000001cff1c723e */ /* 0x000fca00048070ff */
[----:B------:R0:W-:Y:S04]  /*25ba0*/  @!P2 STG.E.U8 desc[UR24][R30.64], R28 ;  /* 0x0000001c1e00a986 */ /* 0x0001e8000c101118 */
[----:B------:R-:W2:Y:S01]  /*25bb0*/  @!P3 LDG.E.U8 R8, desc[UR24][R24.64+0x1] ;  /* 0x000001181808b981 */ /* 0x000ea2000c1e1100 */
[----:B0-----:R-:W0:Y:S01]  /*25bc0*/  @!P3 LDC.64 R30, c[0x0][0x5c0] ;  /* 0x00017000ff1ebb82 */ /* 0x001e220000000a00 */
[----:B--2---:R-:W-:-:S04]  /*25bd0*/  LOP3.LUT R8, R8, 0xff, RZ, 0xc0, !PT ;  /* 0x000000ff08087812 */ /* 0x004fc800078ec0ff */
[----:B------:R-:W-:-:S05]  /*25be0*/  F2FP.F16.E4M3.UNPACK_B R8, R8 ;  /* 0x00000008ff08723e */ /* 0x000fca00020006ff */
[----:B------:R-:W-:-:S05]  /*25bf0*/  HADD2.F32 R8, -RZ, R8.H0_H0 ;  /* 0x20000008ff087230 */ /* 0x000fca0000004100 */
[----:B------:R-:W-:-:S04]  /*25c00*/  FMUL R8, R8, UR8 ;  /* 0x0000000808087c20 */ /* 0x000fc80008400000 */
[----:B------:R-:W-:Y:S01]  /*25c10*/  FFMA R28, R9, UR17, R8 ;  /* 0x00000011091c7c23 */ /* 0x000fe20008000008 */
[----:B0-----:R-:W-:-:S04]  /*25c20*/  @!P3 IADD3 R8, P0, R6, R30, RZ ;  /* 0x0000001e0608b210 */ /* 0x001fc80007f1e0ff */
[----:B------:R-:W-:Y:S01]  /*25c30*/  F2FP.SATFINITE.E4M3.F32.PACK_AB_MERGE_C R28, RZ, R28, RZ ;  /* 0x0000001cff1c723e */ /* 0x000fe200048070ff */
[----:B------:R-:W-:-:S05]  /*25c40*/  @!P3 IMAD.X R9, R29, 0x1, R31, P0 ;  /* 0x000000011d09b824 */ /* 0x000fca00000e061f */
[----:B------:R0:W-:Y:S02]  /*25c50*/  @!P3 STG.E.U8 desc[UR24][R8.64+0x1], R28 ;  /* 0x0000011c0800b986 */ /* 0x0001e4000c101118 */
[----:B0-----:R-:W-:-:S05]  /*25c60*/  IADD3 R8, P0, R34, 0x8, RZ ;  /* 0x0000000822087810 */ /* 0x001fca0007f1e0ff */
[----:B------:R-:W-:Y:S01]  /*25c70*/  IMAD.X R28, RZ, RZ, R37, P0 ;  /* 0x000000ffff1c7224 */ /* 0x000fe200000e0625 */
[----:B------:R-:W-:-:S03]  /*25c80*/  ISETP.GE.AND P0, PT, R27, 0x9, PT ;  /* 0x000000091b00780c */ /* 0x000fc60003f06270 */
[----:B------:R-:W-:Y:S01]  /*25c90*/  IMAD R28, R28, UR14, RZ ;  /* 0x0000000e1c1c7c24 */ /* 0x000fe2000f8e02ff */
[----:B------:R-:W-:-:S03]  /*25ca0*/  ISETP.LT.OR P2, PT, R26, 0x1, !P0 ;  /* 0x000000011a00780c */ /* 0x000fc60004741670 */
[C---:B------:R-:W-:Y:S02]  /*25cb0*/  IMAD R28, R8.reuse, UR15, R28 ;  /* 0x0000000f081c7c24 */ /* 0x040fe4000f8e021c */
[----:B------:R-:W-:-:S03]  /*25cc0*/  IMAD.WIDE.U32 R8, R8, UR14, R32 ;  /* 0x0000000e08087c25 */ /* 0x000fc6000f8e0020 */
[----:B------:R-:W-:-:S05]  /*25cd0*/  IADD3 R8, P3, R8, UR18, RZ ;  /* 0x0000001208087c10 */ /* 0x000fca000ff7e0ff */
[----:B------:R-:W0:Y:S01]  /*25ce0*/  @!P2 LDC.64 R30, c[0x0][0x5c0] ;  /* 0x00017000ff1eab82 */ /* 0x000e220000000a00 */
[--C-:B------:R-:W-:Y:S02]  /*25cf0*/  IADD3.X R9, R9, UR19, R28.reuse, P3, !PT ;  /* 0x0000001309097c10 */ /* 0x100fe40009ffe41c */
[----:B------:R-:W-:-:S06]  /*25d00*/  PRMT R28, RZ, 0x7610, R28 ;  /* 0x00007610ff1c7816 */ /* 0x000fcc000000001c */
[----:B------:R-:W2:Y:S01]  /*25d10*/  @!P2 LDG.E.U8 R28, desc[UR24][R8.64] ;  /* 0x00000018081ca981 */ /* 0x000ea2000c1e1100 */
[----:B------:R-:W-:Y:S02]  /*25d20*/  ISETP.LT.OR P3, PT, R26, 0x2, !P0 ;  /* 0x000000021a00780c */ /* 0x000fe40004761670 */
[----:B0----5:R-:W-:-:S04]  /*25d30*/  @!P2 IADD3 R30, P4, P5, R6, R30, R3 ;  /* 0x0000001e061ea210 */ /* 0x021fc80007d9e003 */
[----:B------:R-:W-:Y:S02]  /*25d40*/  @!P2 IADD3.X R31, R29, R31, R0, P4, P5 ;  /* 0x0000001f1d1fa210 */ /* 0x000fe400027ea400 */
        /* <DEDUP_REMOVED lines=9> */
[----:B------:R-:W-:Y:S01]  /*25de0*/  ISETP.LT.OR P2, PT, R26, 0x9, !P1 ;  /* 0x000000091a00780c */ /* 0x000fe20004f41670 */
[----:B0-----:R-:W0:Y:S01]  /*25df0*/  @!P3 LDC.64 R30, c[0x0][0x5c0] ;  /* 0x00017000ff1ebb82 */ /* 0x001e220000000a00 */
[----:B--2---:R-:W-:-:S04]  /*25e00*/  LOP3.LUT R10, R10, 0xff, RZ, 0xc0, !PT ;  /* 0x000000ff0a0a7812 */ /* 0x004fc800078ec0ff */
[----:B------:R-:W-:-:S05]  /*25e10*/  F2FP.F16.E4M3.UNPACK_B R10, R10 ;  /* 0x0000000aff0a723e */ /* 0x000fca00020006ff */
[----:B------:R-:W-:-:S05]  /*25e20*/  HADD2.F32 R10, -RZ, R10.H0_H0 ;  /* 0x2000000aff0a7230 */ /* 0x000fca0000004100 */
[----:B------:R-:W-:-:S04]  /*25e30*/  FMUL R10, R10, UR8 ;  /* 0x000000080a0a7c20 */ /* 0x000fc80008400000 */
[----:B------:R-:W-:Y:S01]  /*25e40*/  FFMA R28, R11, UR17, R10 ;  /* 0x000000110b1c7c23 */ /* 0x000fe2000800000a */
[----:B0-----:R-:W-:-:S04]  /*25e50*/  @!P3 IADD3 R10, P4, P5, R6, R30, R3 ;  /* 0x0000001e060ab210 */ /* 0x001fc80007d9e003 */
[----:B------:R-:W-:Y:S02]  /*25e60*/  @!P3 IADD3.X R11, R29, R31, R0, P4, P5 ;  /* 0x0000001f1d0bb210 */ /* 0x000fe400027ea400 */
[----:B------:R-:W-:-:S05]  /*25e70*/  F2FP.SATFINITE.E4M3.F32.PACK_AB_MERGE_C R28, RZ, R28, RZ ;  /* 0x0000001cff1c723e */ /* 0x000fca00048070ff */
[----:B------:R0:W-:Y:S02]  /*25e80*/  @!P3 STG.E.U8 desc[UR24][R10.64+0x1], R28 ;  /* 0x0000011c0a00b986 */ /* 0x0001e4000c101118 */
[----:B0-----:R-:W-:Y:S01]  /*25e90*/  PRMT R28, RZ, 0x7610, R28 ;  /* 0x00007610ff1c7816 */ /* 0x001fe2000000001c */
[----:B------:R-:W0:Y:S05]  /*25ea0*/  @!P2 LDC.64 R10, c[0x0][0x5c0] ;  /* 0x00017000ff0aab82 */ /* 0x000e2a0000000a00 */
[----:B------:R-:W2:Y:S01]  /*25eb0*/  @!P2 LDG.E.U8 R28, desc[UR24][R24.64+0x8] ;  /* 0x00000818181ca981 */ /* 0x000ea2000c1e1100 */
[----:B------:R-:W-:Y:S02]  /*25ec0*/  ISETP.LT.OR P3, PT, R26, 0xa, !P1 ;  /* 0x0000000a1a00780c */ /* 0x000fe40004f61670 */
        /* <DEDUP_REMOVED lines=12> */
[----:B0-----:R-:W0:Y:S02]  /*25f90*/  @!P3 LDC.64 R10, c[0x0][0x5c0] ;  /* 0x00017000ff0abb82 */ /* 0x001e240000000a00 */
[----:B0-----:R-:W-:-:S05]  /*25fa0*/  @!P3 IADD3 R10, P4, R6, R10, RZ ;  /* 0x0000000a060ab210 */ /* 0x001fca0007f9e0ff */
[----:B------:R-:W-:Y:S01]  /*25fb0*/  @!P3 IMAD.X R11, R29, 0x1, R11, P4 ;  /* 0x000000011d0bb824 */ /* 0x000fe200020e060b */
[----:B--2---:R-:W-:-:S04]  /*25fc0*/  LOP3.LUT R12, R12, 0xff, RZ, 0xc0, !PT ;  /* 0x000000ff0c0c7812 */ /* 0x004fc800078ec0ff */
[----:B------:R-:W-:-:S05]  /*25fd0*/  F2FP.F16.E4M3.UNPACK_B R12, R12 ;  /* 0x0000000cff0c723e */ /* 0x000fca00020006ff */
[----:B------:R-:W-:-:S05]  /*25fe0*/  HADD2.F32 R12, -RZ, R12.H0_H0 ;  /* 0x2000000cff0c7230 */ /* 0x000fca0000004100 */
[----:B------:R-:W-:-:S04]  /*25ff0*/  FMUL R12, R12, UR8 ;  /* 0x000000080c0c7c20 */ /* 0x000fc80008400000 */
[----:B------:R-:W-:-:S05]  /*26000*/  FFMA R12, R13, UR17, R12 ;  /* 0x000000110d0c7c23 */ /* 0x000fca000800000c */
[----:B------:R-:W-:-:S05]  /*26010*/  F2FP.SATFINITE.E4M3.F32.PACK_AB_MERGE_C R12, RZ, R12, RZ ;  /* 0x0000000cff0c723e */ /* 0x000fca00048070ff */
[----:B------:R0:W-:Y:S02]  /*26020*/  @!P3 STG.E.U8 desc[UR24][R10.64+0x9], R12 ;  /* 0x0000090c0a00b986 */ /* 0x0001e4000c101118 */
[----:B0-----:R-:W-:Y:S01]  /*26030*/  PRMT R12, RZ, 0x7610, R12 ;  /* 0x00007610ff0c7816 */ /* 0x001fe2000000000c */
[----:B------:R-:W0:Y:S05]  /*26040*/  @!P2 LDC.64 R10, c[0x0][0x5c0] ;  /* 0x00017000ff0aab82 */ /* 0x000e2a0000000a00 */
[----:B------:R-:W2:Y:S01]  /*26050*/  @!P2 LDG.E.U8 R12, desc[UR24][R8.64+0x8] ;  /* 0x00000818080ca981 */ /* 0x000ea2000c1e1100 */
[----:B------:R-:W-:Y:S02]  /*26060*/  ISETP.LT.OR P3, PT, R26, 0xa, !P0 ;  /* 0x0000000a1a00780c */ /* 0x000fe40004761670 */
[----:B0-----:R-:W-:-:S04]  /*26070*/  @!P2 IADD3 R10, P4, P5, R6, R10, R3 ;  /* 0x0000000a060aa210 */ /* 0x001fc80007d9e003 */
[----:B------:R-:W-:Y:S02]  /*26080*/  @!P2 IADD3.X R11, R29, R11, R0, P4, P5 ;  /* 0x0000000b1d0ba210 */ /* 0x000fe400027ea400 */
        /* <DEDUP_REMOVED lines=187> */
[----:B------:R-:W-:Y:S02]  /*26c40*/  F2FP.SATFINITE.E4M3.F32.PACK_AB_MERGE_C R13, RZ, R12, RZ ;  /* 0x0000000cff0d723e */ /* 0x000fe400048070ff */
[----:B------:R-:W-:-:S03]  /*26c50*/  PRMT R12, RZ, 0x7610, R12 ;  /* 0x00007610ff0c7816 */ /* 0x000fc6000000000c */
        /* <DEDUP_REMOVED lines=17> */
[----:B0-----:R-:W-:-:S04]  /*26d70*/  @!P2 IADD3 R10, P4, P5, R6, R10, R3 ;  /* 0x0000000a060aa210 */ /* 0x001fc80007d9e003 */
[----:B------:R-:W-:Y:S02]  /*26d80*/  @!P2 IADD3.X R11, R29, R11, R0, P4, P5 ;  /* 0x0000000b1d0ba210 */ /* 0x000fe400027ea400 */
[----:B--2---:R-:W-:-:S04]  /*26d90*/  LOP3.LUT R12, R12, 0xff, RZ, 0xc0, !PT ;  /* 0x000000ff0c0c7812 */ /* 0x004fc800078ec0ff */
[----:B------:R-:W-:-:S05]  /*26da0*/  F2FP.F16.E4M3.UNPACK_B R12, R12 ;  /* 0x0000000cff0c723e */ /* 0x000fca00020006ff */
[----:B------:R-:W-:-:S05]  /*26db0*/  HADD2.F32 R12, -RZ, R12.H0_H0 ;  /* 0x2000000cff0c7230 */ /* 0x000fca0000004100 */
[----:B------:R-:W-:-:S04]  /*26dc0*/  FMUL R12, R12, UR8 ;  /* 0x000000080c0c7c20 */ /* 0x000fc80008400000 */
[--C-:B------:R-:W-:Y:S01]  /*26dd0*/  FFMA R158, R158, UR17, R12.reuse ;  /* 0x000000119e9e7c23 */ /* 0x100fe2000800000c */
[----:B------:R-:W-:-:S04]  /*26de0*/  PRMT R12, RZ, 0x7610, R12 ;  /* 0x00007610ff0c7816 */ /* 0x000fc8000000000c */
[----:B------:R-:W-:-:S05]  /*26df0*/  F2FP.SATFINITE.E4M3.F32.PACK_AB_MERGE_C R158, RZ, R158, RZ ;  /* 0x0000009eff9e723e */ /* 0x000fca00048070ff */
        /* <DEDUP_REMOVED lines=1037> */
[----:B------:R-:W-:Y:S02]  /*2aed0*/  FFMA R12, R38, UR17, R12 ;  /* 0x00000011260c7c23 */ /* 0x000fe4000800000c */
[----:B------:R-:W2:Y:S03]  /*2aee0*/  LDL.LU R38, [R1+0x40c] ;  /* 0x00040c0001267983 */ /* 0x000ea60000300800 */
[----:B------:R-:W-:Y:S02]  /*2aef0*/  F2FP.SATFINITE.E4M3.F32.PACK_AB_MERGE_C R13, RZ, R12, RZ ;  /* 0x0000000cff0d723e */ /* 0x000fe400048070ff */
[----:B------:R-:W-:-:S03]  /*2af00*/  PRMT R12, RZ, 0x7610, R12 ;  /* 0x00007610ff0c7816 */ /* 0x000fc6000000000c */
[----:B------:R0:W-:Y:S04]  /*2af10*/  @!P2 STG.E.U8 desc[UR24][R10.64+0xc8], R13 ;  /* 0x0000c80d0a00a986 */ /* 0x0001e8000c101118 */
[----:B------:R-:W3:Y:S01]  /*2af20*/  @!P3 LDG.E.U8 R12, desc[UR24][R8.64+0xc9] ;  /* 0x0000c918080cb981 */ /* 0x000ee2000c1e1100 */
[----:B------:R-:W-:Y:S01]  /*2af30*/  ISETP.LT.OR P2, PT, R26, 0xd1, !P1 ;  /* 0x000000d11a00780c */ /* 0x000fe20004f41670 */
[----:B0-----:R-:W0:Y:S02]  /*2af40*/  @!P3 LDC.64 R10, c[0x0][0x5c0] ;  /* 0x00017000ff0abb82 */ /* 0x001e240000000a00 */
[----:B0-----:R-:W-:-:S04]  /*2af50*/  @!P3 IADD3 R10, P4, P5, R6, R10, R3 ;  /* 0x0000000a060ab210 */ /* 0x001fc80007d9e003 */
[----:B------:R-:W-:Y:S02]  /*2af60*/  @!P3 IADD3.X R11, R29, R11, R0, P4, P5 ;  /* 0x0000000b1d0bb210 */ /* 0x000fe400027ea400 */
[----:B---3--:R-:W-:-:S04]  /*2af70*/  LOP3.LUT R12, R12, 0xff, RZ, 0xc0, !PT ;  /* 0x000000ff0c0c7812 */ /* 0x008fc800078ec0ff */
[----:B------:R-:W-:-:S05]  /*2af80*/  F2FP.F16.E4M3.UNPACK_B R12, R12 ;  /* 0x0000000cff0c723e */ /* 0x000fca00020006ff */
[----:B------:R-:W-:-:S05]  /*2af90*/  HADD2.F32 R12, -RZ, R12.H0_H0 ;  /* 0x2000000cff0c7230 */ /* 0x000fca0000004100 */
[----:B------:R-:W-:-:S04]  /*2afa0*/  FMUL R12, R12, UR8 ;  /* 0x000000080c0c7c20 */ /* 0x000fc80008400000 */
[----:B------:R-:W-:Y:S02]  /*2afb0*/  FFMA R12, R35, UR17, R12 ;  /* 0x00000011230c7c23 */ /* 0x000fe4000800000c */
[----:B------:R-:W3:Y:S03]  /*2afc0*/  LDL.LU R35, [R1+0x410] ;  /* 0x0004100001237983 */ /* 0x000ee60000300800 */
[----:B------:R-:W-:Y:S02]  /*2afd0*/  F2FP.SATFINITE.E4M3.F32.PACK_AB_MERGE_C R13, RZ, R12, RZ ;  /* 0x0000000cff0d723e */ /* 0x000fe400048070ff */
[----:B------:R-:W-:-:S03]  /*2afe0*/  PRMT R12, RZ, 0x7610, R12 ;  /* 0x00007610ff0c7816 */ /* 0x000fc6000000000c */
[----:B------:R0:W-:Y:S04]  /*2aff0*/  @!P3 STG.E.U8 desc[UR24][R10.64+0xc9], R13 ;  /* 0x0000c90d0a00b986 */ /* 0x0001e8000c101118 */
[----:B------:R-:W4:Y:S01]  /*2b000*/  @!P2 LDG.E.U8 R12, desc[UR24][R24.64+0xd0] ;  /* 0x0000d018180ca981 */ /* 0x000f22000c1e1100 */
[----:B------:R-:W-:Y:S01]  /*2b010*/  ISETP.LT.OR P3, PT, R26, 0xd2, !P1 ;  /* 0x000000d21a00780c */ /* 0x000fe20004f61670 */
[----:B0-----:R-:W0:Y:S02]  /*2b020*/  @!P2 LDC.64 R10, c[0x0][0x5c0] ;  /* 0x00017000ff0aab82 */ /* 0x001e240000000a00 */
[----:B0-----:R-:W-:-:S05]  /*2b030*/  @!P2 IADD3 R10, P4, R6, R10, RZ ;  /* 0x0000000a060aa210 */ /* 0x001fca0007f9e0ff */
[----:B------:R-:W-:Y:S01]  /*2b040*/  @!P2 IMAD.X R11, R29, 0x1, R11, P4 ;  /* 0x000000011d0ba824 */ /* 0x000fe200020e060b */
[----:B----4-:R-:W-:-:S04]  /*2b050*/  LOP3.LUT R12, R12, 0xff, RZ, 0xc0, !PT ;  /* 0x000000ff0c0c7812 */ /* 0x010fc800078ec0ff */
[----:B------:R-:W-:-:S05]  /*2b060*/  F2FP.F16.E4M3.UNPACK_B R12, R12 ;  /* 0x0000000cff0c723e */ /* 0x000fca00020006ff */
[----:B------:R-:W-:-:S05]  /*2b070*/  HADD2.F32 R12, -RZ, R12.H0_H0 ;  /* 0x2000000cff0c7230 */ /* 0x000fca0000004100 */
[----:B------:R-:W-:-:S04]  /*2b080*/  FMUL R12, R12, UR8 ;  /* 0x000000080c0c7c20 */ /* 0x000fc80008400000 */
[----:B------:R-:W-:Y:S02]  /*2b090*/  FFMA R12, R39, UR17, R12 ;  /* 0x00000011270c7c23 */ /* 0x000fe4000800000c */
[----:B------:R-:W4:Y:S03]  /*2b0a0*/  LDL.LU R39, [R1+0x414] ;  /* 0x0004140001277983 */ /* 0x000f260000300800 */
        /* <DEDUP_REMOVED lines=34> */
[----:B0-----:R-:W-:-:S04]  /*2b2d0*/  @!P3 IADD3 R10, P4, P5, R6, R10, R3 ;  /* 0x0000000a060ab210 */ /* 0x001fc80007d9e003 */
[----:B------:R-:W-:Y:S02]  /*2b2e0*/  @!P3 IADD3.X R11, R29, R11, R0, P4, P5 ;  /* 0x0000000b1d0bb210 */ /* 0x000fe400027ea400 */
        /* <DEDUP_REMOVED lines=26> */
[----:B0-----:R-:W-:-:S05]  /*2b490*/  @!P3 IADD3 R10, P4, R6, R10, RZ ;  /* 0x0000000a060ab210 */ /* 0x001fca0007f9e0ff */
[----:B------:R-:W-:Y:S01]  /*2b4a0*/  @!P3 IMAD.X R11, R29, 0x1, R11, P4 ;  /* 0x000000011d0bb824 */ /* 0x000fe200020e060b */
        /* <DEDUP_REMOVED lines=200> */
[----:B------:R-:W-:Y:S01]  /*2c130*/  FFMA R12, R38, UR17, R12 ;  /* 0x00000011260c7c23 */ /* 0x000fe2000800000c */
[----:B------:R-:W-:Y:S01]  /*2c140*/  ISETP.LT.OR P1, PT, R26, 0xfa, !P1 ;  /* 0x000000fa1a00780c */ /* 0x000fe20004f21670 */
[----:B------:R-:W2:Y:S03]  /*2c150*/  LDL.LU R38, [R1+0x460] ;  /* 0x0004600001267983 */ /* 0x000ea60000300800 */
[----:B------:R-:W-:Y:S02]  /*2c160*/  F2FP.SATFINITE.E4M3.F32.PACK_AB_MERGE_C R13, RZ, R12, RZ ;  /* 0x0000000cff0d723e */ /* 0x000fe400048070ff */
[----:B------:R-:W-:-:S03]  /*2c170*/  PRMT R12, RZ, 0x7610, R12 ;  /* 0x00007610ff0c7816 */ /* 0x000fc6000000000c */
[----:B------:R0:W-:Y:S04]  /*2c180*/  @!P3 STG.E.U8 desc[UR24][R10.64+0xf1], R13 ;  /* 0x0000f10d0a00b986 */ /* 0x0001e8000c101118 */
[----:B------:R-:W3:Y:S01]  /*2c190*/  @!P2 LDG.E.U8 R12, desc[UR24][R24.64+0xf8] ;  /* 0x0000f818180ca981 */ /* 0x000ee2000c1e1100 */
        /* <DEDUP_REMOVED lines=21> */
[----:B------:R-:W-:-:S05]  /*2c2f0*/  FFMA R12, R39, UR17, R12 ;  /* 0x00000011270c7c23 */ /* 0x000fca000800000c */
        /* <DEDUP_REMOVED lines=12> */
[----:B--2---:R-:W-:Y:S02]  /*2c3c0*/  FFMA R12, R38, UR17, R12 ;  /* 0x00000011260c7c23 */ /* 0x004fe4000800000c */
[----:B------:R-:W2:Y:S03]  /*2c3d0*/  LDL.LU R38, [R1+0x468] ;  /* 0x0004680001267983 */ /* 0x000ea60000300800 */
[----:B------:R-:W-:Y:S02]  /*2c3e0*/  F2FP.SATFINITE.E4M3.F32.PACK_AB_MERGE_C R13, RZ, R12, RZ ;  /* 0x0000000cff0d723e */ /* 0x000fe400048070ff */
[----:B------:R-:W-:-:S03]  /*2c3f0*/  PRMT R12, RZ, 0x7610, R12 ;  /* 0x00007610ff0c7816 */ /* 0x000fc6000000000c */
[----:B------:R0:W-:Y:S04]  /*2c400*/  @!P2 STG.E.U8 desc[UR24][R10.64+0xf8], R13 ;  /* 0x0000f80d0a00a986 */ /* 0x0001e8000c101118 */
[----:B------:R-:W4:Y:S01]  /*2c410*/  @!P1 LDG.E.U8 R12, desc[UR24][R8.64+0xf9] ;  /* 0x0000f918080c9981 */ /* 0x000f22000c1e1100 */
[----:B0-----:R-:W0:Y:S02]  /*2c420*/  @!P1 LDC.64 R10, c[0x0][0x5c0] ;  /* 0x00017000ff0a9b82 */ /* 0x001e240000000a00 */
[----:B0-----:R-:W-:-:S04]  /*2c430*/  @!P1 IADD3 R10, P4, P5, R6, R10, R3 ;  /* 0x0000000a060a9210 */ /* 0x001fc80007d9e003 */
[----:B------:R-:W-:Y:S02]  /*2c440*/  @!P1 IADD3.X R11, R29, R11, R0, P4, P5 ;  /* 0x0000000b1d0b9210 */ /* 0x000fe400027ea400 */
[----:B----4-:R-:W-:Y:S02]  /*2c450*/  LOP3.LUT R8, R12, 0xff, RZ, 0xc0, !PT ;  /* 0x000000ff0c087812 */ /* 0x010fe400078ec0ff */
[----:B------:R-:W-:Y:S02]  /*2c460*/  IADD3 R12, P0, R34, 0x80, RZ ;  /* 0x00000080220c7810 */ /* 0x000fe40007f1e0ff */
[----:B------:R-:W-:-:S03]  /*2c470*/  F2FP.F16.E4M3.UNPACK_B R8, R8 ;  /* 0x00000008ff08723e */ /* 0x000fc600020006ff */
[----:B------:R-:W-:Y:S01]  /*2c480*/  IMAD.X R14, RZ, RZ, R37, P0 ;  /* 0x000000ffff0e7224 */ /* 0x000fe200000e0625 */
[----:B------:R-:W-:Y:S01]  /*2c490*/  ISETP.GE.AND P0, PT, R27, 0x81, PT ;  /* 0x000000811b00780c */ /* 0x000fe20003f06270 */
[----:B------:R-:W-:Y:S02]  /*2c4a0*/  HADD2.F32 R8, -RZ, R8.H0_H0 ;  /* 0x20000008ff087230 */ /* 0x000fe40000004100 */
[----:B------:R-:W-:-:S03]  /*2c4b0*/  IMAD R14, R14, UR14, RZ ;  /* 0x0000000e0e0e7c24 */ /* 0x000fc6000f8e02ff */
[----:B------:R-:W-:Y:S01]  /*2c4c0*/  FMUL R13, R8, UR8 ;  /* 0x00000008080d7c20 */ /* 0x000fe20008400000 */
[----:B------:R-:W-:Y:S01]  /*2c4d0*/  IMAD.WIDE.U32 R8, R12, UR14, R32 ;  /* 0x0000000e0c087c25 */ /* 0x000fe2000f8e0020 */
[----:B------:R-:W-:-:S03]  /*2c4e0*/  ISETP.LT.OR P3, PT, R26, 0x1, !P0 ;  /* 0x000000011a00780c */ /* 0x000fc60004761670 */
[----:B---3--:R-:W-:Y:S01]  /*2c4f0*/  FFMA R13, R35, UR17, R13 ;  /* 0x00000011230d7c23 */ /* 0x008fe2000800000d */
[----:B------:R-:W-:Y:S01]  /*2c500*/  IMAD R12, R12, UR15, R14 ;  /* 0x0000000f0c0c7c24 */ /* 0x000fe2000f8e020e */
[----:B------:R-:W-:Y:S01]  /*2c510*/  IADD3 R8, P2, R8, UR18, RZ ;  /* 0x0000001208087c10 */ /* 0x000fe2000ff5e0ff */
[----:B------:R-:W3:Y:S02]  /*2c520*/  LDL.LU R35, [R1+0x46c] ;  /* 0x00046c0001237983 */ /* 0x000ee40000300800 */
[----:B------:R-:W-:Y:S02]  /*2c530*/  F2FP.SATFINITE.E4M3.F32.PACK_AB_MERGE_C R13, RZ, R13, RZ ;  /* 0x0000000dff0d723e */ /* 0x000fe400048070ff */
[--C-:B------:R-:W-:Y:S02]  /*2c540*/  IADD3.X R9, R9, UR19, R12.reuse, P2, !PT ;  /* 0x0000001309097c10 */ /* 0x100fe400097fe40c */
[----:B------:R-:W-:Y:S01]  /*2c550*/  PRMT R12, RZ, 0x7610, R12 ;  /* 0x00007610ff0c7816 */ /* 0x000fe2000000000c */
[----:B------:R0:W-:Y:S05]  /*2c560*/  @!P1 STG.E.U8 desc[UR24][R10.64+0xf9], R13 ;  /* 0x0000f90d0a009986 */ /* 0x0001ea000c101118 */
        /* <DEDUP_REMOVED lines=9> */
[----:B--2---:R-:W-:Y:S01]  /*2c600*/  FFMA R12, R38, UR17, R12 ;  /* 0x00000011260c7c23 */ /* 0x004fe2000800000c */
[----:B------:R-:W-:Y:S01]  /*2c610*/  IADD3 R15, P1, R34, 0x88, RZ ;  /* 0x00000088220f7810 */ /* 0x000fe20007f3e0ff */
[----:B------:R-:W2:Y:S03]  /*2c620*/  LDL.LU R38, [R1+0x470] ;  /* 0x0004700001267983 */ /* 0x000ea60000300800 */
[----:B------:R-:W-:Y:S02]  /*2c630*/  F2FP.SATFINITE.E4M3.F32.PACK_AB_MERGE_C R13, RZ, R12, RZ ;  /* 0x0000000cff0d723e */ /* 0x000fe400048070ff */
[----:B------:R-:W-:-:S03]  /*2c640*/  PRMT R12, RZ, 0x7610, R12 ;  /* 0x00007610ff0c7816 */ /* 0x000fc6000000000c */
[----:B------:R0:W-:Y:S04]  /*2c650*/  @!P3 STG.E.U8 desc[UR24][R10.64], R13 ;  /* 0x0000000d0a00b986 */ /* 0x0001e8000c101118 */
[----:B------:R-:W4:Y:S01]  /*2c660*/  @!P2 LDG.E.U8 R12, desc[UR24][R8.64+0x1] ;  /* 0x00000118080ca981 */ /* 0x000f22000c1e1100 */
[----:B------:R-:W-:Y:S01]  /*2c670*/  IMAD.X R17, RZ, RZ, R37, P1 ;  /* 0x000000ffff117224 */ /* 0x000fe200008e0625 */
[----:B------:R-:W-:-:S03]  /*2c680*/  ISETP.GE.AND P1, PT, R27, 0x89, PT ;  /* 0x000000891b00780c */ /* 0x000fc60003f26270 */
[----:B------:R-:W-:Y:S01]  /*2c690*/  IMAD R17, R17, UR14, RZ ;  /* 0x0000000e11117c24 */ /* 0x000fe2000f8e02ff */
[----:B------:R-:W-:Y:S01]  /*2c6a0*/  ISETP.LT.OR P3, PT, R26, 0x1, !P1 ;  /* 0x000000011a00780c */ /* 0x000fe20004f61670 */
[----:B0-----:R-:W0:Y:S02]  /*2c6b0*/  @!P2 LDC.64 R10, c[0x0][0x5c0] ;  /* 0x00017000ff0aab82 */ /* 0x001e240000000a00 */
[----:B------:R-:W-:Y:S01]  /*2c6c0*/  IMAD R17, R15, UR15, R17 ;  /* 0x0000000f0f117c24 */ /* 0x000fe2000f8e0211 */
[----:B0-----:R-:W-:Y:S02]  /*2c6d0*/  @!P2 IADD3 R14, P4, P5, R6, R10, R4 ;  /* 0x0000000a060ea210 */ /* 0x001fe40007d9e004 */
[----:B----4-:R-:W-:-:S04]  /*2c6e0*/  LOP3.LUT R12, R12, 0xff, RZ, 0xc0, !PT ;  /* 0x000000ff0c0c7812 */ /* 0x010fc800078ec0ff */
[----:B------:R-:W-:-:S05]  /*2c6f0*/  F2FP.F16.E4M3.UNPACK_B R12, R12 ;  /* 0x0000000cff0c723e */ /* 0x000fca00020006ff */
[----:B------:R-:W-:-:S05]  /*2c700*/  HADD2.F32 R12, -RZ, R12.H0_H0 ;  /* 0x2000000cff0c7230 */ /* 0x000fca0000004100 */
[----:B------:R-:W-:Y:S01]  /*2c710*/  FMUL R16, R12, UR8 ;  /* 0x000000080c107c20 */ /* 0x000fe20008400000 */
[----:B------:R-:W-:Y:S01]  /*2c720*/  IMAD.WIDE.U32 R12, R15, UR14, R32 ;  /* 0x0000000e0f0c7c25 */ /* 0x000fe2000f8e0020 */
[----:B------:R-:W-:-:S03]  /*2c730*/  @!P2 IADD3.X R15, R29, R11, R2, P4, P5 ;  /* 0x0000000b1d0fa210 */ /* 0x000fc600027ea402 */
[----:B---3--:R-:W-:Y:S01]  /*2c740*/  FFMA R16, R35, UR17, R16 ;  /* 0x0000001123107c23 */ /* 0x008fe20008000010 */
[----:B------:R-:W-:Y:S01]  /*2c750*/  IADD3 R10, P4, R12, UR18, RZ ;  /* 0x000000120c0a7c10 */ /* 0x000fe2000ff9e0ff */
[----:B------:R-:W3:Y:S03]  /*2c760*/  LDL.LU R35, [R1+0x474] ;  /* 0x0004740001237983 */ /* 0x000ee60000300800 */
[----:B------:R-:W-:Y:S02]  /*2c770*/  F2FP.SATFINITE.E4M3.F32.PACK_AB_MERGE_C R12, RZ, R16, RZ ;  /* 0x00000010ff0c723e */ /* 0x000fe400048070ff */
[----:B------:R-:W-:Y:S01]  /*2c780*/  PRMT R16, RZ, 0x7610, R16 ;  /* 0x00007610ff107816 */ /* 0x000fe20000000010 */
[----:B------:R-:W4:Y:S01]  /*2c790*/  LDL.LU R39, [R1+0x478] ;  /* 0x0004780001277983 */ /* 0x000f220000300800 */
[----:B------:R-:W-:-:S03]  /*2c7a0*/  IADD3.X R11, R13, UR19, R17, P4, !PT ;  /* 0x000000130d0b7c10 */ /* 0x000fc6000a7fe411 */
[----:B------:R0:W-:Y:S04]  /*2c7b0*/  @!P2 STG.E.U8 desc[UR24][R14.64+0x1], R12 ;  /* 0x0000010c0e00a986 */ /* 0x0001e8000c101118 */
[----:B------:R-:W2:Y:S01]  /*2c7c0*/  @!P3 LDG.E.U8 R16, desc[UR24][R10.64] ;  /* 0x000000180a10b981 */ /* 0x000ea2000c1e1100 */
[----:B------:R-:W-:Y:S01]  /*2c7d0*/  ISETP.LT.OR P2, PT, R26, 0x2, !P1 ;  /* 0x000000021a00780c */ /* 0x000fe20004f41670 */
[----:B0-----:R-:W0:Y:S01]  /*2c7e0*/  @!P3 LDC.64 R12, c[0x0][0x5c0] ;  /* 0x00017000ff0cbb82 */ /* 0x001e220000000a00 */
[----:B--2---:R-:W-:-:S04]  /*2c7f0*/  LOP3.LUT R14, R16, 0xff, RZ, 0xc0, !PT ;  /* 0x000000ff100e7812 */ /* 0x004fc800078ec0ff */
[----:B------:R-:W-:-:S05]  /*2c800*/  F2FP.F16.E4M3.UNPACK_B R14, R14 ;  /* 0x0000000eff0e723e */ /* 0x000fca00020006ff */
[----:B------:R-:W-:Y:S01]  /*2c810*/  HADD2.F32 R15, -RZ, R14.H0_H0 ;  /* 0x2000000eff0f7230 */ /* 0x000fe20000004100 */
[----:B------:R-:W-:-:S04]  /*2c820*/  @!P3 IADD3 R14, P4, P5, R4, R6, R3 ;  /* 0x00000006040eb210 */ /* 0x000fc80007d9e003 */
[----:B------:R-:W-:Y:S01]  /*2c830*/  FMUL R15, R15, UR8 ;  /* 0x000000080f0f7c20 */ /* 0x000fe20008400000 */
[----:B------:R-:W-:Y:S02]  /*2c840*/  @!P3 IADD3.X R16, R2, R29, R0, P4, P5 ;  /* 0x0000001d0210b210 */ /* 0x000fe400027ea400 */
[----:B0-----:R-:W-:Y:S01]  /*2c850*/  @!P3 IADD3 R12, P4, R14, R12, RZ ;  /* 0x0000000c0e0cb210 */ /* 0x001fe20007f9e0ff */
[----:B------:R-:W-:Y:S02]  /*2c860*/  FFMA R14, R38, UR17, R15 ;  /* 0x00000011260e7c23 */ /* 0x000fe4000800000f */
[----:B------:R-:W2:Y:S02]  /*2c870*/  LDL.LU R38, [R1+0x47c] ;  /* 0x00047c0001267983 */ /* 0x000ea40000300800 */
[----:B------:R-:W-:Y:S01]  /*2c880*/  @!P3 IMAD.X R13, R16, 0x1, R13, P4 ;  /* 0x00000001100db824 */ /* 0x000fe200020e060d */
[----:B------:R-:W-:Y:S02]  /*2c890*/  F2FP.SATFINITE.E4M3.F32.PACK_AB_MERGE_C R15, RZ, R14, RZ ;  /* 0x0000000eff0f723e */ /* 0x000fe400048070ff */
[----:B------:R-:W-:-:S03]  /*2c8a0*/  PRMT R14, RZ, 0x7610, R14 ;  /* 0x00007610ff0e7816 */ /* 0x000fc6000000000e */
[----:B------:R0:W-:Y:S04]  /*2c8b0*/  @!P3 STG.E.U8 desc[UR24][R12.64], R15 ;  /* 0x0000000f0c00b986 */ /* 0x0001e8000c101118 */
[----:B------:R-:W3:Y:S01]  /*2c8c0*/  @!P2 LDG.E.U8 R14, desc[UR24][R10.64+0x1] ;  /* 0x000001180a0ea981 */ /* 0x000ee2000c1e1100 */
[----:B------:R-:W-:Y:S01]  /*2c8d0*/  ISETP.LT.OR P3, PT, R26, 0x9, !P0 ;  /* 0x000000091a00780c */ /* 0x000fe20004761670 */
[----:B0-----:R-:W0:Y:S01]  /*2c8e0*/  @!P2 LDC.64 R12, c[0x0][0x5c0] ;  /* 0x00017000ff0cab82 */ /* 0x001e220000000a00 */
[----:B---3--:R-:W-:-:S04]  /*2c8f0*/  LOP3.LUT R14, R14, 0xff, RZ, 0xc0, !PT ;  /* 0x000000ff0e0e7812 */ /* 0x008fc800078ec0ff */
[----:B------:R-:W-:-:S05]  /*2c900*/  F2FP.F16.E4M3.UNPACK_B R14, R14 ;  /* 0x0000000eff0e723e */ /* 0x000fca00020006ff */
[----:B------:R-:W-:Y:S01]  /*2c910*/  HADD2.F32 R15, -RZ, R14.H0_H0 ;  /* 0x2000000eff0f7230 */ /* 0x000fe20000004100 */
[----:B------:R-:W-:-:S04]  /*2c920*/  @!P2 IADD3 R14, P4, P5, R4, R6, R3 ;  /* 0x00000006040ea210 */ /* 0x000fc80007d9e003 */
[----:B------:R-:W-:Y:S01]  /*2c930*/  FMUL R15, R15, UR8 ;  /* 0x000000080f0f7c20 */ /* 0x000fe20008400000 */
[----:B------:R-:W-:Y:S02]  /*2c940*/  @!P2 IADD3.X R16, R2, R29, R0, P4, P5 ;  /* 0x0000001d0210a210 */ /* 0x000fe400027ea400 */
[----:B0-----:R-:W-:Y:S01]  /*2c950*/  @!P2 IADD3 R12, P4, R14, R12, RZ ;  /* 0x0000000c0e0ca210 */ /* 0x001fe20007f9e0ff */
[----:B------:R-:W-:Y:S02]  /*2c960*/  FFMA R14, R35, UR17, R15 ;  /* 0x00000011230e7c23 */ /* 0x000fe4000800000f */
[----:B------:R-:W3:Y:S02]  /*2c970*/  LDL.LU R35, [R1+0x480] ;  /* 0x0004800001237983 */ /* 0x000ee40000300800 */
[----:B------:R-:W-:Y:S01]  /*2c980*/  @!P2 IMAD.X R13, R16, 0x1, R13, P4 ;  /* 0x00000001100da824 */ /* 0x000fe200020e060d */
        /* <DEDUP_REMOVED lines=27> */
[----:B------:R-:W-:Y:S01]  /*2cb40*/  F2FP.SATFINITE.E4M3.F32.PACK_AB_MERGE_C R15, RZ, R14, RZ ;  /* 0x0000000eff0f723e */ /* 0x000fe200048070ff */
[----:B------:R-:W4:Y:S01]  /*2cb50*/  LDL.LU R39, [R1+0x488] ;  /* 0x0004880001277983 */ /* 0x000f220000300800 */
        /* <DEDUP_REMOVED lines=56> */
[----:B---3--:R-:W-:Y:S02]  /*2cee0*/  FFMA R14, R35, UR17, R14 ;  /* 0x00000011230e7c23 */ /* 0x008fe4000800000e */
[----:B------:R-:W3:Y:S03]  /*2cef0*/  LDL.LU R35, [R1+0x494] ;  /* 0x0004940001237983 */ /* 0x000ee60000300800 */
[----:B------:R-:W-:Y:S01]  /*2cf00*/  F2FP.SATFINITE.E4M3.F32.PACK_AB_MERGE_C R15, RZ, R14, RZ ;  /* 0x0000000eff0f723e */ /* 0x000fe200048070ff */
[----:B------:R-:W4:Y:S01]  /*2cf10*/  LDL.LU R39, [R1+0x498] ;  /* 0x0004980001277983 */ /* 0x000f220000300800 */
        /* <DEDUP_REMOVED lines=417> */
[----:B------:R-:W-:Y:S01]  /*2e930*/  @!P3 IADD3 R16, P4, P5, R4, R6, R3 ;  /* 0x000000060410b210 */ /* 0x000fe20007d9e003 */
        /* <DEDUP_REMOVED lines=11> */
[----:B------:R-:W-:Y:S02]  /*2e9f0*/  @!P3 IADD3.X R14, R2, R29, R0, P4, P5 ;  /* 0x0000001d020eb210 */ /* 0x000fe400027ea400 */
[----:B0-----:R-:W-:Y:S02]  /*2ea00*/  @!P3 IADD3 R12, P4, R16, R12, RZ ;  /* 0x0000000c100cb210 */ /* 0x001fe40007f9e0ff */
[----:B------:R-:W-:-:S04]  /*2ea10*/  FMUL R15, R15, UR8 ;  /* 0x000000080f0f7c20 */ /* 0x000fc80008400000 */
[----:B------:R-:W-:Y:S01]  /*2ea20*/  FFMA R15, R35, UR17, R15 ;  /* 0x00000011230f7c23 */ /* 0x000fe2000800000f */
[----:B------:R-:W-:Y:S01]  /*2ea30*/  @!P3 IMAD.X R13, R14, 0x1, R13, P4 ;  /* 0x000000010e0db824 */ /* 0x000fe200020e060d */
[----:B------:R-:W-:Y:S01]  /*2ea40*/  PRMT R14, RZ, 0x7610, R14 ;  /* 0x00007610ff0e7816 */ /* 0x000fe2000000000e */
[----:B------:R-:W3:Y:S02]  /*2ea50*/  LDL.LU R35, [R1+0x50c] ;  /* 0x00050c0001237983 */ /* 0x000ee40000300800 */
[----:B------:R-:W-:-:S05]  /*2ea60*/  F2FP.SATFINITE.E4M3.F32.PACK_AB_MERGE_C R15, RZ, R15, RZ ;  /* 0x0000000fff0f723e */ /* 0x000fca00048070ff */
[----:B------:R0:W-:Y:S04]  /*2ea70*/  @!P3 STG.E.U8 desc[UR24][R12.64+0x48], R15 ;  /* 0x0000480f0c00b986 */ /* 0x0001e8000c101118 */
[----:B------:R-:W2:Y:S01]  /*2ea80*/  @!P2 LDG.E.U8 R14, desc[UR24][R10.64+0x49] ;  /* 0x000049180a0ea981 */ /* 0x000ea2000c1e1100 */
[----:B------:R-:W-:Y:S02]  /*2ea90*/  @!P2 IADD3 R16, P4, P5, R4, R6, R3 ;  /* 0x000000060410a210 */ /* 0x000fe40007d9e003 */
[----:B------:R-:W-:Y:S01]  /*2eaa0*/  ISETP.LT.OR P3, PT, R26, 0x51, !P0 ;  /* 0x000000511a00780c */ /* 0x000fe20004761670 */
[----:B0-----:R-:W0:Y:S01]  /*2eab0*/  @!P2 LDC.64 R12, c[0x0][0x5c0] ;  /* 0x00017000ff0cab82 */ /* 0x001e220000000a00 */
[----:B------:R-:W-:Y:S02]  /*2eac0*/  @!P2 IADD3.X R15, R2, R29, R0, P4, P5 ;  /* 0x0000001d020fa210 */ /* 0x000fe400027ea400 */
        /* <DEDUP_REMOVED lines=33> */
[----:B---3--:R-:W-:Y:S01]  /*2ece0*/  FFMA R14, R35, UR17, R14 ;  /* 0x00000011230e7c23 */ /* 0x008fe2000800000e */
[----:B------:R-:W-:Y:S01]  /*2ecf0*/  @!P3 IADD3 R16, P4, P5, R4, R6, R3 ;  /* 0x000000060410b210 */ /* 0x000fe20007d9e003 */
        /* <DEDUP_REMOVED lines=15> */
[----:B------:R-:W-:Y:S01]  /*2edf0*/  FFMA R14, R38, UR17, R14 ;  /* 0x00000011260e7c23 */ /* 0x000fe2000800000e */
[----:B------:R-:W-:Y:S01]  /*2ee00*/  @!P2 IADD3 R16, P4, P5, R4, R6, R3 ;  /* 0x000000060410a210 */ /* 0x000fe20007d9e003 */
[----:B------:R-:W2:Y:S03]  /*2ee10*/  LDL.LU R38, [R1+0x51c] ;  /* 0x00051c0001267983 */ /* 0x000ea60000300800 */
[----:B------:R-:W-:Y:S02]  /*2ee20*/  F2FP.SATFINITE.E4M3.F32.PACK_AB_MERGE_C R15, RZ, R14, RZ ;  /* 0x0000000eff0f723e */ /* 0x000fe400048070ff */
[----:B------:R-:W-:-:S03]  /*2ee30*/  PRMT R14, RZ, 0x7610, R14 ;  /* 0x00007610ff0e7816 */ /* 0x000fc6000000000e */
[----:B------:R0:W-:Y:S04]  /*2ee40*/  @!P3 STG.E.U8 desc[UR24][R12.64+0x50], R15 ;  /* 0x0000500f0c00b986 */ /* 0x0001e8000c101118 */
[----:B------:R-:W3:Y:S01]  /*2ee50*/  @!P2 LDG.E.U8 R14, desc[UR24][R10.64+0x51] ;  /* 0x000051180a0ea981 */ /* 0x000ee2000c1e1100 */
[----:B------:R-:W-:Y:S01]  /*2ee60*/  ISETP.LT.OR P3, PT, R26, 0x59, !P0 ;  /* 0x000000591a00780c */ /* 0x000fe20004761670 */
[----:B0-----:R-:W0:Y:S01]  /*2ee70*/  @!P2 LDC.64 R12, c[0x0][0x5c0] ;  /* 0x00017000ff0cab82 */ /* 0x001e220000000a00 */
[----:B------:R-:W-:Y:S02]  /*2ee80*/  @!P2 IADD3.X R15, R2, R29, R0, P4, P5 ;  /* 0x0000001d020fa210 */ /* 0x000fe400027ea400 */
        /* <DEDUP_REMOVED lines=50> */
[----:B------:R-:W-:Y:S01]  /*2f1b0*/  FFMA R14, R35, UR17, R14 ;  /* 0x00000011230e7c23 */ /* 0x000fe2000800000e */
[----:B------:R-:W-:Y:S01]  /*2f1c0*/  @!P2 IADD3 R16, P4, P5, R4, R6, R3 ;  /* 0x000000060410a210 */ /* 0x000fe20007d9e003 */
[----:B------:R-:W3:Y:S03]  /*2f1d0*/  LDL.LU R35, [R1+0x52c] ;  /* 0x00052c0001237983 */ /* 0x000ee60000300800 */
[----:B------:R-:W-:Y:S02]  /*2f1e0*/  F2FP.SATFINITE.E4M3.F32.PACK_AB_MERGE_C R17, RZ, R14, RZ ;  /* 0x0000000eff11723e */ /* 0x000fe400048070ff */
[----:B------:R-:W-:-:S03]  /*2f1f0*/  PRMT R14, RZ, 0x7610, R14 ;  /* 0x00007610ff0e7816 */ /* 0x000fc6000000000e */
[----:B------:R0:W-:Y:S04]  /*2f200*/  @!P3 STG.E.U8 desc[UR24][R12.64+0x58], R17 ;  /* 0x000058110c00b986 */ /* 0x0001e8000c101118 */
[----:B------:R-:W2:Y:S01]  /*2f210*/  @!P2 LDG.E.U8 R14, desc[UR24][R10.64+0x59] ;  /* 0x000059180a0ea981 */ /* 0x000ea2000c1e1100 */
[----:B------:R-:W-:Y:S02]  /*2f220*/  @!P2 IADD3.X R15, R2, R29, R0, P4, P5 ;  /* 0x0000001d020fa210 */ /* 0x000fe400027ea400 */
        /* <DEDUP_REMOVED lines=47> */
[----:B------:R-:W-:-:S05]  /*2f520*/  HADD2.F32 R14, -RZ, R14.H0_H0 ;  /* 0x2000000eff0e7230 */ /* 0x000fca0000004100 */
        /* <DEDUP_REMOVED lines=10> */
[----:B------:R-:W-:Y:S02]  /*2f5d0*/  @!P2 IADD3 R17, P4, P5, R4, R6, R3 ;  /* 0x000000060411a210 */ /* 0x000fe40007d9e003 */
[----:B------:R-:W-:Y:S02]  /*2f5e0*/  ISETP.LT.OR P3, PT, R26, 0x69, !P0 ;  /* 0x000000691a00780c */ /* 0x000fe40004761670 */
[----:B------:R-:W-:Y:S01]  /*2f5f0*/  @!P2 IADD3.X R16, R2, R29, R0, P4, P5 ;  /* 0x0000001d0210a210 */ /* 0x000fe200027ea400 */
        /* <DEDUP_REMOVED lines=58> */
[----:B------:R-:W-:Y:S02]  /*2f9a0*/  ISETP.LT.OR P3, PT, R26, 0x71, !P0 ;  /* 0x000000711a00780c */ /* 0x000fe40004761670 */
[----:B------:R-:W-:Y:S01]  /*2f9b0*/  @!P2 IADD3.X R16, R2, R29, R0, P4, P5 ;  /* 0x0000001d0210a210 */ /* 0x000fe200027ea400 */
        /* <DEDUP_REMOVED lines=942> */
[----:B0-----:R-:W0:Y:S01]  /*334a0*/  @!P3 LDC.64 R12, c[0x0][0x5c0] ;  /* 0x00017000ff0cbb82 */ /* 0x001e220000000a00 */
[----:B------:R-:W-:Y:S02]  /*334b0*/  ISETP.LT.OR P2, PT, R26, 0xea, !P1 ;  /* 0x000000ea1a00780c */ /* 0x000fe40004f41670 */
        /* <DEDUP_REMOVED lines=13> */
[----:B------:R-:W4:Y:S01]  /*33590*/  @!P2 LDG.E.U8 R14, desc[UR24][R10.64+0xe9] ;  /* 0x0000e9180a0ea981 */ /* 0x000f22000c1e1100 */
[----:B0-----:R-:W0:Y:S01]  /*335a0*/  @!P2 LDC.64 R12, c[0x0][0x5c0] ;  /* 0x00017000ff0cab82 */ /* 0x001e220000000a00 */
[----:B------:R-:W-:Y:S02]  /*335b0*/  ISETP.LT.OR P3, PT, R26, 0xf1, !P0 ;  /* 0x000000f11a00780c */ /* 0x000fe40004761670 */
[----:B------:R-:W-:Y:S02]  /*335c0*/  @!P2 IADD3.X R16, R2, R29, R0, P4, P5 ;  /* 0x0000001d0210a210 */ /* 0x000fe400027ea400 */
        /* <DEDUP_REMOVED lines=12> */
[----:B0-----:R-:W0:Y:S01]  /*33690*/  @!P3 LDC.64 R12, c[0x0][0x5c0] ;  /* 0x00017000ff0cbb82 */ /* 0x001e220000000a00 */
[----:B------:R-:W-:Y:S02]  /*336a0*/  ISETP.LT.OR P2, PT, R26, 0xf2, !P0 ;  /* 0x000000f21a00780c */ /* 0x000fe40004741670 */
        /* <DEDUP_REMOVED lines=12> */
[----:B0-----:R-:W0:Y:S01]  /*33770*/  @!P2 LDC.64 R12, c[0x0][0x5c0] ;  /* 0x00017000ff0cab82 */ /* 0x001e220000000a00 */
[----:B------:R-:W-:Y:S02]  /*33780*/  ISETP.LT.OR P3, PT, R26, 0xf1, !P1 ;  /* 0x000000f11a00780c */ /* 0x000fe40004f61670 */
[----:B0-----:R-:W-:-:S04]  /*33790*/  @!P2 IADD3 R12, P4, P5, R6, R12, R4 ;  /* 0x0000000c060ca210 */ /* 0x001fc80007d9e004 */
[----:B------:R-:W-:Y:S02]  /*337a0*/  @!P2 IADD3.X R13, R29, R13, R2, P4, P5 ;  /* 0x0000000d1d0da210 */ /* 0x000fe400027ea402 */
        /* <DEDUP_REMOVED lines=20> */
[----:B------:R-:W-:Y:S01]  /*338f0*/  FFMA R14, R39, UR17, R14 ;  /* 0x00000011270e7c23 */ /* 0x000fe2000800000e */
[----:B------:R-:W-:Y:S01]  /*33900*/  @!P2 IADD3 R17, P4, P5, R4, R6, R3 ;  /* 0x000000060411a210 */ /* 0x000fe20007d9e003 */
[----:B------:R-:W4:Y:S03]  /*33910*/  LDL.LU R39, [R1+0x65c] ;  /* 0x00065c0001277983 */ /* 0x000f260000300800 */
[----:B------:R-:W-:Y:S02]  /*33920*/  F2FP.SATFINITE.E4M3.F32.PACK_AB_MERGE_C R15, RZ, R14, RZ ;  /* 0x0000000eff0f723e */ /* 0x000fe400048070ff */
[----:B------:R-:W-:-:S03]  /*33930*/  PRMT R14, RZ, 0x7610, R14 ;  /* 0x00007610ff0e7816 */ /* 0x000fc6000000000e */
[----:B------:R0:W-:Y:S04]  /*33940*/  @!P3 STG.E.U8 desc[UR24][R12.64+0xf0], R15 ;  /* 0x0000f00f0c00b986 */ /* 0x0001e8000c101118 */
[----:B------:R-:W2:Y:S01]  /*33950*/  @!P2 LDG.E.U8 R14, desc[UR24][R10.64+0xf1] ;  /* 0x0000f1180a0ea981 */ /* 0x000ea2000c1e1100 */
[----:B0-----:R-:W0:Y:S01]  /*33960*/  @!P2 LDC.64 R12, c[0x0][0x5c0] ;  /* 0x00017000ff0cab82 */ /* 0x001e220000000a00 */
[----:B------:R-:W-:Y:S02]  /*33970*/  ISETP.LT.OR P3, PT, R26, 0xf9, !P0 ;  /* 0x000000f91a00780c */ /* 0x000fe40004761670 */
        /* <DEDUP_REMOVED lines=15> */
[----:B0-----:R-:W-:-:S04]  /*33a70*/  @!P3 IADD3 R12, P2, P4, R6, R12, R4 ;  /* 0x0000000c060cb210 */ /* 0x001fc80007c5e004 */
[----:B------:R-:W-:Y:S02]  /*33a80*/  @!P3 IADD3.X R13, R29, R13, R2, P2, P4 ;  /* 0x0000000d1d0db210 */ /* 0x000fe400017e8402 */
[----:B---3--:R-:W-:-:S04]  /*33a90*/  LOP3.LUT R14, R14, 0xff, RZ, 0xc0, !PT ;  /* 0x000000ff0e0e7812 */ /* 0x008fc800078ec0ff */
[----:B------:R-:W-:-:S05]  /*33aa0*/  F2FP.F16.E4M3.UNPACK_B R14, R14 ;  /* 0x0000000eff0e723e */ /* 0x000fca00020006ff */
[----:B------:R-:W-:-:S05]  /*33ab0*/  HADD2.F32 R14, -RZ, R14.H0_H0 ;  /* 0x2000000eff0e7230 */ /* 0x000fca0000004100 */
[----:B------:R-:W-:-:S04]  /*33ac0*/  FMUL R14, R14, UR8 ;  /* 0x000000080e0e7c20 */ /* 0x000fc80008400000 */
[----:B------:R-:W-:Y:S01]  /*33ad0*/  FFMA R14, R35, UR17, R14 ;  /* 0x00000011230e7c23 */ /* 0x000fe2000800000e */
[----:B------:R-:W-:Y:S01]  /*33ae0*/  ISETP.LT.OR P2, PT, R26, 0xf9, !P1 ;  /* 0x000000f91a00780c */ /* 0x000fe20004f41670 */
[----:B------:R-:W3:Y:S03]  /*33af0*/  LDL.LU R35, [R1+0x664] ;  /* 0x0006640001237983 */ /* 0x000ee60000300800 */
[----:B------:R-:W-:Y:S02]  /*33b00*/  F2FP.SATFINITE.E4M3.F32.PACK_AB_MERGE_C R15, RZ, R14, RZ ;  /* 0x0000000eff0f723e */ /* 0x000fe400048070ff */
[----:B------:R-:W-:-:S03]  /*33b10*/  PRMT R14, RZ, 0x7610, R14 ;  /* 0x00007610ff0e7816 */ /* 0x000fc6000000000e */
[----:B------:R0:W-:Y:S04]  /*33b20*/  @!P3 STG.E.U8 desc[UR24][R12.64+0xf8], R15 ;  /* 0x0000f80f0c00b986 */ /* 0x0001e8000c101118 */
[----:B------:R1:W4:Y:S02]  /*33b30*/  @!P0 LDG.E.U8 R14, desc[UR24][R8.64+0xf9] ;  /* 0x0000f918080e8981 */ /* 0x000324000c1e1100 */
[----:B-1----:R-:W1:Y:S01]  /*33b40*/  @!P0 LDC.64 R8, c[0x0][0x5c0] ;  /* 0x00017000ff088b82 */ /* 0x002e620000000a00 */
[----:B0-----:R-:W-:Y:S02]  /*33b50*/  PRMT R12, RZ, 0x7610, R12 ;  /* 0x00007610ff0c7816 */ /* 0x001fe4000000000c */
[----:B-1----:R-:W-:-:S04]  /*33b60*/  @!P0 IADD3 R8, P3, P4, R6, R8, R4 ;  /* 0x0000000806088210 */ /* 0x002fc80007c7e004 */
[----:B------:R-:W-:Y:S02]  /*33b70*/  @!P0 IADD3.X R9, R29, R9, R2, P3, P4 ;  /* 0x000000091d098210 */ /* 0x000fe40001fe8402 */
[----:B----4-:R-:W-:-:S04]  /*33b80*/  LOP3.LUT R14, R14, 0xff, RZ, 0xc0, !PT ;  /* 0x000000ff0e0e7812 */ /* 0x010fc800078ec0ff */
[----:B------:R-:W-:-:S05]  /*33b90*/  F2FP.F16.E4M3.UNPACK_B R14, R14 ;  /* 0x0000000eff0e723e */ /* 0x000fca00020006ff */
[----:B------:R-:W-:-:S05]  /*33ba0*/  HADD2.F32 R14, -RZ, R14.H0_H0 ;  /* 0x2000000eff0e7230 */ /* 0x000fca0000004100 */
[----:B------:R-:W-:-:S04]  /*33bb0*/  FMUL R14, R14, UR8 ;  /* 0x000000080e0e7c20 */ /* 0x000fc80008400000 */
[----:B------:R-:W-:-:S05]  /*33bc0*/  FFMA R14, R39, UR17, R14 ;  /* 0x00000011270e7c23 */ /* 0x000fca000800000e */
[----:B------:R-:W-:-:S05]  /*33bd0*/  F2FP.SATFINITE.E4M3.F32.PACK_AB_MERGE_C R13, RZ, R14, RZ ;  /* 0x0000000eff0d723e */ /* 0x000fca00048070ff */
[----:B------:R0:W-:Y:S04]  /*33be0*/  @!P0 STG.E.U8 desc[UR24][R8.64+0xf9], R13 ;  /* 0x0000f90d08008986 */ /* 0x0001e8000c101118 */
[----:B------:R-:W4:Y:S01]  /*33bf0*/  @!P2 LDG.E.U8 R12, desc[UR24][R10.64+0xf8] ;  /* 0x0000f8180a0ca981 */ /* 0x000f22000c1e1100 */
[----:B0-----:R-:W0:Y:S01]  /*33c00*/  @!P2 LDC.64 R8, c[0x0][0x5c0] ;  /* 0x00017000ff08ab82 */ /* 0x001e220000000a00 */
[----:B------:R-:W-:Y:S02]  /*33c10*/  @!P2 IADD3 R15, P0, P3, R4, R6, R3 ;  /* 0x00000006040fa210 */ /* 0x000fe40007b1e003 */
[----:B------:R-:W-:Y:S02]  /*33c20*/  ISETP.LT.OR P1, PT, R26, 0xfa, !P1 ;  /* 0x000000fa1a00780c */ /* 0x000fe40004f21670 */
[----:B------:R-:W-:-:S02]  /*33c30*/  @!P2 IADD3.X R14, R2, R29, R0, P0, P3 ;  /* 0x0000001d020ea210 */ /* 0x000fc400007e6400 */
[----:B0-----:R-:W-:-:S05]  /*33c40*/  @!P2 IADD3 R8, P4, R15, R8, RZ ;  /* 0x000000080f08a210 */ /* 0x001fca0007f9e0ff */
[----:B------:R-:W-:Y:S01]  /*33c50*/  @!P2 IMAD.X R9, R14, 0x1, R9, P4 ;  /* 0x000000010e09a824 */ /* 0x000fe200020e0609 */
        /* <DEDUP_REMOVED lines=10> */
[----:B------:R1:W4:Y:S02]  /*33d00*/  @!P1 LDG.E.U8 R12, desc[UR24][R10.64+0xf9] ;  /* 0x0000f9180a0c9981 */ /* 0x000324000c1e1100 */
[----:B-1----:R-:W1:Y:S01]  /*33d10*/  @!P1 LDC.64 R10, c[0x0][0x5c0] ;  /* 0x00017000ff0a9b82 */ /* 0x002e620000000a00 */
[----:B------:R-:W-:Y:S01]  /*33d20*/  IMAD.X R14, RZ, RZ, R37, P0 ;  /* 0x000000ffff0e7224 */ /* 0x000fe200000e0625 */
[----:B------:R-:W-:Y:S01]  /*33d30*/  ISETP.GE.AND P0, PT, R27, 0x101, PT ;  /* 0x000001011b00780c */ /* 0x000fe20003f06270 */
[----:B0-----:R-:W-:Y:S01]  /*33d40*/  IMAD.WIDE.U32 R8, R13, UR14, R32 ;  /* 0x0000000e0d087c25 */ /* 0x001fe2000f8e0020 */
[----:B------:R-:W-:-:S02]  /*33d50*/  @!P1 IADD3 R17, P4, P5, R4, R6, R3 ;  /* 0x0000000604119210 */ /* 0x000fc40007d9e003 */
[----:B------:R-:W-:Y:S01]  /*33d60*/  ISETP.LT.OR P2, PT, R26, 0x1, !P0 ;  /* 0x000000011a00780c */ /* 0x000fe20004741670 */
[----:B------:R-:W-:Y:S01]  /*33d70*/  IMAD R14, R14, UR14, RZ ;  /* 0x0000000e0e0e7c24 */ /* 0x000fe2000f8e02ff */
[----:B------:R-:W-:Y:S02]  /*33d80*/  @!P1 IADD3.X R16, R2, R29, R0, P4, P5 ;  /* 0x0000001d02109210 */ /* 0x000fe400027ea400 */
[----:B------:R-:W-:Y:S01]  /*33d90*/  IADD3 R8, P4, R8, UR18, RZ ;  /* 0x0000001208087c10 */ /* 0x000fe2000ff9e0ff */
[----:B------:R-:W-:-:S05]  /*33da0*/  IMAD R13, R13, UR15, R14 ;  /* 0x0000000f0d0d7c24 */ /* 0x000fca000f8e020e */
[----:B------:R-:W-:Y:S02]  /*33db0*/  IADD3.X R9, R9, UR19, R13, P4, !PT ;  /* 0x0000001309097c10 */ /* 0x000fe4000a7fe40d */
[----:B-1----:R-:W-:-:S05]  /*33dc0*/  @!P1 IADD3 R10, P3, R17, R10, RZ ;  /* 0x0000000a110a9210 */ /* 0x002fca0007f7e0ff */
[----:B------:R-:W-:Y:S01]  /*33dd0*/  @!P1 IMAD.X R11, R16, 0x1, R11, P3 ;  /* 0x00000001100b9824 */ /* 0x000fe200018e060b */
[----:B----4-:R-:W-:-:S04]  /*33de0*/  LOP3.LUT R12, R12, 0xff, RZ, 0xc0, !PT ;  /* 0x000000ff0c0c7812 */ /* 0x010fc800078ec0ff */
[----:B------:R-:W-:-:S05]  /*33df0*/  F2FP.F16.E4M3.UNPACK_B R12, R12 ;  /* 0x0000000cff0c723e */ /* 0x000fca00020006ff */
[----:B------:R-:W-:-:S05]  /*33e00*/  HADD2.F32 R12, -RZ, R12.H0_H0 ;  /* 0x2000000cff0c7230 */ /* 0x000fca0000004100 */
[----:B------:R-:W-:-:S04]  /*33e10*/  FMUL R12, R12, UR8 ;  /* 0x000000080c0c7c20 */ /* 0x000fc80008400000 */
[----:B---3--:R-:W-:Y:S01]  /*33e20*/  FFMA R12, R35, UR17, R12 ;  /* 0x00000011230c7c23 */ /* 0x008fe2000800000c */
[----:B------:R-:W-:Y:S01]  /*33e30*/  USHF.L.U32 UR6, UR12, 0x8, URZ ;  /* 0x000000080c067899 */ /* 0x000fe2000800063f */
[----:B------:R-:W-:Y:S01]  /*33e40*/  ISETP.LT.OR P3, PT, R26, 0x2, !P0 ;  /* 0x000000021a00780c */ /* 0x000fe20004761670 */
[----:B------:R-:W-:Y:S01]  /*33e50*/  USHF.L.U64.HI UR13, UR12, 0x8, UR13 ;  /* 0x000000080c0d7899 */ /* 0x000fe2000801020d */
[----:B------:R-:W-:Y:S01]  /*33e60*/  PRMT R14, RZ, 0x7610, R14 ;  /* 0x00007610ff0e7816 */ /* 0x000fe2000000000e */
[----:B------:R-:W3:Y:S01]  /*33e70*/  LDL.LU R35, [R1+0x66c] ;  /* 0x00066c0001237983 */ /* 0x000ee20000300800 */
[----:B------:R-:W-:Y:S02]  /*33e80*/  F2FP.SATFINITE.E4M3.F32.PACK_AB_MERGE_C R15, RZ, R12, RZ ;  /* 0x0000000cff0f723e */ /* 0x000fe400048070ff */
[----:B------:R-:W-:-:S03]  /*33e90*/  PRMT R12, RZ, 0x7610, R12 ;  /* 0x00007610ff0c7816 */ /* 0x000fc6000000000c */
[----:B------:R0:W-:Y:S04]  /*33ea0*/  @!P1 STG.E.U8 desc[UR24][R10.64+0xf9], R15 ;  /* 0x0000f90f0a009986 */ /* 0x0001e8000c101118 */
[----:B------:R-:W4:Y:S01]  /*33eb0*/  @!P2 LDG.E.U8 R12, desc[UR24][R8.64] ;  /* 0x00000018080ca981 */ /* 0x000f22000c1e1100 */
[----:B0-----:R-:W0:Y:S02]  /*33ec0*/  @!P2 LDC.64 R10, c[0x0][0x5c0] ;  /* 0x00017000ff0aab82 */ /* 0x001e240000000a00 */
[----:B0-----:R-:W-:-:S04]  /*33ed0*/  @!P2 IADD3 R10, P1, P4, R6, UR6, R10 ;  /* 0x00000006060aac10 */ /* 0x001fc8000fc3e00a */
[----:B------:R-:W-:Y:S02]  /*33ee0*/  @!P2 IADD3.X R11, R29, UR13, R11, P1, P4 ;  /* 0x0000000d1d0bac10 */ /* 0x000fe40008fe840b */
        /* <DEDUP_REMOVED lines=8> */
[----:B------:R-:W0:Y:S03]  /*33f70*/  @!P3 LDC.64 R12, c[0x0][0x5c0] ;  /* 0x00017000ff0cbb82 */ /* 0x000e260000000a00 */
[----:B------:R1:W-:Y:S04]  /*33f80*/  @!P2 STG.E.U8 desc[UR24][R10.64], R17 ;  /* 0x000000110a00a986 */ /* 0x0003e8000c101118 */
[----:B------:R-:W4:Y:S01]  /*33f90*/  @!P3 LDG.E.U8 R14, desc[UR24][R8.64+0x1] ;  /* 0x00000118080eb981 */ /* 0x000f22000c1e1100 */
[----:B------:R-:W-:Y:S01]  /*33fa0*/  IMAD.X R36, RZ, RZ, R37, P1 ;  /* 0x000000ffff247224 */ /* 0x000fe200008e0625 */
[----:B------:R-:W-:-:S03]  /*33fb0*/  ISETP.GE.AND P1, PT, R27, 0x109, PT ;  /* 0x000001091b00780c */ /* 0x000fc60003f26270 */
[----:B------:R-:W-:Y:S01]  /*33fc0*/  IMAD R36, R36, UR14, RZ ;  /* 0x0000000e24247c24 */ /* 0x000fe2000f8e02ff */
[----:B------:R-:W-:Y:S01]  /*33fd0*/  ISETP.LT.OR P2, PT, R26, 0x1, !P1 ;  /* 0x000000011a00780c */ /* 0x000fe20004f41670 */
[----:B-1----:R-:W-:-:S04]  /*33fe0*/  IMAD.WIDE.U32 R10, R15, UR14, R32 ;  /* 0x0000000e0f0a7c25 */ /* 0x002fc8000f8e0020 */
[----:B------:R-:W-:Y:S01]  /*33ff0*/  IMAD R15, R15, UR15, R36 ;  /* 0x0000000f0f0f7c24 */ /* 0x000fe2000f8e0224 */
[----:B0-----:R-:W-:-:S04]  /*34000*/  @!P3 IADD3 R12, P4, P5, R6, UR6, R12 ;  /* 0x00000006060cbc10 */ /* 0x001fc8000fd9e00c */
[----:B------:R-:W-:Y:S02]  /*34010*/  @!P3 IADD3.X R13, R29, UR13, R13, P4, P5 ;  /* 0x0000000d1d0dbc10 */ /* 0x000fe4000a7ea40d */
[----:B------:R-:W-:-:S04]  /*34020*/  IADD3 R10, P4, R10, UR18, RZ ;  /* 0x000000120a0a7c10 */ /* 0x000fc8000ff9e0ff */
[----:B------:R-:W-:Y:S02]  /*34030*/  IADD3.X R11, R11, UR19, R15, P4, !PT ;  /* 0x000000130b0b7c10 */ /* 0x000fe4000a7fe40f */
[----:B----4-:R-:W-:-:S04]  /*34040*/  LOP3.LUT R14, R14, 0xff, RZ, 0xc0, !PT ;  /* 0x000000ff0e0e7812 */ /* 0x010fc800078ec0ff */
[----:B------:R-:W-:-:S05]  /*34050*/  F2FP.F16.E4M3.UNPACK_B R14, R14 ;  /* 0x0000000eff0e723e */ /* 0x000fca00020006ff */
[----:B------:R-:W-:-:S05]  /*34060*/  HADD2.F32 R14, -RZ, R14.H0_H0 ;  /* 0x2000000eff0e7230 */ /* 0x000fca0000004100 */
[----:B------:R-:W-:-:S04]  /*34070*/  FMUL R14, R14, UR8 ;  /* 0x000000080e0e7c20 */ /* 0x000fc80008400000 */
[----:B---3--:R-:W-:Y:S01]  /*34080*/  FFMA R14, R35, UR17, R14 ;  /* 0x00000011230e7c23 */ /* 0x008fe2000800000e */
[----:B------:R-:W-:Y:S01]  /*34090*/  @!P2 IADD3 R15, P4, P5, R6, UR6, R3 ;  /* 0x00000006060fac10 */ /* 0x000fe2000fd9e003 */
[----:B------:R-:W3:Y:S03]  /*340a0*/  LDL.LU R35, [R1+0x674] ;  /* 0x0006740001237983 */ /* 0x000ee60000300800 */
[----:B------:R-:W-:Y:S01]  /*340b0*/  F2FP.SATFINITE.E4M3.F32.PACK_AB_MERGE_C R17, RZ, R14, RZ ;  /* 0x0000000eff11723e */ /* 0x000fe200048070ff */
[----:B------:R-:W4:Y:S01]  /*340c0*/  LDL.LU R39, [R1+0x678] ;  /* 0x0006780001277983 */ /* 0x000f220000300800 */
[----:B------:R-:W-:-:S03]  /*340d0*/  PRMT R14, RZ, 0x7610, R14 ;  /* 0x00007610ff0e7816 */ /* 0x000fc6000000000e */
[----:B------:R0:W-:Y:S04]  /*340e0*/  @!P3 STG.E.U8 desc[UR24][R12.64+0x1], R17 ;  /* 0x000001110c00b986 */ /* 0x0001e8000c101118 */
[----:B------:R-:W2:Y:S01]  /*340f0*/  @!P2 LDG.E.U8 R14, desc[UR24][R10.64] ;  /* 0x000000180a0ea981 */ /* 0x000ea2000c1e1100 */
[----:B0-----:R-:W0:Y:S01]  /*34100*/  @!P2 LDC.64 R12, c[0x0][0x5c0] ;  /* 0x00017000ff0cab82 */ /* 0x001e220000000a00 */
[----:B------:R-:W-:Y:S02]  /*34110*/  ISETP.LT.OR P3, PT, R26, 0x2, !P1 ;  /* 0x000000021a00780c */ /* 0x000fe40004f61670 */
[----:B------:R-:W-:Y:S02]  /*34120*/  @!P2 IADD3.X R16, R29, UR13, R0, P4, P5 ;  /* 0x0000000d1d10ac10 */ /* 0x000fe4000a7ea400 */
[----:B0-----:R-:W-:-:S05]  /*34130*/  @!P2 IADD3 R12, P4, R15, R12, RZ ;  /* 0x0000000c0f0ca210 */ /* 0x001fca0007f9e0ff */
[----:B------:R-:W-:Y:S01]  /*34140*/  @!P2 IMAD.X R13, R16, 0x1, R13, P4 ;  /* 0x00000001100da824 */ /* 0x000fe200020e060d */
[----:B--2---:R-:W-:-:S04]  /*34150*/  LOP3.LUT R14, R14, 0xff, RZ, 0xc0, !PT ;  /* 0x000000ff0e0e7812 */ /* 0x004fc800078ec0ff */
[----:B------:R-:W-:-:S05]  /*34160*/  F2FP.F16.E4M3.UNPACK_B R14, R14 ;  /* 0x0000000eff0e723e */ /* 0x000fca00020006ff */
[----:B------:R-:W-:-:S05]  /*34170*/  HADD2.F32 R14, -RZ, R14.H0_H0 ;  /* 0x2000000eff0e7230 */ /* 0x000fca0000004100 */
[----:B------:R-:W-:-:S04]  /*34180*/  FMUL R14, R14, UR8 ;  /* 0x000000080e0e7c20 */ /* 0x000fc80008400000 */
[----:B------:R-:W-:Y:S01]  /*34190*/  FFMA R14, R38, UR17, R14 ;  /* 0x00000011260e7c23 */ /* 0x000fe2000800000e */
[----:B------:R-:W-:Y:S01]  /*341a0*/  @!P3 IADD3 R17, P4, P5, R6, UR6, R3 ;  /* 0x000000060611bc10 */ /* 0x000fe2000fd9e003 */
[----:B------:R-:W2:Y:S03]  /*341b0*/  LDL.LU R38, [R1+0x67c] ;  /* 0x00067c0001267983 */ /* 0x000ea60000300800 */
[----:B------:R-:W-:Y:S02]  /*341c0*/  F2FP.SATFINITE.E4M3.F32.PACK_AB_MERGE_C R15, RZ, R14, RZ ;  /* 0x0000000eff0f723e */ /* 0x000fe400048070ff */
[----:B------:R-:W-:-:S03]  /*341d0*/  PRMT R14, RZ, 0x7610, R14 ;  /* 0x00007610ff0e7816 */ /* 0x000fc6000000000e */
[----:B------:R0:W-:Y:S04]  /*341e0*/  @!P2 STG.E.U8 desc[UR24][R12.64], R15 ;  /* 0x0000000f0c00a986 */ /* 0x0001e8000c101118 */
[----:B------:R-:W3:Y:S01]  /*341f0*/  @!P3 LDG.E.U8 R14, desc[UR24][R10.64+0x1] ;  /* 0x000001180a0eb981 */ /* 0x000ee2000c1e1100 */
[----:B0-----:R-:W0:Y:S01]  /*34200*/  @!P3 LDC.64 R12, c[0x0][0x5c0] ;  /* 0x00017000ff0cbb82 */ /* 0x001e220000000a00 */
[----:B------:R-:W-:Y:S02]  /*34210*/  ISETP.LT.OR P2, PT, R26, 0x9, !P0 ;  /* 0x000000091a00780c */ /* 0x000fe40004741670 */
[----:B------:R-:W-:Y:S02]  /*34220*/  @!P3 IADD3.X R16, R29, UR13, R0, P4, P5 ;  /* 0x0000000d1d10bc10 */ /* 0x000fe4000a7ea400 */
        /* <DEDUP_REMOVED lines=12> */
[----:B0-----:R-:W0:Y:S01]  /*342f0*/  @!P2 LDC.64 R12, c[0x0][0x5c0] ;  /* 0x00017000ff0cab82 */ /* 0x001e220000000a00 */
[----:B------:R-:W-:Y:S02]  /*34300*/  ISETP.LT.OR P3, PT, R26, 0xa, !P0 ;  /* 0x0000000a1a00780c */ /* 0x000fe40004761670 */
[----:B0-----:R-:W-:-:S04]  /*34310*/  @!P2 IADD3 R12, P4, P5, R6, UR6, R12 ;  /* 0x00000006060cac10 */ /* 0x001fc8000fd9e00c */
[----:B------:R-:W-:Y:S02]  /*34320*/  @!P2 IADD3.X R13, R29, UR13, R13, P4, P5 ;  /* 0x0000000d1d0dac10 */ /* 0x000fe4000a7ea40d */
        /* <DEDUP_REMOVED lines=17> */
[----:B--2---:R-:W-:Y:S01]  /*34440*/  FFMA R14, R38, UR17, R14 ;  /* 0x00000011260e7c23 */ /* 0x004fe2000800000e */
[----:B------:R-:W-:Y:S01]  /*34450*/  @!P2 IADD3 R17, P4, P5, R6, UR6, R3 ;  /* 0x000000060611ac10 */ /* 0x000fe2000fd9e003 */
[----:B------:R-:W2:Y:S03]  /*34460*/  LDL.LU R38, [R1+0x684] ;  /* 0x0006840001267983 */ /* 0x000ea60000300800 */
[----:B------:R-:W-:Y:S01]  /*34470*/  F2FP.SATFINITE.E4M3.F32.PACK_AB_MERGE_C R15, RZ, R14, RZ ;  /* 0x0000000eff0f723e */ /* 0x000fe200048070ff */
[----:B------:R-:W4:Y:S01]  /*34480*/  LDL.LU R39, [R1+0x688] ;  /* 0x0006880001277983 */ /* 0x000f220000300800 */
        /* <DEDUP_REMOVED lines=12> */
[----:B------:R-:W-:Y:S01]  /*34550*/  FFMA R14, R35, UR17, R14 ;  /* 0x00000011230e7c23 */ /* 0x000fe2000800000e */
[----:B------:R-:W-:Y:S01]  /*34560*/  @!P3 IADD3 R17, P4, P5, R6, UR6, R3 ;  /* 0x000000060611bc10 */ /* 0x000fe2000fd9e003 */
[----:B------:R-:W3:Y:S03]  /*34570*/  LDL.LU R35, [R1+0x68c] ;  /* 0x00068c0001237983 */ /* 0x000ee60000300800 */
[----:B------:R-:W-:Y:S02]  /*34580*/  F2FP.SATFINITE.E4M3.F32.PACK_AB_MERGE_C R15, RZ, R14, RZ ;  /* 0x0000000eff0f723e */ /* 0x000fe400048070ff */
        /* <DEDUP_REMOVED lines=292> */
[----:B------:R-:W-:Y:S02]  /*357d0*/  PRMT R16, RZ, 0x7610, R16 ;  /* 0x00007610ff107816 */ /* 0x000fe40000000010 */
        /* <DEDUP_REMOVED lines=8> */
[----:B------:R-:W0:Y:S03]  /*35860*/  @!P3 LDC.64 R14, c[0x0][0x5c0] ;  /* 0x00017000ff0ebb82 */ /* 0x000e260000000a00 */
[----:B------:R1:W-:Y:S04]  /*35870*/  @!P2 STG.E.U8 desc[UR24][R12.64+0x30], R17 ;  /* 0x000030110c00a986 */ /* 0x0003e8000c101118 */
[----:B------:R-:W3:Y:S01]  /*35880*/  @!P3 LDG.E.U8 R16, desc[UR24][R10.64+0x31] ;  /* 0x000031180a10b981 */ /* 0x000ee2000c1e1100 */
[----:B------:R-:W-:-:S02]  /*35890*/  ISETP.LT.OR P2, PT, R26, 0x39, !P0 ;  /* 0x000000391a00780c */ /* 0x000fc40004741670 */
[----:B------:R-:W-:-:S11]  /*358a0*/  @!P3 IADD3.X R18, R29, UR13, R0, P4, P5 ;  /* 0x0000000d1d12bc10 */ /* 0x000fd6000a7ea400 */
[----:B-1----:R-:W1:Y:S01]  /*358b0*/  @!P2 LDC.64 R12, c[0x0][0x5c0] ;  /* 0x00017000ff0cab82 */ /* 0x002e620000000a00 */
[----:B0-----:R-:W-:-:S05]  /*358c0*/  @!P3 IADD3 R14, P4, R19, R14, RZ ;  /* 0x0000000e130eb210 */ /* 0x001fca0007f9e0ff */
[----:B------:R-:W-:Y:S01]  /*358d0*/  @!P3 IMAD.X R15, R18, 0x1, R15, P4 ;  /* 0x00000001120fb824 */ /* 0x000fe200020e060f */
[----:B---3--:R-:W-:-:S04]  /*358e0*/  LOP3.LUT R16, R16, 0xff, RZ, 0xc0, !PT ;  /* 0x000000ff10107812 */ /* 0x008fc800078ec0ff */
[----:B------:R-:W-:-:S05]  /*358f0*/  F2FP.F16.E4M3.UNPACK_B R16, R16 ;  /* 0x00000010ff10723e */ /* 0x000fca00020006ff */
[----:B------:R-:W-:-:S05]  /*35900*/  HADD2.F32 R16, -RZ, R16.H0_H0 ;  /* 0x20000010ff107230 */ /* 0x000fca0000004100 */
[----:B------:R-:W-:-:S04]  /*35910*/  FMUL R16, R16, UR8 ;  /* 0x0000000810107c20 */ /* 0x000fc80008400000 */
[----:B------:R-:W-:Y:S01]  /*35920*/  FFMA R16, R35, UR17, R16 ;  /* 0x0000001123107c23 */ /* 0x000fe20008000010 */
[----:B-1----:R-:W-:Y:S01]  /*35930*/  @!P2 IADD3 R12, P4, P5, R6, UR6, R12 ;  /* 0x00000006060cac10 */ /* 0x002fe2000fd9e00c */
[----:B------:R-:W3:Y:S03]  /*35940*/  LDL.LU R35, [R1+0x6e0] ;  /* 0x0006e00001237983 */ /* 0x000ee60000300800 */
[----:B------:R-:W-:Y:S02]  /*35950*/  F2FP.SATFINITE.E4M3.F32.PACK_AB_MERGE_C R17, RZ, R16, RZ ;  /* 0x00000010ff11723e */ /* 0x000fe400048070ff */
[----:B------:R-:W-:-:S03]  /*35960*/  PRMT R16, RZ, 0x7610, R16 ;  /* 0x00007610ff107816 */ /* 0x000fc60000000010 */
[----:B------:R0:W-:Y:S04]  /*35970*/  @!P3 STG.E.U8 desc[UR24][R14.64+0x31], R17 ;  /* 0x000031110e00b986 */ /* 0x0001e8000c101118 */
[----:B------:R-:W4:Y:S01]  /*35980*/  @!P2 LDG.E.U8 R16, desc[UR24][R8.64+0x38] ;  /* 0x000038180810a981 */ /* 0x000f22000c1e1100 */
[----:B------:R-:W-:Y:S02]  /*35990*/  ISETP.LT.OR P3, PT, R26, 0x3a, !P0 ;  /* 0x0000003a1a00780c */ /* 0x000fe40004761670 */
[----:B------:R-:W-:-:S11]  /*359a0*/  @!P2 IADD3.X R13, R29, UR13, R13, P4, P5 ;  /* 0x0000000d1d0dac10 */ /* 0x000fd6000a7ea40d */
[----:B0-----:R-:W0:Y:S01]  /*359b0*/  @!P3 LDC.64 R14, c[0x0][0x5c0] ;  /* 0x00017000ff0ebb82 */ /* 0x001e220000000a00 */
        /* <DEDUP_REMOVED lines=9> */
[----:B------:R-:W-:Y:S02]  /*35a50*/  ISETP.LT.OR P2, PT, R26, 0x39, !P1 ;  /* 0x000000391a00780c */ /* 0x000fe40004f41670 */
[----:B0-----:R-:W-:-:S04]  /*35a60*/  @!P3 IADD3 R14, P4, P5, R6, UR6, R14 ;  /* 0x00000006060ebc10 */ /* 0x001fc8000fd9e00e */
[----:B------:R-:W-:-:S07]  /*35a70*/  @!P3 IADD3.X R15, R29, UR13, R15, P4, P5 ;  /* 0x0000000d1d0fbc10 */ /* 0x000fce000a7ea40f */
[----:B-1----:R-:W0:Y:S01]  /*35a80*/  @!P2 LDC.64 R12, c[0x0][0x5c0] ;  /* 0x00017000ff0cab82 */ /* 0x002e220000000a00 */
        /* <DEDUP_REMOVED lines=12> */
[----:B------:R-:W-:Y:S02]  /*35b50*/  ISETP.LT.OR P3, PT, R26, 0x3a, !P1 ;  /* 0x0000003a1a00780c */ /* 0x000fe40004f61670 */
[----:B------:R-:W-:Y:S02]  /*35b60*/  @!P2 IADD3.X R18, R29, UR13, R0, P4, P5 ;  /* 0x0000000d1d12ac10 */ /* 0x000fe4000a7ea400 */
[----:B-1----:R-:W-:Y:S02]  /*35b70*/  PRMT R14, RZ, 0x7610, R14 ;  /* 0x00007610ff0e7816 */ /* 0x002fe4000000000e */
[----:B---3--:R-:W-:-:S04]  /*35b80*/  LOP3.LUT R16, R16, 0xff, RZ, 0xc0, !PT ;  /* 0x000000ff10107812 */ /* 0x008fc800078ec0ff */
[----:B------:R-:W-:-:S05]  /*35b90*/  F2FP.F16.E4M3.UNPACK_B R16, R16 ;  /* 0x00000010ff10723e */ /* 0x000fca00020006ff */
[----:B------:R-:W-:-:S05]  /*35ba0*/  HADD2.F32 R16, -RZ, R16.H0_H0 ;  /* 0x20000010ff107230 */ /* 0x000fca0000004100 */
[----:B------:R-:W-:Y:S01]  /*35bb0*/  FMUL R17, R16, UR8 ;  /* 0x0000000810117c20 */ /* 0x000fe20008400000 */
[----:B0-----:R-:W-:-:S03]  /*35bc0*/  @!P2 IADD3 R16, P4, R21, R12, RZ ;  /* 0x0000000c1510a210 */ /* 0x001fc60007f9e0ff */
[----:B------:R-:W-:Y:S02]  /*35bd0*/  FFMA R12, R35, UR17, R17 ;  /* 0x00000011230c7c23 */ /* 0x000fe40008000011 */
[----:B------:R-:W-:Y:S01]  /*35be0*/  @!P2 IMAD.X R17, R18, 0x1, R13, P4 ;  /* 0x000000011211a824 */ /* 0x000fe200020e060d */
[----:B------:R-:W3:Y:S02]  /*35bf0*/  LDL.LU R35, [R1+0x6ec] ;  /* 0x0006ec0001237983 */ /* 0x000ee40000300800 */
[----:B------:R-:W-:Y:S02]  /*35c00*/  F2FP.SATFINITE.E4M3.F32.PACK_AB_MERGE_C R19, RZ, R12, RZ ;  /* 0x0000000cff13723e */ /* 0x000fe400048070ff */
[----:B------:R-:W0:Y:S03]  /*35c10*/  @!P3 LDC.64 R12, c[0x0][0x5c0] ;  /* 0x00017000ff0cbb82 */ /* 0x000e260000000a00 */
[----:B------:R1:W-:Y:S04]  /*35c20*/  @!P2 STG.E.U8 desc[UR24][R16.64+0x38], R19 ;  /* 0x000038131000a986 */ /* 0x0003e8000c101118 */
[----:B------:R-:W2:Y:S01]  /*35c30*/  @!P3 LDG.E.U8 R14, desc[UR24][R10.64+0x39] ;  /* 0x000039180a0eb981 */ /* 0x000ea2000c1e1100 */
[----:B------:R-:W-:-:S02]  /*35c40*/  @!P3 IADD3 R21, P4, P5, R6, UR6, R3 ;  /* 0x000000060615bc10 */ /* 0x000fc4000fd9e003 */
[----:B------:R-:W-:Y:S02]  /*35c50*/  ISETP.LT.OR P2, PT, R26, 0x41, !P0 ;  /* 0x000000411a00780c */ /* 0x000fe40004741670 */
[----:B------:R-:W-:Y:S02]  /*35c60*/  @!P3 IADD3.X R18, R29, UR13, R0, P4, P5 ;  /* 0x0000000d1d12bc10 */ /* 0x000fe4000a7ea400 */
[----:B-1----:R-:W-:Y:S02]  /*35c70*/  PRMT R16, RZ, 0x7610, R16 ;  /* 0x00007610ff107816 */ /* 0x002fe40000000010 */
[----:B--2---:R-:W-:-:S04]  /*35c80*/  LOP3.LUT R14, R14, 0xff, RZ, 0xc0, !PT ;  /* 0x000000ff0e0e7812 */ /* 0x004fc800078ec0ff */
[----:B------:R-:W-:-:S05]  /*35c90*/  F2FP.F16.E4M3.UNPACK_B R14, R14 ;  /* 0x0000000eff0e723e */ /* 0x000fca00020006ff */
[----:B------:R-:W-:-:S05]  /*35ca0*/  HADD2.F32 R14, -RZ, R14.H0_H0 ;  /* 0x2000000eff0e7230 */ /* 0x000fca0000004100 */
[----:B------:R-:W-:Y:S01]  /*35cb0*/  FMUL R15, R14, UR8 ;  /* 0x000000080e0f7c20 */ /* 0x000fe20008400000 */
[----:B0-----:R-:W-:-:S03]  /*35cc0*/  @!P3 IADD3 R14, P4, R21, R12, RZ ;  /* 0x0000000c150eb210 */ /* 0x001fc60007f9e0ff */
[----:B------:R-:W-:Y:S02]  /*35cd0*/  FFMA R12, R38, UR17, R15 ;  /* 0x00000011260c7c23 */ /* 0x000fe4000800000f */
[----:B------:R-:W-:Y:S01]  /*35ce0*/  @!P3 IMAD.X R15, R18, 0x1, R13, P4 ;  /* 0x00000001120fb824 */ /* 0x000fe200020e060d */
[----:B------:R-:W2:Y:S02]  /*35cf0*/  LDL.LU R38, [R1+0x6f0] ;  /* 0x0006f00001267983 */ /* 0x000ea40000300800 */
[----:B------:R-:W-:Y:S02]  /*35d00*/  F2FP.SATFINITE.E4M3.F32.PACK_AB_MERGE_C R17, RZ, R12, RZ ;  /* 0x0000000cff11723e */ /* 0x000fe400048070ff */
[----:B------:R-:W0:Y:S03]  /*35d10*/  @!P2 LDC.64 R12, c[0x0][0x5c0] ;  /* 0x00017000ff0cab82 */ /* 0x000e260000000a00 */
[----:B------:R1:W-:Y:S04]  /*35d20*/  @!P3 STG.E.U8 desc[UR24][R14.64+0x39], R17 ;  /* 0x000039110e00b986 */ /* 0x0003e8000c101118 */
[----:B------:R-:W4:Y:S01]  /*35d30*/  @!P2 LDG.E.U8 R16, desc[UR24][R8.64+0x40] ;  /* 0x000040180810a981 */ /* 0x000f22000c1e1100 */
[----:B------:R-:W-:-:S02]  /*35d40*/  ISETP.LT.OR P3, PT, R26, 0x42, !P0 ;  /* 0x000000421a00780c */ /* 0x000fc40004761670 */
[----:B-1----:R-:W-:-:S11]  /*35d50*/  PRMT R14, RZ, 0x7610, R14 ;  /* 0x00007610ff0e7816 */ /* 0x002fd6000000000e */
[----:B------:R-:W1:Y:S01]  /*35d60*/  @!P3 LDC.64 R18, c[0x0][0x5c0] ;  /* 0x00017000ff12bb82 */ /* 0x000e620000000a00 */
[----:B0-----:R-:W-:-:S04]  /*35d70*/  @!P2 IADD3 R12, P4, P5, R6, UR6, R12 ;  /* 0x00000006060cac10 */ /* 0x001fc8000fd9e00c */
[----:B------:R-:W-:Y:S02]  /*35d80*/  @!P2 IADD3.X R13, R29, UR13, R13, P4, P5 ;  /* 0x0000000d1d0dac10 */ /* 0x000fe4000a7ea40d */
        /* <DEDUP_REMOVED lines=8> */
[----:B------:R-:W-:-:S13]  /*35e10*/  ISETP.LT.OR P2, PT, R26, 0x41, !P1 ;  /* 0x000000411a00780c */ /* 0x000fda0004f41670 */
[----:B0-----:R-:W0:Y:S01]  /*35e20*/  @!P2 LDC.64 R12, c[0x0][0x5c0] ;  /* 0x00017000ff0cab82 */ /* 0x001e220000000a00 */
[----:B----4-:R-:W-:-:S04]  /*35e30*/  LOP3.LUT R14, R14, 0xff, RZ, 0xc0, !PT ;  /* 0x000000ff0e0e7812 */ /* 0x010fc800078ec0ff */
[----:B------:R-:W-:-:S05]  /*35e40*/  F2FP.F16.E4M3.UNPACK_B R14, R14 ;  /* 0x0000000eff0e723e */ /* 0x000fca00020006ff */
[----:B------:R-:W-:-:S05]  /*35e50*/  HADD2.F32 R14, -RZ, R14.H0_H0 ;  /* 0x2000000eff0e7230 */ /* 0x000fca0000004100 */
[----:B------:R-:W-:Y:S01]  /*35e60*/  FMUL R15, R14, UR8 ;  /* 0x000000080e0f7c20 */ /* 0x000fe20008400000 */
[----:B-1----:R-:W-:-:S03]  /*35e70*/  @!P3 IADD3 R14, P4, P5, R6, UR6, R18 ;  /* 0x00000006060ebc10 */ /* 0x002fc6000fd9e012 */
[----:B---3--:R-:W-:Y:S01]  /*35e80*/  FFMA R16, R35, UR17, R15 ;  /* 0x0000001123107c23 */ /* 0x008fe2000800000f */
[----:B------:R-:W-:Y:S01]  /*35e90*/  @!P3 IADD3.X R15, R29, UR13, R19, P4, P5 ;  /* 0x0000000d1d0fbc10 */ /* 0x000fe2000a7ea413 */
[----:B------:R-:W3:Y:S03]  /*35ea0*/  LDL.LU R35, [R1+0x6f4] ;  /* 0x0006f40001237983 */ /* 0x000ee60000300800 */
[----:B------:R-:W-:Y:S01]  /*35eb0*/  F2FP.SATFINITE.E4M3.F32.PACK_AB_MERGE_C R17, RZ, R16, RZ ;  /* 0x00000010ff11723e */ /* 0x000fe200048070ff */
[----:B------:R-:W4:Y:S01]  /*35ec0*/  LDL.LU R39, [R1+0x6f8] ;  /* 0x0006f80001277983 */ /* 0x000f220000300800 */
[----:B------:R-:W-:-:S03]  /*35ed0*/  PRMT R16, RZ, 0x7610, R16 ;  /* 0x00007610ff107816 */ /* 0x000fc60000000010 */
[----:B------:R1:W-:Y:S04]  /*35ee0*/  @!P3 STG.E.U8 desc[UR24][R14.64+0x41], R17 ;  /* 0x000041110e00b986 */ /* 0x0003e8000c101118 */
[----:B------:R-:W2:Y:S01]  /*35ef0*/  @!P2 LDG.E.U8 R16, desc[UR24][R10.64+0x40] ;  /* 0x000040180a10a981 */ /* 0x000ea2000c1e1100 */
[----:B------:R-:W-:Y:S02]  /*35f00*/  @!P2 IADD3 R19, P4, P5, R6, UR6, R3 ;  /* 0x000000060613ac10 */ /* 0x000fe4000fd9e003 */
[----:B------:R-:W-:Y:S02]  /*35f10*/  ISETP.LT.OR P3, PT, R26, 0x42, !P1 ;  /* 0x000000421a00780c */ /* 0x000fe40004f61670 */
[----:B------:R-:W-:Y:S02]  /*35f20*/  @!P2 IADD3.X R18, R29, UR13, R0, P4, P5 ;  /* 0x0000000d1d12ac10 */ /* 0x000fe4000a7ea400 */
[----:B0-----:R-:W-:-:S02]  /*35f30*/  @!P2 IADD3 R12, P4, R19, R12, RZ ;  /* 0x0000000c130ca210 */ /* 0x001fc40007f9e0ff */
[----:B-1----:R-:W-:-:S03]  /*35f40*/  PRMT R14, RZ, 0x7610, R14 ;  /* 0x00007610ff0e7816 */ /* 0x002fc6000000000e */
[----:B------:R-:W-:-:S04]  /*35f50*/  @!P2 IMAD.X R13, R18, 0x1, R13, P4 ;  /* 0x00000001120da824 */ /* 0x000fc800020e060d */
[----:B------:R-:W0:Y:S01]  /*35f60*/  @!P3 LDC.64 R20, c[0x0][0x5c0] ;  /* 0x00017000ff14bb82 */ /* 0x000e220000000a00 */
[----:B--2---:R-:W-:-:S04]  /*35f70*/  LOP3.LUT R16, R16, 0xff, RZ, 0xc0, !PT ;  /* 0x000000ff10107812 */ /* 0x004fc800078ec0ff */
[----:B------:R-:W-:-:S05]  /*35f80*/  F2FP.F16.E4M3.UNPACK_B R16, R16 ;  /* 0x00000010ff10723e */ /* 0x000fca00020006ff */
[----:B------:R-:W-:-:S05]  /*35f90*/  HADD2.F32 R16, -RZ, R16.H0_H0 ;  /* 0x20000010ff107230 */ /* 0x000fca0000004100 */
[----:B------:R-:W-:-:S04]  /*35fa0*/  FMUL R16, R16, UR8 ;  /* 0x0000000810107c20 */ /* 0x000fc80008400000 */
[----:B------:R-:W-:Y:S01]  /*35fb0*/  FFMA R16, R38, UR17, R16 ;  /* 0x0000001126107c23 */ /* 0x000fe20008000010 */
[----:B------:R-:W-:Y:S01]  /*35fc0*/  @!P3 IADD3 R19, P4, P5, R6, UR6, R3 ;  /* 0x000000060613bc10 */ /* 0x000fe2000fd9e003 */
[----:B------:R-:W2:Y:S03]  /*35fd0*/  LDL.LU R38, [R1+0x6fc] ;  /* 0x0006fc0001267983 */ /* 0x000ea60000300800 */
[----:B------:R-:W-:-:S05]  /*35fe0*/  F2FP.SATFINITE.E4M3.F32.PACK_AB_MERGE_C R17, RZ, R16, RZ ;  /* 0x00000010ff11723e */ /* 0x000fca00048070ff */
[----:B------:R3:W-:Y:S04]  /*35ff0*/  @!P2 STG.E.U8 desc[UR24][R12.64+0x40], R17 ;  /* 0x000040110c00a986 */ /* 0x0007e8000c101118 */
[----:B------:R-:W4:Y:S01]  /*36000*/  @!P3 LDG.E.U8 R14, desc[UR24][R10.64+0x41] ;  /* 0x000041180a0eb981 */ /* 0x000f22000c1e1100 */
[----:B------:R-:W-:Y:S02]  /*36010*/  ISETP.LT.OR P2, PT, R26, 0x49, !P0 ;  /* 0x000000491a00780c */ /* 0x000fe40004741670 */
[----:B------:R-:W-:Y:S02]  /*36020*/  @!P3 IADD3.X R16, R29, UR13, R0, P4, P5 ;  /* 0x0000000d1d10bc10 */ /* 0x000fe4000a7ea400 */
[----:B----4-:R-:W-:-:S04]  /*36030*/  LOP3.LUT R14, R14, 0xff, RZ, 0xc0, !PT ;  /* 0x000000ff0e0e7812 */ /* 0x010fc800078ec0ff */
[----:B------:R-:W-:-:S05]  /*36040*/  F2FP.F16.E4M3.UNPACK_B R14, R14 ;  /* 0x0000000eff0e723e */ /* 0x000fca00020006ff */
[----:B------:R-:W-:-:S05]  /*36050*/  HADD2.F32 R14, -RZ, R14.H0_H0 ;  /* 0x2000000eff0e7230 */ /* 0x000fca0000004100 */
[----:B------:R-:W-:Y:S01]  /*36060*/  FMUL R15, R14, UR8 ;  /* 0x000000080e0f7c20 */ /* 0x000fe20008400000 */
[----:B0-----:R-:W-:Y:S02]  /*36070*/  @!P3 IADD3 R14, P4, R19, R20, RZ ;  /* 0x00000014130eb210 */ /* 0x001fe40007f9e0ff */
[----:B------:R-:W0:Y:S01]  /*36080*/  @!P2 LDC.64 R18, c[0x0][0x5c0] ;  /* 0x00017000ff12ab82 */ /* 0x000e220000000a00 */
[----:B---3--:R-:W-:Y:S02]  /*36090*/  FFMA R12, R35, UR17, R15 ;  /* 0x00000011230c7c23 */ /* 0x008fe4000800000f */
[----:B------:R-:W-:Y:S01]  /*360a0*/  @!P3 IMAD.X R15, R16, 0x1, R21, P4 ;  /* 0x00000001100fb824 */ /* 0x000fe200020e0615 */
[----:B------:R-:W3:Y:S02]  /*360b0*/  LDL.LU R35, [R1+0x700] ;  /* 0x0007000001237983 */ /* 0x000ee40000300800 */
[----:B------:R-:W-:Y:S02]  /*360c0*/  F2FP.SATFINITE.E4M3.F32.PACK_AB_MERGE_C R17, RZ, R12, RZ ;  /* 0x0000000cff11723e */ /* 0x000fe400048070ff */
[----:B------:R-:W-:-:S03]  /*360d0*/  PRMT R12, RZ, 0x7610, R12 ;  /* 0x00007610ff0c7816 */ /* 0x000fc6000000000c */
[----:B------:R1:W-:Y:S04]  /*360e0*/  @!P3 STG.E.U8 desc[UR24][R14.64+0x41], R17 ;  /* 0x000041110e00b986 */ /* 0x0003e8000c101118 */
[----:B------:R-:W4:Y:S01]  /*360f0*/  @!P2 LDG.E.U8 R12, desc[UR24][R8.64+0x48] ;  /* 0x00004818080ca981 */ /* 0x000f22000c1e1100 */
[----:B------:R-:W-:Y:S02]  /*36100*/  ISETP.LT.OR P3, PT, R26, 0x4a, !P0 ;  /* 0x0000004a1a00780c */ /* 0x000fe40004761670 */
[----:B-1----:R-:W-:Y:S02]  /*36110*/  PRMT R14, RZ, 0x7610, R14 ;  /* 0x00007610ff0e7816 */ /* 0x002fe4000000000e */
[----:B----4-:R-:W-:-:S04]  /*36120*/  LOP3.LUT R12, R12, 0xff, RZ, 0xc0, !PT ;  /* 0x000000ff0c0c7812 */ /* 0x010fc800078ec0ff */
[----:B------:R-:W-:-:S05]  /*36130*/  F2FP.F16.E4M3.UNPACK_B R12, R12 ;  /* 0x0000000cff0c723e */ /* 0x000fca00020006ff */
[----:B------:R-:W-:-:S05]  /*36140*/  HADD2.F32 R12, -RZ, R12.H0_H0 ;  /* 0x2000000cff0c7230 */ /* 0x000fca0000004100 */
[----:B------:R-:W-:Y:S01]  /*36150*/  FMUL R13, R12, UR8 ;  /* 0x000000080c0d7c20 */ /* 0x000fe20008400000 */
[----:B0-----:R-:W-:-:S03]  /*36160*/  @!P2 IADD3 R12, P4, P5, R6, UR6, R18 ;  /* 0x00000006060cac10 */ /* 0x001fc6000fd9e012 */
[----:B------:R-:W-:Y:S01]  /*36170*/  FFMA R16, R39, UR17, R13 ;  /* 0x0000001127107c23 */ /* 0x000fe2000800000d */
[----:B------:R-:W-:Y:S02]  /*36180*/  @!P2 IADD3.X R13, R29, UR13, R19, P4, P5 ;  /* 0x0000000d1d0dac10 */ /* 0x000fe4000a7ea413 */
[----:B------:R-:W0:Y:S02]  /*36190*/  @!P3 LDC.64 R18, c[0x0][0x5c0] ;  /* 0x00017000ff12bb82 */ /* 0x000e240000000a00 */
[----:B------:R-:W-:-:S05]  /*361a0*/  F2FP.SATFINITE.E4M3.F32.PACK_AB_MERGE_C R17, RZ, R16, RZ ;  /* 0x00000010ff11723e */ /* 0x000fca00048070ff */
[----:B------:R1:W-:Y:S04]  /*361b0*/  @!P2 STG.E.U8 desc[UR24][R12.64+0x48], R17 ;  /* 0x000048110c00a986 */ /* 0x0003e8000c101118 */
[----:B------:R-:W4:Y:S01]  /*361c0*/  @!P3 LDG.E.U8 R14, desc[UR24][R8.64+0x49] ;  /* 0x00004918080eb981 */ /* 0x000f22000c1e1100 */
[----:B------:R-:W-:Y:S02]  /*361d0*/  ISETP.LT.OR P2, PT, R26, 0x49, !P1 ;  /* 0x000000491a00780c */ /* 0x000fe40004f41670 */
[----:B-1----:R-:W-:-:S11]  /*361e0*/  PRMT R12, RZ, 0x7610, R12 ;  /* 0x00007610ff0c7816 */ /* 0x002fd6000000000c */
[----:B------:R-:W1:Y:S01]  /*361f0*/  @!P2 LDC.64 R20, c[0x0][0x5c0] ;  /* 0x00017000ff14ab82 */ /* 0x000e620000000a00 */
[----:B----4-:R-:W-:-:S04]  /*36200*/  LOP3.LUT R14, R14, 0xff, RZ, 0xc0, !PT ;  /* 0x000000ff0e0e7812 */ /* 0x010fc800078ec0ff */
[----:B------:R-:W-:-:S05]  /*36210*/  F2FP.F16.E4M3.UNPACK_B R14, R14 ;  /* 0x0000000eff0e723e */ /* 0x000fca00020006ff */
[----:B------:R-:W-:-:S05]  /*36220*/  HADD2.F32 R14, -RZ, R14.H0_H0 ;  /* 0x2000000eff0e7230 */ /* 0x000fca0000004100 */
[----:B------:R-:W-:Y:S01]  /*36230*/  FMUL R15, R14, UR8 ;  /* 0x000000080e0f7c20 */ /* 0x000fe20008400000 */
[----:B0-----:R-:W-:-:S03]  /*36240*/  @!P3 IADD3 R14, P4, P5, R6, UR6, R18 ;  /* 0x00000006060ebc10 */ /* 0x001fc6000fd9e012 */
[----:B--2---:R-:W-:Y:S01]  /*36250*/  FFMA R16, R38, UR17, R15 ;  /* 0x0000001126107c23 */ /* 0x004fe2000800000f */
[----:B------:R-:W-:Y:S01]  /*36260*/  @!P3 IADD3.X R15, R29, UR13, R19, P4, P5 ;  /* 0x0000000d1d0fbc10 */ /* 0x000fe2000a7ea413 */
[----:B------:R-:W2:Y:S03]  /*36270*/  LDL.LU R38, [R1+0x704] ;  /* 0x0007040001267983 */ /* 0x000ea60000300800 */
[----:B------:R-:W-:Y:S01]  /*36280*/  F2FP.SATFINITE.E4M3.F32.PACK_AB_MERGE_C R17, RZ, R16, RZ ;  /* 0x00000010ff11723e */ /* 0x000fe200048070ff */
[----:B------:R-:W4:Y:S04]  /*36290*/  LDL.LU R39, [R1+0x708] ;  /* 0x0007080001277983 */ /* 0x000f280000300800 */
[----:B------:R3:W-:Y:S04]  /*362a0*/  @!P3 STG.E.U8 desc[UR24][R14.64+0x49], R17 ;  /* 0x000049110e00b986 */ /* 0x0007e8000c101118 */
[----:B------:R-:W3:Y:S01]  /*362b0*/  @!P2 LDG.E.U8 R12, desc[UR24][R10.64+0x48] ;  /* 0x000048180a0ca981 */ /* 0x000ee2000c1e1100 */
[----:B------:R-:W-:-:S02]  /*362c0*/  @!P2 IADD3 R19, P4, P5, R6, UR6, R3 ;  /* 0x000000060613ac10 */ /* 0x000fc4000fd9e003 */
[----:B------:R-:W-:Y:S02]  /*362d0*/  ISETP.LT.OR P3, PT, R26, 0x4a, !P1 ;  /* 0x0000004a1a00780c */ /* 0x000fe40004f61670 */
[----:B------:R-:W-:Y:S02]  /*362e0*/  @!P2 IADD3.X R16, R29, UR13, R0, P4, P5 ;  /* 0x0000000d1d10ac10 */ /* 0x000fe4000a7ea400 */
[----:B---3--:R-:W-:-:S04]  /*362f0*/  LOP3.LUT R12, R12, 0xff, RZ, 0xc0, !PT ;  /* 0x000000ff0c0c7812 */ /* 0x008fc800078ec0ff */
[----:B------:R-:W-:-:S05]  /*36300*/  F2FP.F16.E4M3.UNPACK_B R12, R12 ;  /* 0x0000000cff0c723e */ /* 0x000fca00020006ff */
[----:B------:R-:W-:-:S05]  /*36310*/  HADD2.F32 R12, -RZ, R12.H0_H0 ;  /* 0x2000000cff0c7230 */ /* 0x000fca0000004100 */
[----:B------:R-:W-:Y:S01]  /*36320*/  FMUL R13, R12, UR8 ;  /* 0x000000080c0d7c20 */ /* 0x000fe20008400000 */
[----:B-1----:R-:W-:-:S03]  /*36330*/  @!P2 IADD3 R12, P4, R19, R20, RZ ;  /* 0x00000014130ca210 */ /* 0x002fc60007f9e0ff */
[----:B------:R-:W-:Y:S02]  /*36340*/  FFMA R14, R35, UR17, R13 ;  /* 0x00000011230e7c23 */ /* 0x000fe4000800000d */
[----:B------:R-:W-:Y:S01]  /*36350*/  @!P2 IMAD.X R13, R16, 0x1, R21, P4 ;  /* 0x00000001100da824 */ /* 0x000fe200020e0615 */
[----:B------:R-:W3:Y:S01]  /*36360*/  LDL.LU R35, [R1+0x70c] ;  /* 0x00070c0001237983 */ /* 0x000ee20000300800 */
[----:B------:R-:W0:Y:S01]  /*36370*/  @!P3 LDC.64 R20, c[0x0][0x5c0] ;  /* 0x00017000ff14bb82 */ /* 0x000e220000000a00 */
[----:B------:R-:W-:Y:S02]  /*36380*/  F2FP.SATFINITE.E4M3.F32.PACK_AB_MERGE_C R17, RZ, R14, RZ ;  /* 0x0000000eff11723e */ /* 0x000fe400048070ff */
[----:B------:R-:W-:-:S03]  /*36390*/  PRMT R14, RZ, 0x7610, R14 ;  /* 0x00007610ff0e7816 */ /* 0x000fc6000000000e */
[----:B------:R2:W-:Y:S04]  /*363a0*/  @!P2 STG.E.U8 desc[UR24][R12.64+0x48], R17 ;  /* 0x000048110c00a986 */ /* 0x0005e8000c101118 */
[----:B------:R-:W4:Y:S01]  /*363b0*/  @!P3 LDG.E.U8 R14, desc[UR24][R10.64+0x49] ;  /* 0x000049180a0eb981 */ /* 0x000f22000c1e1100 */
[----:B------:R-:W-:Y:S02]  /*363c0*/  @!P3 IADD3 R19, P4, P5, R6, UR6, R3 ;  /* 0x000000060613bc10 */ /* 0x000fe4000fd9e003 */
        /* <DEDUP_REMOVED lines=8> */
[----:B--2---:R-:W-:Y:S02]  /*36450*/  FFMA R12, R38, UR17, R15 ;  /* 0x00000011260c7c23 */ /* 0x004fe4000800000f */
[----:B------:R-:W-:Y:S01]  /*36460*/  @!P3 IMAD.X R15, R16, 0x1, R21, P4 ;  /* 0x00000001100fb824 */ /* 0x000fe200020e0615 */
[----:B------:R-:W2:Y:S02]  /*36470*/  LDL.LU R38, [R1+0x710] ;  /* 0x0007100001267983 */ /* 0x000ea40000300800 */
        /* <DEDUP_REMOVED lines=25> */
[----:B---3--:R-:W-:Y:S01]  /*36610*/  FFMA R16, R35, UR17, R15 ;  /* 0x0000001123107c23 */ /* 0x008fe2000800000f */
[----:B------:R-:W-:Y:S01]  /*36620*/  @!P3 IADD3.X R15, R29, UR13, R19, P4, P5 ;  /* 0x0000000d1d0fbc10 */ /* 0x000fe2000a7ea413 */
[----:B------:R-:W3:Y:S03]  /*36630*/  LDL.LU R35, [R1+0x714] ;  /* 0x0007140001237983 */ /* 0x000ee60000300800 */
[----:B------:R-:W-:Y:S01]  /*36640*/  F2FP.SATFINITE.E4M3.F32.PACK_AB_MERGE_C R17, RZ, R16, RZ ;  /* 0x00000010ff11723e */ /* 0x000fe200048070ff */
[----:B------:R-:W4:Y:S04]  /*36650*/  LDL.LU R39, [R1+0x718] ;  /* 0x0007180001277983 */ /* 0x000f280000300800 */
[----:B------:R2:W-:Y:S04]  /*36660*/  @!P3 STG.E.U8 desc[UR24][R14.64+0x51], R17 ;  /* 0x000051110e00b986 */ /* 0x0005e8000c101118 */
[----:B------:R-:W2:Y:S01]  /*36670*/  @!P2 LDG.E.U8 R12, desc[UR24][R10.64+0x50] ;  /* 0x000050180a0ca981 */ /* 0x000ea2000c1e1100 */
[----:B------:R-:W-:-:S02]  /*36680*/  @!P2 IADD3 R19, P4, P5, R6, UR6, R3 ;  /* 0x000000060613ac10 */ /* 0x000fc4000fd9e003 */
[----:B------:R-:W-:Y:S02]  /*36690*/  ISETP.LT.OR P3, PT, R26, 0x52, !P1 ;  /* 0x000000521a00780c */ /* 0x000fe40004f61670 */
[----:B------:R-:W-:Y:S02]  /*366a0*/  @!P2 IADD3.X R16, R29, UR13, R0, P4, P5 ;  /* 0x0000000d1d10ac10 */ /* 0x000fe4000a7ea400 */
[----:B--2---:R-:W-:-:S04]  /*366b0*/  LOP3.LUT R12, R12, 0xff, RZ, 0xc0, !PT ;  /* 0x000000ff0c0c7812 */ /* 0x004fc800078ec0ff */
[----:B------:R-:W-:-:S05]  /*366c0*/  F2FP.F16.E4M3.UNPACK_B R12, R12 ;  /* 0x0000000cff0c723e */ /* 0x000fca00020006ff */
[----:B------:R-:W-:-:S05]  /*366d0*/  HADD2.F32 R12, -RZ, R12.H0_H0 ;  /* 0x2000000cff0c7230 */ /* 0x000fca0000004100 */
[----:B------:R-:W-:Y:S01]  /*366e0*/  FMUL R13, R12, UR8 ;  /* 0x000000080c0d7c20 */ /* 0x000fe20008400000 */
[----:B-1----:R-:W-:-:S03]  /*366f0*/  @!P2 IADD3 R12, P4, R19, R20, RZ ;  /* 0x00000014130ca210 */ /* 0x002fc60007f9e0ff */
[----:B------:R-:W-:Y:S02]  /*36700*/  FFMA R14, R38, UR17, R13 ;  /* 0x00000011260e7c23 */ /* 0x000fe4000800000d */
[----:B------:R-:W-:Y:S01]  /*36710*/  @!P2 IMAD.X R13, R16, 0x1, R21, P4 ;  /* 0x00000001100da824 */ /* 0x000fe200020e0615 */
[----:B------:R-:W2:Y:S01]  /*36720*/  LDL.LU R38, [R1+0x71c] ;  /* 0x00071c0001267983 */ /* 0x000ea20000300800 */
        /* <DEDUP_REMOVED lines=45> */
[----:B------:R-:W-:Y:S02]  /*36a00*/  F2FP.SATFINITE.E4M3.F32.PACK_AB_MERGE_C R17, RZ, R16, RZ ;  /* 0x00000010ff11723e */ /* 0x000fe400048070ff */
[----:B------:R-:W-:Y:S01]  /*36a10*/  @!P2 IADD3 R19, P4, P5, R6, UR6, R3 ;  /* 0x000000060613ac10 */ /* 0x000fe2000fd9e003 */
[----:B------:R-:W4:Y:S04]  /*36a20*/  LDL.LU R39, [R1+0x728] ;  /* 0x0007280001277983 */ /* 0x000f280000300800 */
[----:B------:R3:W-:Y:S04]  /*36a30*/  @!P3 STG.E.U8 desc[UR24][R14.64+0x59], R17 ;  /* 0x000059110e00b986 */ /* 0x0007e8000c101118 */
[----:B------:R-:W3:Y:S01]  /*36a40*/  @!P2 LDG.E.U8 R12, desc[UR24][R10.64+0x58] ;  /* 0x000058180a0ca981 */ /* 0x000ee2000c1e1100 */
[----:B------:R-:W-:-:S02]  /*36a50*/  ISETP.LT.OR P3, PT, R26, 0x5a, !P1 ;  /* 0x0000005a1a00780c */ /* 0x000fc40004f61670 */
        /* <DEDUP_REMOVED lines=54> */
[----:B------:R-:W-:Y:S02]  /*36dc0*/  F2FP.SATFINITE.E4M3.F32.PACK_AB_MERGE_C R17, RZ, R16, RZ ;  /* 0x00000010ff11723e */ /* 0x000fe400048070ff */
[----:B------:R-:W-:Y:S01]  /*36dd0*/  @!P2 IADD3 R19, P4, P5, R6, UR6, R3 ;  /* 0x000000060613ac10 */ /* 0x000fe2000fd9e003 */
[----:B------:R-:W4:Y:S04]  /*36de0*/  LDL.LU R39, [R1+0x738] ;  /* 0x0007380001277983 */ /* 0x000f280000300800 */
[----:B------:R2:W-:Y:S04]  /*36df0*/  @!P3 STG.E.U8 desc[UR24][R14.64+0x61], R17 ;  /* 0x000061110e00b986 */ /* 0x0005e8000c101118 */
[----:B------:R-:W2:Y:S01]  /*36e00*/  @!P2 LDG.E.U8 R12, desc[UR24][R10.64+0x60] ;  /* 0x000060180a0ca981 */ /* 0x000ea2000c1e1100 */
[----:B------:R-:W-:-:S02]  /*36e10*/  ISETP.LT.OR P3, PT, R26, 0x62, !P1 ;  /* 0x000000621a00780c */ /* 0x000fc40004f61670 */
        /* <DEDUP_REMOVED lines=1105> */
[----:B------:R-:W-:Y:S01]  /*3b330*/  ISETP.LT.OR P0, PT, R26, 0xfa, !P0 ;  /* 0x000000fa1a00780c */ /* 0x000fe20004701670 */
[----:B------:R-:W3:Y:S01]  /*3b340*/  LDL.LU R35, [R1+0x860] ;  /* 0x0008600001237983 */ /* 0x000ee20000300800 */
[----:B------:R-:W-:Y:S02]  /*3b350*/  F2FP.SATFINITE.E4M3.F32.PACK_AB_MERGE_C R17, RZ, R12, RZ ;  /* 0x0000000cff11723e */ /* 0x000fe400048070ff */
[----:B------:R-:W-:-:S03]  /*3b360*/  PRMT R12, RZ, 0x7610, R12 ;  /* 0x00007610ff0c7816 */ /* 0x000fc6000000000c */
[----:B------:R1:W-:Y:S04]  /*3b370*/  @!P3 STG.E.U8 desc[UR24][R14.64+0xf1], R17 ;  /* 0x0000f1110e00b986 */ /* 0x0003e8000c101118 */
[----:B------:R-:W4:Y:S01]  /*3b380*/  @!P2 LDG.E.U8 R12, desc[UR24][R8.64+0xf8] ;  /* 0x0000f818080ca981 */ /* 0x000f22000c1e1100 */
        /* <DEDUP_REMOVED lines=11> */
[----:B------:R4:W2:Y:S01]  /*3b440*/  @!P0 LDG.E.U8 R14, desc[UR24][R8.64+0xf9] ;  /* 0x0000f918080e8981 */ /* 0x0008a2000c1e1100 */
[----:B------:R-:W-:Y:S02]  /*3b450*/  ISETP.LT.OR P2, PT, R26, 0xf9, !P1 ;  /* 0x000000f91a00780c */ /* 0x000fe40004f41670 */
[----:B----4-:R-:W-:Y:S02]  /*3b460*/  PRMT R8, RZ, 0x7610, R8 ;  /* 0x00007610ff087816 */ /* 0x010fe40000000008 */
[----:B--2---:R-:W-:-:S04]  /*3b470*/  LOP3.LUT R14, R14, 0xff, RZ, 0xc0, !PT ;  /* 0x000000ff0e0e7812 */ /* 0x004fc800078ec0ff */
[----:B------:R-:W-:-:S05]  /*3b480*/  F2FP.F16.E4M3.UNPACK_B R14, R14 ;  /* 0x0000000eff0e723e */ /* 0x000fca00020006ff */
[----:B------:R-:W-:-:S05]  /*3b490*/  HADD2.F32 R14, -RZ, R14.H0_H0 ;  /* 0x2000000eff0e7230 */ /* 0x000fca0000004100 */
[----:B------:R-:W-:Y:S01]  /*3b4a0*/  FMUL R15, R14, UR8 ;  /* 0x000000080e0f7c20 */ /* 0x000fe20008400000 */
[----:B0-----:R-:W-:-:S03]  /*3b4b0*/  @!P0 IADD3 R14, P3, P4, R6, UR6, R18 ;  /* 0x00000006060e8c10 */ /* 0x001fc6000fc7e012 */
[----:B------:R-:W-:Y:S01]  /*3b4c0*/  FFMA R16, R38, UR17, R15 ;  /* 0x0000001126107c23 */ /* 0x000fe2000800000f */
[----:B------:R-:W-:Y:S02]  /*3b4d0*/  @!P0 IADD3.X R15, R29, UR13, R19, P3, P4 ;  /* 0x0000000d1d0f8c10 */ /* 0x000fe40009fe8413 */
[----:B------:R-:W0:Y:S02]  /*3b4e0*/  @!P2 LDC.64 R18, c[0x0][0x5c0] ;  /* 0x00017000ff12ab82 */ /* 0x000e240000000a00 */
[----:B-1----:R-:W-:-:S05]  /*3b4f0*/  F2FP.SATFINITE.E4M3.F32.PACK_AB_MERGE_C R13, RZ, R16, RZ ;  /* 0x00000010ff0d723e */ /* 0x002fca00048070ff */
[----:B------:R1:W-:Y:S04]  /*3b500*/  @!P0 STG.E.U8 desc[UR24][R14.64+0xf9], R13 ;  /* 0x0000f90d0e008986 */ /* 0x0003e8000c101118 */
[----:B------:R-:W2:Y:S01]  /*3b510*/  @!P2 LDG.E.U8 R8, desc[UR24][R10.64+0xf8] ;  /* 0x0000f8180a08a981 */ /* 0x000ea2000c1e1100 */
[----:B------:R-:W-:-:S04]  /*3b520*/  @!P2 IADD3 R17, P0, P3, R6, UR6, R3 ;  /* 0x000000060611ac10 */ /* 0x000fc8000fb1e003 */
[----:B------:R-:W-:Y:S02]  /*3b530*/  @!P2 IADD3.X R16, R29, UR13, R0, P0, P3 ;  /* 0x0000000d1d10ac10 */ /* 0x000fe400087e6400 */
[----:B------:R-:W-:Y:S01]  /*3b540*/  ISETP.LT.OR P1, PT, R26, 0xfa, !P1 ;  /* 0x000000fa1a00780c */ /* 0x000fe20004f21670 */
[----:B------:R-:W-:Y:S01]  /*3b550*/  BSSY B1, `(.L_x_33) ;  /* 0x000000d000017945 */ /* 0x000fe20003800000 */
[----:B--2---:R-:W-:-:S04]  /*3b560*/  LOP3.LUT R8, R8, 0xff, RZ, 0xc0, !PT ;  /* 0x000000ff08087812 */ /* 0x004fc800078ec0ff */
[----:B------:R-:W-:-:S05]  /*3b570*/  F2FP.F16.E4M3.UNPACK_B R8, R8 ;  /* 0x00000008ff08723e */ /* 0x000fca00020006ff */
[----:B------:R-:W-:-:S05]  /*3b580*/  HADD2.F32 R8, -RZ, R8.H0_H0 ;  /* 0x20000008ff087230 */ /* 0x000fca0000004100 */
[----:B------:R-:W-:Y:S01]  /*3b590*/  FMUL R9, R8, UR8 ;  /* 0x0000000808097c20 */ /* 0x000fe20008400000 */
[----:B0-----:R-:W-:-:S03]  /*3b5a0*/  @!P2 IADD3 R8, P4, R17, R18, RZ ;  /* 0x000000121108a210 */ /* 0x001fc60007f9e0ff */
[----:B---3--:R-:W-:Y:S02]  /*3b5b0*/  FFMA R12, R35, UR17, R9 ;  /* 0x00000011230c7c23 */ /* 0x008fe40008000009 */
[----:B------:R-:W-:-:S03]  /*3b5c0*/  @!P2 IMAD.X R9, R16, 0x1, R19, P4 ;  /* 0x000000011009a824 */ /* 0x000fc600020e0613 */
[----:B-1----:R-:W-:-:S05]  /*3b5d0*/  F2FP.SATFINITE.E4M3.F32.PACK_AB_MERGE_C R13, RZ, R12, RZ ;  /* 0x0000000cff0d723e */ /* 0x002fca00048070ff */
[----:B------:R0:W-:Y:S01]  /*3b5e0*/  @!P2 STG.E.U8 desc[UR24][R8.64+0xf8], R13 ;  /* 0x0000f80d0800a986 */ /* 0x0001e2000c101118 */
[----:B------:R-:W-:Y:S01]  /*3b5f0*/  PRMT R12, RZ, 0x7610, R12 ;  /* 0x00007610ff0c7816 */ /* 0x000fe2000000000c */
[----:B------:R-:W-:Y:S06]  /*3b600*/  @P1 BRA `(.L_x_34) ;  /* 0x0000000000041947 */ /* 0x000fec0003800000 */
[----:B------:R1:W5:Y:S02]  /*3b610*/  LDG.E.U8 R12, desc[UR24][R10.64+0xf9] ;  /* 0x0000f9180a0c7981 */ /* 0x000364000c1e1100 */
.L_x_34:
[----:B------:R-:W-:Y:S05]  /*3b620*/  BSYNC B1 ;  /* 0x0000000000017941 */ /* 0x000fea0003800000 */
.L_x_33:
[----:B------:R-:W-:Y:S05]  /*3b630*/  @P1 BRA `(.L_x_35) ;  /* 0x000000f800a41947 */ /* 0x000fea0003800000 */
[----:B0-----:R-:W2:Y:S01]  /*3b640*/  LDL.LU R8, [R1+0x864] ;  /* 0x0008640001087983 */ /* 0x001ea20000300800 */
[----:B-----5:R-:W-:Y:S01]  /*3b650*/  LOP3.LUT R12, R12, 0xff, RZ, 0xc0, !PT ;  /* 0x000000ff0c0c7812 */ /* 0x020fe200078ec0ff */
[----:B------:R-:W-:Y:S01]  /*3b660*/  ULDC.64 UR14, c[0x0][0x5c0] ;  /* 0x00017000000e7ab9 */ /* 0x000fe20000000a00 */
[----:B------:R-:W-:Y:S02]  /*3b670*/  IADD3 R6, P0, P1, R6, UR6, R3 ;  /* 0x0000000606067c10 */ /* 0x000fe4000f91e003 */
[----:B------:R-:W-:Y:S02]  /*3b680*/  F2FP.F16.E4M3.UNPACK_B R12, R12 ;  /* 0x0000000cff0c723e */ /* 0x000fe400020006ff */
[----:B------:R-:W-:Y:S02]  /*3b690*/  IADD3.X R29, R29, UR13, R0, P0, P1 ;  /* 0x0000000d1d1d7c10 */ /* 0x000fe400087e2400 */
[----:B------:R-:W-:Y:S01]  /*3b6a0*/  IADD3 R6, P0, R6, UR14, RZ ;  /* 0x0000000e06067c10 */ /* 0x000fe2000ff1e0ff */
[----:B------:R-:W-:-:S03]  /*3b6b0*/  HADD2.F32 R12, -RZ, R12.H0_H0 ;  /* 0x2000000cff0c7230 */ /* 0x000fc60000004100 */
[----:B------:R-:W-:Y:S02]  /*3b6c0*/  IADD3.X R7, R29, UR15, RZ, P0, !PT ;  /* 0x0000000f1d077c10 */ /* 0x000fe400087fe4ff */
[----:B------:R-:W-:-:S04]  /*3b6d0*/  FMUL R12, R12, UR8 ;  /* 0x000000080c0c7c20 */ /* 0x000fc80008400000 */
[----:B--2---:R-:W-:-:S05]  /*3b6e0*/  FFMA R12, R8, UR17, R12 ;  /* 0x00000011080c7c23 */ /* 0x004fca000800000c */
[----:B------:R-:W-:-:S05]  /*3b6f0*/  F2FP.SATFINITE.E4M3.F32.PACK_AB_MERGE_C R9, RZ, R12, RZ ;  /* 0x0000000cff09723e */ /* 0x000fca00048070ff */
[----:B------:R2:W-:Y:S01]  /*3b700*/  STG.E.U8 desc[UR24][R6.64+0xf9], R9 ;  /* 0x0000f90906007986 */ /* 0x0005e2000c101118 */
[----:B------:R-:W-:Y:S05]  /*3b710*/  BRA `(.L_x_35) ;  /* 0x000000f8006c7947 */ /* 0x000fea0003800000 */
.L_x_32:
[----:B------:R-:W-:Y:S01]  /*3b720*/  ISETP.GE.AND P4, PT, R27, 0x1, PT ;  /* 0x000000011b00780c */ /* 0x000fe20003f86270 */
[----:B------:R-:W-:Y:S01]  /*3b730*/  FMUL R28, R8, UR17 ;  /* 0x00000011081c7c20 */ /* 0x000fe20008400000 */
[----:B------:R-:W-:Y:S01]  /*3b740*/  FMUL R11, R11, UR17 ;  /* 0x000000110b0b7c20 */ /* 0x000fe20008400000 */
[----:B------:R-:W-:Y:S01]  /*3b750*/  FMUL R12, R12, UR17 ;  /* 0x000000110c0c7c20 */ /* 0x000fe20008400000 */
[----:B------:R-:W-:Y:S01]  /*3b760*/  ISETP.LT.OR P0, PT, R26, 0x1, !P4 ;  /* 0x000000011a00780c */ /* 0x000fe20006701670 */
[----:B------:R-:W-:Y:S01]  /*3b770*/  FMUL R13, R13, UR17 ;  /* 0x000000110d0d7c20 */ /* 0x000fe20008400000 */
[----:B------:R-:W-:Y:S01]  /*3b780*/  LOP3.LUT R7, R7, 0x7fffffff, RZ, 0xc0, !PT ;  /* 0x7fffffff07077812 */ /* 0x000fe200078ec0ff */
[----:B------:R-:W-:Y:S01]  /*3b790*/  FMUL R15, R15, UR17 ;  /* 0x000000110f0f7c20 */ /* 0x000fe20008400000 */
        /* <DEDUP_REMOVED lines=9> */
[----:B------:R-:W0:Y:S01]  /*3b830*/  @!P0 LDC.64 R24, c[0x0][0x5c0] ;  /* 0x00017000ff188b82 */ /* 0x000e220000000a00 */
[----:B------:R-:W-:Y:S01]  /*3b840*/  ISETP.LT.OR P2, PT, R26, 0x2, !P4 ;  /* 0x000000021a00780c */ /* 0x000fe20006741670 */
[----:B------:R-:W-:Y:S01]  /*3b850*/  FMUL R153, R153, UR17 ;  /* 0x0000001199997c20 */ /* 0x000fe20008400000 */
[----:B------:R-:W-:Y:S01]  /*3b860*/  F2FP.SATFINITE.E4M3.F32.PACK_AB_MERGE_C R28, RZ, R28, RZ ;  /* 0x0000001cff1c723e */ /* 0x000fe200048070ff */
        /* <DEDUP_REMOVED lines=20> */
[----:B0-----:R-:W-:Y:S01]  /*3b9b0*/  @!P0 IADD3 R24, P1, R6, R24, RZ ;  /* 0x0000001806188210 */ /* 0x001fe20007f3e0ff */
[----:B------:R-:W-:Y:S01]  /*3b9c0*/  FMUL R174, R174, UR17 ;  /* 0x00000011aeae7c20 */ /* 0x000fe20008400000 */
[----:B------:R-:W-:Y:S01]  /*3b9d0*/  FMUL R175, R175, UR17 ;  /* 0x00000011afaf7c20 */ /* 0x000fe20008400000 */
[----:B------:R-:W-:Y:S01]  /*3b9e0*/  FMUL R176, R176, UR17 ;  /* 0x00000011b0b07c20 */ /* 0x000fe20008400000 */
[----:B------:R-:W-:Y:S01]  /*3b9f0*/  FMUL R177, R177, UR17 ;  /* 0x00000011b1b17c20 */ /* 0x000fe20008400000 */
[----:B------:R-:W-:-:S02]  /*3ba00*/  @!P0 IMAD.X R25, R29, 0x1, R25, P1 ;  /* 0x000000011d198824 */ /* 0x000fc400008e0619 */
[----:B------:R-:W-:Y:S01]  /*3ba10*/  FMUL R178, R178, UR17 ;  /* 0x00000011b2b27c20 */ /* 0x000fe20008400000 */
[----:B------:R-:W-:Y:S01]  /*3ba20*/  FMUL R179, R179, UR17 ;  /* 0x00000011b3b37c20 */ /* 0x000fe20008400000 */
[----:B------:R-:W-:Y:S01]  /*3ba30*/  FMUL R180, R180, UR17 ;  /* 0x00000011b4b47c20 */ /* 0x000fe20008400000 */
[----:B------:R-:W-:Y:S01]  /*3ba40*/  FMUL R181, R181, UR17 ;  /* 0x00000011b5b57c20 */ /* 0x000fe20008400000 */
[----:B------:R0:W-:Y:S01]  /*3ba50*/  @!P0 STG.E.U8 desc[UR24][R24.64], R28 ;  /* 0x0000001c18008986 */ /* 0x0001e2000c101118 */
        /* <DEDUP_REMOVED lines=11> */
[----:B0-----:R-:W0:Y:S01]  /*3bb10*/  @!P2 LDC.64 R24, c[0x0][0x5c0] ;  /* 0x00017000ff18ab82 */ /* 0x001e220000000a00 */
[----:B------:R-:W-:Y:S01]  /*3bb20*/  ISETP.GE.AND P0, PT, R27, 0x9, PT ;  /* 0x000000091b00780c */ /* 0x000fe20003f06270 */
[----:B------:R-:W-:Y:S01]  /*3bb30*/  FMUL R28, R9, UR17 ;  /* 0x00000011091c7c20 */ /* 0x000fe20008400000 */
[----:B------:R-:W-:Y:S01]  /*3bb40*/  FMUL R193, R193, UR17 ;  /* 0x00000011c1c17c20 */ /* 0x000fe20008400000 */
[----:B------:R-:W-:Y:S01]  /*3bb50*/  FMUL R194, R194, UR17 ;  /* 0x00000011c2c27c20 */ /* 0x000fe20008400000 */
        /* <DEDUP_REMOVED lines=42> */
[----:B------:R-:W-:Y:S01]  /*3be00*/  ISETP.LT.OR P2, PT, R26, 0x2, !P0 ;  /* 0x000000021a00780c */ /* 0x000fe20004741670 */
[----:B------:R-:W-:Y:S01]  /*3be10*/  FMUL R28, R10, UR17 ;  /* 0x000000110a1c7c20 */ /* 0x000fe20008400000 */
[----:B------:R-:W-:Y:S01]  /*3be20*/  FMUL R231, R231, UR17 ;  /* 0x00000011e7e77c20 */ /* 0x000fe20008400000 */
[----:B------:R-:W2:Y:S01]  /*3be30*/  LDL.LU R110, [R1+0x400] ;  /* 0x00040000016e7983 */ /* 0x000ea20000300800 */
[----:B------:R-:W-:Y:S01]  /*3be40*/  FMUL R232, R232, UR17 ;  /* 0x00000011e8e87c20 */ /* 0x000fe20008400000 */
[----:B------:R-:W-:Y:S01]  /*3be50*/  FMUL R233, R233, UR17 ;  /* 0x00000011e9e97c20 */ /* 0x000fe20008400000 */
[----:B------:R-:W-:Y:S01]  /*3be60*/  F2FP.SATFINITE.E4M3.F32.PACK_AB_MERGE_C R28, RZ, R28, RZ ;  /* 0x0000001cff1c723e */ /* 0x000fe200048070ff */
[----:B------:R-:W3:Y:S01]  /*3be70*/  LDL.LU R107, [R1+0x404] ;  /* 0x00040400016b7983 */ /* 0x000ee20000300800 */
[----:B------:R-:W-:Y:S01]  /*3be80*/  FMUL R234, R234, UR17 ;  /* 0x00000011eaea7c20 */ /* 0x000fe20008400000 */
[----:B------:R-:W-:Y:S01]  /*3be90*/  FMUL R235, R235, UR17 ;  /* 0x00000011ebeb7c20 */ /* 0x000fe20008400000 */
[----:B------:R-:W-:Y:S01]  /*3bea0*/  FMUL R236, R236, UR17 ;  /* 0x00000011ecec7c20 */ /* 0x000fe20008400000 */
[----:B------:R-:W-:Y:S01]  /*3beb0*/  FMUL R237, R237, UR17 ;  /* 0x00000011eded7c20 */ /* 0x000fe20008400000 */
[----:B-----5:R-:W-:Y:S01]  /*3bec0*/  LOP3.LUT R5, R5, 0xfffffffe, RZ, 0xc0, !PT ;  /* 0xfffffffe05057812 */ /* 0x020fe200078ec0ff */
[----:B------:R-:W4:Y:S01]  /*3bed0*/  LDL.LU R106, [R1+0x408] ;  /* 0x00040800016a7983 */ /* 0x000f220000300800 */
[----:B------:R-:W-:Y:S01]  /*3bee0*/  F2FP.SATFINITE.E4M3.F32.PACK_AB_MERGE_C R11, RZ, R11, RZ ;  /* 0x0000000bff0b723e */ /* 0x000fe200048070ff */
[----:B------:R-:W-:Y:S01]  /*3bef0*/  ULDC.64 UR12, c[0x0][0x5c8] ;  /* 0x00017200000c7ab9 */ /* 0x000fe20000000a00 */
[----:B------:R-:W-:-:S02]  /*3bf00*/  F2FP.SATFINITE.E4M3.F32.PACK_AB_MERGE_C R12, RZ, R12, RZ ;  /* 0x0000000cff0c723e */ /* 0x000fc400048070ff */
[----:B------:R-:W-:Y:S02]  /*3bf10*/  F2FP.SATFINITE.E4M3.F32.PACK_AB_MERGE_C R13, RZ, R13, RZ ;  /* 0x0000000dff0d723e */ /* 0x000fe400048070ff */
[----:B------:R-:W-:Y:S02]  /*3bf20*/  F2FP.SATFINITE.E4M3.F32.PACK_AB_MERGE_C R15, RZ, R15, RZ ;  /* 0x0000000fff0f723e */ /* 0x000fe400048070ff */
[----:B------:R-:W-:Y:S02]  /*3bf30*/  F2FP.SATFINITE.E4M3.F32.PACK_AB_MERGE_C R16, RZ, R16, RZ ;  /* 0x00000010ff10723e */ /* 0x000fe400048070ff */
[----:B0-----:R-:W-:Y:S02]  /*3bf40*/  @!P1 IADD3 R24, P3, P5, R6, R24, R3 ;  /* 0x0000001806189210 */ /* 0x001fe40007d7e003 */
[----:B------:R-:W-:Y:S02]  /*3bf50*/  F2FP.SATFINITE.E4M3.F32.PACK_AB_MERGE_C R17, RZ, R17, RZ ;  /* 0x00000011ff11723e */ /* 0x000fe400048070ff */
[----:B------:R-:W-:-:S02]  /*3bf60*/  @!P1 IADD3.X R25, R29, R25, R0, P3, P5 ;  /* 0x000000191d199210 */ /* 0x000fc40001fea400 */
[----:B------:R-:W-:Y:S02]  /*3bf70*/  F2FP.SATFINITE.E4M3.F32.PACK_AB_MERGE_C R18, RZ, R18, RZ ;  /* 0x00000012ff12723e */ /* 0x000fe400048070ff */
[----:B------:R-:W-:Y:S01]  /*3bf80*/  F2FP.SATFINITE.E4M3.F32.PACK_AB_MERGE_C R19, RZ, R19, RZ ;  /* 0x00000013ff13723e */ /* 0x000fe200048070ff */
[----:B------:R0:W-:Y:S01]  /*3bf90*/  @!P1 STG.E.U8 desc[UR24][R24.64], R28 ;  /* 0x0000001c18009986 */ /* 0x0001e2000c101118 */
[----:B------:R-:W-:Y:S02]  /*3bfa0*/  ISETP.LT.OR P1, PT, R26, 0x9, !P4 ;  /* 0x000000091a00780c */ /* 0x000fe40006721670 */
[----:B------:R-:W-:Y:S02]  /*3bfb0*/  F2FP.SATFINITE.E4M3.F32.PACK_AB_MERGE_C R20, RZ, R20, RZ ;  /* 0x00000014ff14723e */ /* 0x000fe400048070ff */
[----:B------:R-:W-:Y:S02]  /*3bfc0*/  F2FP.SATFINITE.E4M3.F32.PACK_AB_MERGE_C R21, RZ, R21, RZ ;  /* 0x00000015ff15723e */ /* 0x000fe400048070ff */
[----:B------:R-:W-:-:S02]  /*3bfd0*/  F2FP.SATFINITE.E4M3.F32.PACK_AB_MERGE_C R22, RZ, R22, RZ ;  /* 0x00000016ff16723e */ /* 0x000fc400048070ff */
[----:B------:R-:W-:Y:S02]  /*3bfe0*/  F2FP.SATFINITE.E4M3.F32.PACK_AB_MERGE_C R23, RZ, R23, RZ ;  /* 0x00000017ff17723e */ /* 0x000fe400048070ff */
[----:B------:R-:W-:Y:S01]  /*3bff0*/  F2FP.SATFINITE.E4M3.F32.PACK_AB_MERGE_C R152, RZ, R152, RZ ;  /* 0x00000098ff98723e */ /* 0x000fe200048070ff */
[----:B0-----:R-:W0:Y:S01]  /*3c000*/  @!P2 LDC.64 R24, c[0x0][0x5c0] ;  /* 0x00017000ff18ab82 */ /* 0x001e220000000a00 */
[----:B------:R-:W-:Y:S02]  /*3c010*/  F2FP.SATFINITE.E4M3.F32.PACK_AB_MERGE_C R153, RZ, R153, RZ ;  /* 0x00000099ff99723e */ /* 0x000fe400048070ff */
[----:B------:R-:W-:Y:S02]  /*3c020*/  F2FP.SATFINITE.E4M3.F32.PACK_AB_MERGE_C R154, RZ, R154, RZ ;  /* 0x0000009aff9a723e */ /* 0x000fe400048070ff */
[----:B------:R-:W-:Y:S02]  /*3c030*/  F2FP.SATFINITE.E4M3.F32.PACK_AB_MERGE_C R155, RZ, R155, RZ ;  /* 0x0000009bff9b723e */ /* 0x000fe400048070ff */
[----:B------:R-:W-:Y:S01]  /*3c040*/  F2FP.SATFINITE.E4M3.F32.PACK_AB_MERGE_C R156, RZ, R156, RZ ;  /* 0x0000009cff9c723e */ /* 0x000fe200048070ff */
[----:B------:R-:W1:Y:S01]  /*3c050*/  @!P1 LDC.64 R30, c[0x0][0x5c0] ;  /* 0x00017000ff1e9b82 */ /* 0x000e620000000a00 */
[----:B------:R-:W-:-:S02]  /*3c060*/  F2FP.SATFINITE.E4M3.F32.PACK_AB_MERGE_C R157, RZ, R157, RZ ;  /* 0x0000009dff9d723e */ /* 0x000fc400048070ff */
[----:B------:R-:W-:Y:S02]  /*3c070*/  F2FP.SATFINITE.E4M3.F32.PACK_AB_MERGE_C R158, RZ, R158, RZ ;  /* 0x0000009eff9e723e */ /* 0x000fe400048070ff */
[----:B------:R-:W-:Y:S02]  /*3c080*/  F2FP.SATFINITE.E4M3.F32.PACK_AB_MERGE_C R159, RZ, R159, RZ ;  /* 0x0000009fff9f723e */ /* 0x000fe400048070ff */
[----:B------:R-:W-:Y:S02]  /*3c090*/  F2FP.SATFINITE.E4M3.F32.PACK_AB_MERGE_C R160, RZ, R160, RZ ;  /* 0x000000a0ffa0723e */ /* 0x000fe400048070ff */
[----:B------:R-:W-:Y:S02]  /*3c0a0*/  F2FP.SATFINITE.E4M3.F32.PACK_AB_MERGE_C R161, RZ, R161, RZ ;  /* 0x000000a1ffa1723e */ /* 0x000fe400048070ff */
[----:B------:R-:W-:Y:S02]  /*3c0b0*/  F2FP.SATFINITE.E4M3.F32.PACK_AB_MERGE_C R162, RZ, R162, RZ ;  /* 0x000000a2ffa2723e */ /* 0x000fe400048070ff */
[----:B------:R-:W-:-:S02]  /*3c0c0*/  F2FP.SATFINITE.E4M3.F32.PACK_AB_MERGE_C R163, RZ, R163, RZ ;  /* 0x000000a3ffa3723e */ /* 0x000fc400048070ff */
[----:B------:R-:W-:Y:S02]  /*3c0d0*/  F2FP.SATFINITE.E4M3.F32.PACK_AB_MERGE_C R164, RZ, R164, RZ ;  /* 0x000000a4ffa4723e */ /* 0x000fe400048070ff */
[----:B0-----:R-:W-:Y:S02]  /*3c0e0*/  @!P2 IADD3 R24, P3, P5, R6, R24, R3 ;  /* 0x000000180618a210 */ /* 0x001fe40007d7e003 */
[----:B------:R-:W-:Y:S02]  /*3c0f0*/  F2FP.SATFINITE.E4M3.F32.PACK_AB_MERGE_C R165, RZ, R165, RZ ;  /* 0x000000a5ffa5723e */ /* 0x000fe400048070ff */
[----:B------:R-:W-:Y:S02]  /*3c100*/  @!P2 IADD3.X R25, R29, R25, R0, P3, P5 ;  /* 0x000000191d19a210 */ /* 0x000fe40001fea400 */
[C---:B------:R-:W-:Y:S02]  /*3c110*/  ISETP.LT.OR P5, PT, R26.reuse, 0x9, !P0 ;  /* 0x000000091a00780c */ /* 0x040fe400047a1670 */
[----:B------:R-:W-:Y:S01]  /*3c120*/  ISETP.LT.OR P3, PT, R26, 0xa, !P0 ;  /* 0x0000000a1a00780c */ /* 0x000fe20004761670 */
[----:B------:R0:W-:Y:S01]  /*3c130*/  @!P2 STG.E.U8 desc[UR24][R24.64+0x1], R11 ;  /* 0x0000010b1800a986 */ /* 0x0001e2000c101118 */
[----:B------:R-:W-:-:S02]  /*3c140*/  F2FP.SATFINITE.E4M3.F32.PACK_AB_MERGE_C R166, RZ, R166, RZ ;  /* 0x000000a6ffa6723e */ /* 0x000fc400048070ff */
[----:B------:R-:W-:Y:S02]  /*3c150*/  F2FP.SATFINITE.E4M3.F32.PACK_AB_MERGE_C R167, RZ, R167, RZ ;  /* 0x000000a7ffa7723e */ /* 0x000fe400048070ff */
[----:B------:R-:W-:Y:S02]  /*3c160*/  F2FP.SATFINITE.E4M3.F32.PACK_AB_MERGE_C R168, RZ, R168, RZ ;  /* 0x000000a8ffa8723e */ /* 0x000fe400048070ff */
[----:B------:R-:W-:Y:S02]  /*3c170*/  F2FP.SATFINITE.E4M3.F32.PACK_AB_MERGE_C R169, RZ, R169, RZ ;  /* 0x000000a9ffa9723e */ /* 0x000fe400048070ff */
[----:B------:R-:W-:Y:S02]  /*3c180*/  F2FP.SATFINITE.E4M3.F32.PACK_AB_MERGE_C R170, RZ, R170, RZ ;  /* 0x000000aaffaa723e */ /* 0x000fe400048070ff */
[----:B------:R-:W-:Y:S01]  /*3c190*/  LOP3.LUT R8, R8, 0xffffbfff, RZ, 0xc0, !PT ;  /* 0xffffbfff08087812 */ /* 0x000fe200078ec0ff */
[----:B0-----:R-:W-:Y:S01]  /*3c1a0*/  FMUL R11, R14, UR17 ;  /* 0x000000110e0b7c20 */ /* 0x001fe20008400000 */
[----:B-1----:R-:W-:-:S02]  /*3c1b0*/  @!P1 IADD3 R24, P2, R6, R30, RZ ;  /* 0x0000001e06189210 */ /* 0x002fc40007f5e0ff */
[----:B------:R-:W-:Y:S02]  /*3c1c0*/  @P3 LOP3.LUT R7, R7, 0x80000000, RZ, 0xfc, !PT ;  /* 0x8000000007073812 */ /* 0x000fe400078efcff */
[----:B------:R-:W-:Y:S01]  /*3c1d0*/  F2FP.SATFINITE.E4M3.F32.PACK_AB_MERGE_C R11, RZ, R11, RZ ;  /* 0x0000000bff0b723e */ /* 0x000fe200048070ff */
[----:B------:R-:W-:Y:S01]  /*3c1e0*/  @!P1 IMAD.X R25, R29, 0x1, R31, P2 ;  /* 0x000000011d199824 */ /* 0x000fe200010e061f */
[----:B------:R-:W-:Y:S01]  /*3c1f0*/  F2FP.SATFINITE.E4M3.F32.PACK_AB_MERGE_C R171, RZ, R171, RZ ;  /* 0x000000abffab723e */ /* 0x000fe200048070ff */
[----:B------:R-:W0:Y:S01]  /*3c200*/  @!P5 LDC.64 R30, c[0x0][0x5c0] ;  /* 0x00017000ff1edb82 */ /* 0x000e220000000a00 */
[----:B------:R-:W-:Y:S02]  /*3c210*/  F2FP.SATFINITE.E4M3.F32.PACK_AB_MERGE_C R172, RZ, R172, RZ ;  /* 0x000000acffac723e */ /* 0x000fe400048070ff */
[----:B------:R1:W-:Y:S01]  /*3c220*/  @!P1 STG.E.U8 desc[UR24][R24.64+0x8], R12 ;  /* 0x0000080c18009986 */ /* 0x0003e2000c101118 */
[----:B------:R-:W-:Y:S02]  /*3c230*/  F2FP.SATFINITE.E4M3.F32.PACK_AB_MERGE_C R173, RZ, R173, RZ ;  /* 0x000000adffad723e */ /* 0x000fe400048070ff */
[----:B------:R-:W-:-:S02]  /*3c240*/  F2FP.SATFINITE.E4M3.F32.PACK_AB_MERGE_C R174, RZ, R174, RZ ;  /* 0x000000aeffae723e */ /* 0x000fc400048070ff */
[----:B------:R-:W-:Y:S02]  /*3c250*/  F2FP.SATFINITE.E4M3.F32.PACK_AB_MERGE_C R175, RZ, R175, RZ ;  /* 0x000000afffaf723e */ /* 0x000fe400048070ff */
[----:B------:R-:W-:Y:S02]  /*3c260*/  F2FP.SATFINITE.E4M3.F32.PACK_AB_MERGE_C R176, RZ, R176, RZ ;  /* 0x000000b0ffb0723e */ /* 0x000fe400048070ff */
[----:B------:R-:W-:Y:S02]  /*3c270*/  F2FP.SATFINITE.E4M3.F32.PACK_AB_MERGE_C R177, RZ, R177, RZ ;  /* 0x000000b1ffb1723e */ /* 0x000fe400048070ff */
[----:B------:R-:W-:Y:S01]  /*3c280*/  F2FP.SATFINITE.E4M3.F32.PACK_AB_MERGE_C R178, RZ, R178, RZ ;  /* 0x000000b2ffb2723e */ /* 0x000fe200048070ff */
[----:B-1----:R-:W1:Y:S01]  /*3c290*/  @!P3 LDC.64 R24, c[0x0][0x5c0] ;  /* 0x00017000ff18bb82 */ /* 0x002e620000000a00 */
[----:B------:R-:W-:Y:S02]  /*3c2a0*/  F2FP.SATFINITE.E4M3.F32.PACK_AB_MERGE_C R179, RZ, R179, RZ ;  /* 0x000000b3ffb3723e */ /* 0x000fe400048070ff */
[----:B------:R-:W-:-:S02]  /*3c2b0*/  F2FP.SATFINITE.E4M3.F32.PACK_AB_MERGE_C R180, RZ, R180, RZ ;  /* 0x000000b4ffb4723e */ /* 0x000fc400048070ff */
[----:B------:R-:W-:Y:S02]  /*3c2c0*/  F2FP.SATFINITE.E4M3.F32.PACK_AB_MERGE_C R181, RZ, R181, RZ ;  /* 0x000000b5ffb5723e */ /* 0x000fe400048070ff */
[----:B------:R-:W-:Y:S02]  /*3c2d0*/  F2FP.SATFINITE.E4M3.F32.PACK_AB_MERGE_C R182, RZ, R182, RZ ;  /* 0x000000b6ffb6723e */ /* 0x000fe400048070ff */
[----:B0-----:R-:W-:Y:S02]  /*3c2e0*/  @!P5 IADD3 R30, P1, P2, R6, R30, R3 ;  /* 0x0000001e061ed210 */ /* 0x001fe40007a3e003 */
[----:B------:R-:W-:Y:S02]  /*3c2f0*/  F2FP.SATFINITE.E4M3.F32.PACK_AB_MERGE_C R183, RZ, R183, RZ ;  /* 0x000000b7ffb7723e */ /* 0x000fe400048070ff */
[----:B------:R-:W-:Y:S02]  /*3c300*/  @!P5 IADD3.X R31, R29, R31, R0, P1, P2 ;  /* 0x0000001f1d1fd210 */ /* 0x000fe40000fe4400 */
[----:B------:R-:W-:-:S02]  /*3c310*/  F2FP.SATFINITE.E4M3.F32.PACK_AB_MERGE_C R184, RZ, R184, RZ ;  /* 0x000000b8ffb8723e */ /* 0x000fc400048070ff */
[----:B------:R-:W-:Y:S02]  /*3c320*/  F2FP.SATFINITE.E4M3.F32.PACK_AB_MERGE_C R185, RZ, R185, RZ ;  /* 0x000000b9ffb9723e */ /* 0x000fe400048070ff */
[----:B------:R-:W-:Y:S02]  /*3c330*/  F2FP.SATFINITE.E4M3.F32.PACK_AB_MERGE_C R186, RZ, R186, RZ ;  /* 0x000000baffba723e */ /* 0x000fe400048070ff */
[----:B------:R-:W-:Y:S02]  /*3c340*/  F2FP.SATFINITE.E4M3.F32.PACK_AB_MERGE_C R187, RZ, R187, RZ ;  /* 0x000000bbffbb723e */ /* 0x000fe400048070ff */
[----:B------:R-:W-:Y:S02]  /*3c350*/  F2FP.SATFINITE.E4M3.F32.PACK_AB_MERGE_C R188, RZ, R188, RZ ;  /* 0x000000bcffbc723e */ /* 0x000fe400048070ff */
[----:B-1----:R-:W-:Y:S02]  /*3c360*/  @!P3 IADD3 R32, P1, P2, R6, R24, R3 ;  /* 0x000000180620b210 */ /* 0x002fe40007a3e003 */
[----:B------:R-:W-:-:S02]  /*3c370*/  F2FP.SATFINITE.E4M3.F32.PACK_AB_MERGE_C R189, RZ, R189, RZ ;  /* 0x000000bdffbd723e */ /* 0x000fc400048070ff */
[----:B------:R-:W-:Y:S02]  /*3c380*/  @!P3 IADD3.X R33, R29, R25, R0, P1, P2 ;  /* 0x000000191d21b210 */ /* 0x000fe40000fe4400 */
[C---:B------:R-:W-:Y:S02]  /*3c390*/  ISETP.LT.OR P1, PT, R26.reuse, 0xa, !P4 ;  /* 0x0000000a1a00780c */ /* 0x040fe40006721670 */
[----:B------:R-:W-:Y:S02]  /*3c3a0*/  ISETP.LT.OR P3, PT, R26, 0x19, !P0 ;  /* 0x000000191a00780c */ /* 0x000fe40004761670 */
[----:B------:R-:W-:Y:S02]  /*3c3b0*/  F2FP.SATFINITE.E4M3.F32.PACK_AB_MERGE_C R190, RZ, R190, RZ ;  /* 0x000000beffbe723e */ /* 0x000fe400048070ff */
[----:B------:R-:W-:Y:S02]  /*3c3c0*/  F2FP.SATFINITE.E4M3.F32.PACK_AB_MERGE_C R191, RZ, R191, RZ ;  /* 0x000000bfffbf723e */ /* 0x000fe400048070ff */
[----:B------:R-:W-:-:S02]  /*3c3d0*/  F2FP.SATFINITE.E4M3.F32.PACK_AB_MERGE_C R192, RZ, R192, RZ ;  /* 0x000000c0ffc0723e */ /* 0x000fc400048070ff */
[----:B------:R-:W-:Y:S02]  /*3c3e0*/  F2FP.SATFINITE.E4M3.F32.PACK_AB_MERGE_C R193, RZ, R193, RZ ;  /* 0x000000c1ffc1723e */ /* 0x000fe400048070ff */
[----:B------:R-:W-:Y:S01]  /*3c3f0*/  F2FP.SATFINITE.E4M3.F32.PACK_AB_MERGE_C R194, RZ, R194, RZ ;  /* 0x000000c2ffc2723e */ /* 0x000fe200048070ff */
[----:B------:R-:W0:Y:S01]  /*3c400*/  @!P1 LDC.64 R24, c[0x0][0x5c0] ;  /* 0x00017000ff189b82 */ /* 0x000e220000000a00 */
[----:B------:R-:W-:Y:S02]  /*3c410*/  F2FP.SATFINITE.E4M3.F32.PACK_AB_MERGE_C R195, RZ, R195, RZ ;  /* 0x000000c3ffc3723e */ /* 0x000fe400048070ff */
[----:B------:R-:W-:Y:S02]  /*3c420*/  F2FP.SATFINITE.E4M3.F32.PACK_AB_MERGE_C R196, RZ, R196, RZ ;  /* 0x000000c4ffc4723e */ /* 0x000fe400048070ff */
[----:B------:R-:W-:Y:S02]  /*3c430*/  F2FP.SATFINITE.E4M3.F32.PACK_AB_MERGE_C R197, RZ, R197, RZ ;  /* 0x000000c5ffc5723e */ /* 0x000fe400048070ff */
        /* <DEDUP_REMOVED lines=8> */
[----:B------:R-:W-:Y:S02]  /*3c4c0*/  LOP3.LUT R9, R9, 0xfffffffe, RZ, 0xc0, !PT ;  /* 0xfffffffe09097812 */ /* 0x000fe400078ec0ff */
[----:B0-----:R-:W-:Y:S02]  /*3c4d0*/  @!P1 IADD3 R24, P2, R6, R24, RZ ;  /* 0x0000001806189210 */ /* 0x001fe40007f5e0ff */
[----:B------:R-:W-:Y:S02]  /*3c4e0*/  F2FP.SATFINITE.E4M3.F32.PACK_AB_MERGE_C R206, RZ, R206, RZ ;  /* 0x000000ceffce723e */ /* 0x000fe400048070ff */
[----:B------:R-:W-:Y:S01]  /*3c4f0*/  F2FP.SATFINITE.E4M3.F32.PACK_AB_MERGE_C R207, RZ, R207, RZ ;  /* 0x000000cfffcf723e */ /* 0x000fe200048070ff */
[----:B------:R-:W-:Y:S01]  /*3c500*/  @!P1 IMAD.X R25, R29, 0x1, R25, P2 ;  /* 0x000000011d199824 */ /* 0x000fe200010e0619 */
[----:B------:R-:W-:-:S02]  /*3c510*/  ISETP.LT.OR P2, PT, R26, 0x11, !P0 ;  /* 0x000000111a00780c */ /* 0x000fc40004741670 */
[----:B------:R-:W-:Y:S02]  /*3c520*/  F2FP.SATFINITE.E4M3.F32.PACK_AB_MERGE_C R208, RZ, R208, RZ ;  /* 0x000000d0ffd0723e */ /* 0x000fe400048070ff */
[----:B------:R0:W-:Y:S01]  /*3c530*/  @!P1 STG.E.U8 desc[UR24][R24.64+0x9], R13 ;  /* 0x0000090d18009986 */ /* 0x0001e2000c101118 */
[----:B------:R-:W-:Y:S02]  /*3c540*/  F2FP.SATFINITE.E4M3.F32.PACK_AB_MERGE_C R209, RZ, R209, RZ ;  /* 0x000000d1ffd1723e */ /* 0x000fe400048070ff */
[----:B------:R-:W-:Y:S01]  /*3c550*/  F2FP.SATFINITE.E4M3.F32.PACK_AB_MERGE_C R210, RZ, R210, RZ ;  /* 0x000000d2ffd2723e */ /* 0x000fe200048070ff */
[----:B------:R2:W-:Y:S01]  /*3c560*/  @!P5 STG.E.U8 desc[UR24][R30.64+0x8], R11 ;  /* 0x0000080b1e00d986 */ /* 0x0005e2000c101118 */
[----:B------:R-:W-:Y:S02]  /*3c570*/  F2FP.SATFINITE.E4M3.F32.PACK_AB_MERGE_C R211, RZ, R211, RZ ;  /* 0x000000d3ffd3723e */ /* 0x000fe400048070ff */
[----:B------:R-:W-:Y:S02]  /*3c580*/  F2FP.SATFINITE.E4M3.F32.PACK_AB_MERGE_C R212, RZ, R212, RZ ;  /* 0x000000d4ffd4723e */ /* 0x000fe400048070ff */
[----:B------:R-:W-:-:S02]  /*3c590*/  F2FP.SATFINITE.E4M3.F32.PACK_AB_MERGE_C R213, RZ, R213, RZ ;  /* 0x000000d5ffd5723e */ /* 0x000fc400048070ff */
[----:B------:R-:W-:Y:S01]  /*3c5a0*/  F2FP.SATFINITE.E4M3.F32.PACK_AB_MERGE_C R214, RZ, R214, RZ ;  /* 0x000000d6ffd6723e */ /* 0x000fe200048070ff */
[----:B0-----:R-:W0:Y:S01]  /*3c5b0*/  @!P2 LDC.64 R12, c[0x0][0x5c0] ;  /* 0x00017000ff0cab82 */ /* 0x001e220000000a00 */
[----:B------:R-:W-:Y:S02]  /*3c5c0*/  F2FP.SATFINITE.E4M3.F32.PACK_AB_MERGE_C R215, RZ, R215, RZ ;  /* 0x000000d7ffd7723e */ /* 0x000fe400048070ff */
        /* <DEDUP_REMOVED lines=14> */
[----:B------:R-:W-:Y:S02]  /*3c6b0*/  ISETP.LT.OR P1, PT, R26, 0x12, !P0 ;  /* 0x000000121a00780c */ /* 0x000fe40004721670 */
[----:B------:R-:W-:-:S02]  /*3c6c0*/  F2FP.SATFINITE.E4M3.F32.PACK_AB_MERGE_C R228, RZ, R228, RZ ;  /* 0x000000e4ffe4723e */ /* 0x000fc400048070ff */
[----:B------:R-:W-:Y:S02]  /*3c6d0*/  F2FP.SATFINITE.E4M3.F32.PACK_AB_MERGE_C R229, RZ, R229, RZ ;  /* 0x000000e5ffe5723e */ /* 0x000fe400048070ff */
[----:B------:R-:W-:Y:S02]  /*3c6e0*/  F2FP.SATFINITE.E4M3.F32.PACK_AB_MERGE_C R230, RZ, R230, RZ ;  /* 0x000000e6ffe6723e */ /* 0x000fe400048070ff */
[----:B------:R-:W-:Y:S02]  /*3c6f0*/  F2FP.SATFINITE.E4M3.F32.PACK_AB_MERGE_C R231, RZ, R231, RZ ;  /* 0x000000e7ffe7723e */ /* 0x000fe400048070ff */
[----:B------:R-:W-:Y:S02]  /*3c700*/  F2FP.SATFINITE.E4M3.F32.PACK_AB_MERGE_C R232, RZ, R232, RZ ;  /* 0x000000e8ffe8723e */ /* 0x000fe400048070ff */
[----:B------:R-:W-:Y:S01]  /*3c710*/  F2FP.SATFINITE.E4M3.F32.PACK_AB_MERGE_C R233, RZ, R233, RZ ;  /* 0x000000e9ffe9723e */ /* 0x000fe200048070ff */
[----:B------:R-:W0:Y:S01]  /*3c720*/  @!P1 LDC.64 R12, c[0x0][0x5c0] ;  /* 0x00017000ff0c9b82 */ /* 0x000e220000000a00 */
[----:B------:R-:W-:-:S02]  /*3c730*/  F2FP.SATFINITE.E4M3.F32.PACK_AB_MERGE_C R234, RZ, R234, RZ ;  /* 0x000000eaffea723e */ /* 0x000fc400048070ff */
[----:B------:R-:W-:Y:S02]  /*3c740*/  F2FP.SATFINITE.E4M3.F32.PACK_AB_MERGE_C R235, RZ, R235, RZ ;  /* 0x000000ebffeb723e */ /* 0x000fe400048070ff */
[----:B------:R-:W-:Y:S02]  /*3c750*/  F2FP.SATFINITE.E4M3.F32.PACK_AB_MERGE_C R236, RZ, R236, RZ ;  /* 0x000000ecffec723e */ /* 0x000fe400048070ff */
[----:B------:R-:W-:Y:S02]  /*3c760*/  F2FP.SATFINITE.E4M3.F32.PACK_AB_MERGE_C R237, RZ, R237, RZ ;  /* 0x000000edffed723e */ /* 0x000fe400048070ff */
[----:B0-----:R-:W-:-:S04]  /*3c770*/  @!P1 IADD3 R24, P5, P6, R6, R12, R3 ;  /* 0x0000000c06189210 */ /* 0x001fc80007ebe003 */
[C-C-:B------:R-:W-:Y:S02]  /*3c780*/  @!P1 IADD3.X R25, R29.reuse, R13, R0.reuse, P5, P6 ;  /* 0x0000000d1d199210 */ /* 0x140fe40002fec400 */
[----:B------:R-:W0:Y:S02]  /*3c790*/  @!P3 LDC.64 R12, c[0x0][0x5c0] ;  /* 0x00017000ff0cbb82 */ /* 0x000e240000000a00 */
[----:B0-----:R-:W-:Y:S01]  /*3c7a0*/  @!P3 IADD3 R36, P5, P6, R6, R12, R3 ;  /* 0x0000000c0624b210 */ /* 0x001fe20007ebe003 */
[----:B--2---:R-:W-:Y:S02]  /*3c7b0*/  FMUL R11, R110, UR17 ;  /* 0x000000116e0b7c20 */ /* 0x004fe40008400000 */
[----:B------:R-:W2:Y:S01]  /*3c7c0*/  LDL.LU R110, [R1+0x40c] ;  /* 0x00040c00016e7983 */ /* 0x000ea20000300800 */
[----:B------:R-:W-:Y:S02]  /*3c7d0*/  @!P3 IADD3.X R37, R29, R13, R0, P5, P6 ;  /* 0x0000000d1d25b210 */ /* 0x000fe40002fec400 */
[----:B------:R-:W-:-:S02]  /*3c7e0*/  LOP3.LUT P3, RZ, R7, 0x80000000, RZ, 0xc0, !PT ;  /* 0x8000000007ff7812 */ /* 0x000fc4000786c0ff */
[----:B------:R-:W-:Y:S02]  /*3c7f0*/  ISETP.LT.OR P6, PT, R26, 0x1a, !P0 ;  /* 0x0000001a1a00780c */ /* 0x000fe400047c1670 */
[----:B------:R-:W-:-:S09]  /*3c800*/  LOP3.LUT R7, R7, 0xdfffffff, RZ, 0xc0, !PT ;  /* 0xdfffffff07077812 */ /* 0x000fd200078ec0ff */
[----:B------:R-:W-:Y:S01]  /*3c810*/  @!P3 STG.E.U8 desc[UR24][R32.64+0x9], R15 ;  /* 0x0000090f2000b986 */ /* 0x000fe2000c101118 */
[----:B------:R-:W-:-:S13]  /*3c820*/  ISETP.LT.OR P3, PT, R26, 0x11, !P4 ;  /* 0x000000111a00780c */ /* 0x000fda0006761670 */
[----:B------:R-:W0:Y:S02]  /*3c830*/  @!P3 LDC.64 R12, c[0x0][0x5c0] ;  /* 0x00017000ff0cbb82 */ /* 0x000e240000000a00 */
[----:B0-----:R-:W-:-:S05]  /*3c840*/  @!P3 IADD3 R12, P5, R6, R12, RZ ;  /* 0x0000000c060cb210 */ /* 0x001fca0007fbe0ff */
[----:B------:R-:W-:-:S05]  /*3c850*/  @!P3 IMAD.X R13, R29, 0x1, R13, P5 ;  /* 0x000000011d0db824 */ /* 0x000fca00028e060d */
[----:B------:R0:W-:Y:S02]  /*3c860*/  @!P3 STG.E.U8 desc[UR24][R12.64+0x10], R16 ;  /* 0x000010100c00b986 */ /* 0x0001e4000c101118 */
[----:B0-----:R-:W0:Y:S02]  /*3c870*/  @!P6 LDC.64 R12, c[0x0][0x5c0] ;  /* 0x00017000ff0ceb82 */ /* 0x001e240000000a00 */
[----:B0-----:R-:W-:-:S04]  /*3c880*/  @!P6 IADD3 R30, P3, P5, R6, R12, R3 ;  /* 0x0000000c061ee210 */ /* 0x001fc80007d7e003 */
[----:B------:R-:W-:Y:S02]  /*3c890*/  @!P6 IADD3.X R31, R29, R13, R0, P3, P5 ;  /* 0x0000000d1d1fe210 */ /* 0x000fe40001fea400 */
[----:B------:R-:W-:-:S13]  /*3c8a0*/  ISETP.LT.OR P3, PT, R26, 0x12, !P4 ;  /* 0x000000121a00780c */ /* 0x000fda0006761670 */
[----:B------:R-:W0:Y:S02]  /*3c8b0*/  @!P3 LDC.64 R12, c[0x0][0x5c0] ;  /* 0x00017000ff0cbb82 */ /* 0x000e240000000a00 */
[----:B0-----:R-:W-:-:S05]  /*3c8c0*/  @!P3 IADD3 R12, P5, R6, R12, RZ ;  /* 0x0000000c060cb210 */ /* 0x001fca0007fbe0ff */
[----:B------:R-:W-:Y:S01]  /*3c8d0*/  @!P3 IMAD.X R13, R29, 0x1, R13, P5 ;  /* 0x000000011d0db824 */ /* 0x000fe200028e060d */
[----:B------:R-:W-:-:S04]  /*3c8e0*/  ISETP.LT.OR P5, PT, R26, 0x21, !P0 ;  /* 0x000000211a00780c */ /* 0x000fc800047a1670 */
[----:B------:R0:W-:Y:S04]  /*3c8f0*/  @!P3 STG.E.U8 desc[UR24][R12.64+0x11], R17 ;  /* 0x000011110c00b986 */ /* 0x0001e8000c101118 */
[----:B------:R-:W-:Y:S04]  /*3c900*/  @!P2 STG.E.U8 desc[UR24][R34.64+0x10], R18 ;  /* 0x000010122200a986 */ /* 0x000fe8000c101118 */
[----:B------:R-:W-:Y:S01]  /*3c910*/  @!P1 STG.E.U8 desc[UR24][R24.64+0x11], R19 ;  /* 0x0000111318009986 */ /* 0x000fe2000c101118 */
[----:B------:R-:W-:Y:S01]  /*3c920*/  ISETP.LT.OR P1, PT, R26, 0x19, !P4 ;  /* 0x000000191a00780c */ /* 0x000fe20006721670 */
[----:B0-----:R-:W0:Y:S02]  /*3c930*/  @!P5 LDC.64 R12, c[0x0][0x5c0] ;  /* 0x00017000ff0cdb82 */ /* 0x001e240000000a00 */
[----:B0-----:R-:W-:-:S04]  /*3c940*/  @!P5 IADD3 R32, P3, P6, R6, R12, R3 ;  /* 0x0000000c0620d210 */ /* 0x001fc80007e7e003 */
[----:B------:R-:W-:Y:S02]  /*3c950*/  @!P5 IADD3.X R33, R29, R13, R0, P3, P6 ;  /* 0x0000000d1d21d210 */ /* 0x000fe40001fec400 */
[----:B------:R-:W-:-:S13]  /*3c960*/  ISETP.LT.OR P6, PT, R26, 0x22, !P0 ;  /* 0x000000221a00780c */ /* 0x000fda00047c1670 */
[----:B------:R-:W0:Y:S02]  /*3c970*/  @!P6 LDC.64 R12, c[0x0][0x5c0] ;  /* 0x00017000ff0ceb82 */ /* 0x000e240000000a00 */
[----:B0-----:R-:W-:-:S04]  /*3c980*/  @!P6 IADD3 R16, P2, P3, R6, R12, R3 ;  /* 0x0000000c0610e210 */ /* 0x001fc80007b5e003 */
[----:B------:R-:W-:Y:S02]  /*3c990*/  @!P6 IADD3.X R17, R29, R13, R0, P2, P3 ;  /* 0x0000000d1d11e210 */ /* 0x000fe400017e6400 */
[----:B------:R-:W-:-:S13]  /*3c9a0*/  ISETP.LT.OR P2, PT, R26, 0x29, !P0 ;  /* 0x000000291a00780c */ /* 0x000fda0004741670 */
[----:B------:R-:W0:Y:S01]  /*3c9b0*/  @!P2 LDC.64 R12, c[0x0][0x5c0] ;  /* 0x00017000ff0cab82 */ /* 0x000e220000000a00 */
[----:B------:R-:W-:-:S04]  /*3c9c0*/  @P2 LOP3.LUT R7, R7, 0x20000000, RZ, 0xfc, !PT ;  /* 0x2000000007072812 */ /* 0x000fc800078efcff */
[----:B------:R-:W-:Y:S02]  /*3c9d0*/  LOP3.LUT R7, R7, 0xbfffffff, RZ, 0xc0, !PT ;  /* 0xbfffffff07077812 */ /* 0x000fe400078ec0ff */
[----:B0-----:R-:W-:-:S04]  /*3c9e0*/  @!P2 IADD3 R38, P3, P6, R6, R12, R3 ;  /* 0x0000000c0626a210 */ /* 0x001fc80007e7e003 */
[----:B------:R-:W-:Y:S02]  /*3c9f0*/  @!P2 IADD3.X R39, R29, R13, R0, P3, P6 ;  /* 0x0000000d1d27a210 */ /* 0x000fe40001fec400 */
[----:B------:R-:W0:Y:S01]  /*3ca00*/  @!P1 LDC.64 R12, c[0x0][0x5c0] ;  /* 0x00017000ff0c9b82 */ /* 0x000e220000000a00 */
[----:B------:R-:W-:Y:S02]  /*3ca10*/  ISETP.LT.OR P2, PT, R26, 0x19, !P0 ;  /* 0x000000191a00780c */ /* 0x000fe40004741670 */
[----:B0-----:R-:W-:-:S05]  /*3ca20*/  @!P1 IADD3 R12, P3, R6, R12, RZ ;  /* 0x0000000c060c9210 */ /* 0x001fca0007f7e0ff */
[----:B------:R-:W-:-:S05]  /*3ca30*/  @!P1 IMAD.X R13, R29, 0x1, R13, P3 ;  /* 0x000000011d0d9824 */ /* 0x000fca00018e060d */
[----:B------:R0:W-:Y:S01]  /*3ca40*/  @!P1 STG.E.U8 desc[UR24][R12.64+0x18], R20 ;  /* 0x000018140c009986 */ /* 0x0001e2000c101118 */
[----:B------:R-:W-:-:S13]  /*3ca50*/  ISETP.LT.OR P1, PT, R26, 0x2a, !P0 ;  /* 0x0000002a1a00780c */ /* 0x000fda0004721670 */
[----:B0-----:R-:W0:Y:S01]  /*3ca60*/  @!P1 LDC.64 R12, c[0x0][0x5c0] ;  /* 0x00017000ff0c9b82 */ /* 0x001e220000000a00 */
[----:B------:R-:W-:Y:S02]  /*3ca70*/  @P1 LOP3.LUT R7, R7, 0x40000000, RZ, 0xfc, !PT ;  /* 0x4000000007071812 */ /* 0x000fe400078efcff */
[----:B0-----:R-:W-:-:S04]  /*3ca80*/  @!P1 IADD3 R18, P3, P6, R6, R12, R3 ;  /* 0x0000000c06129210 */ /* 0x001fc80007e7e003 */
[----:B------:R-:W-:Y:S02]  /*3ca90*/  @!P1 IADD3.X R19, R29, R13, R0, P3, P6 ;  /* 0x0000000d1d139210 */ /* 0x000fe40001fec400 */
[C---:B------:R-:W-:Y:S02]  /*3caa0*/  ISETP.LT.OR P3, PT, R26.reuse, 0x1a, !P4 ;  /* 0x0000001a1a00780c */ /* 0x040fe40006761670 */
[----:B------:R-:W-:-:S11]  /*3cab0*/  ISETP.LT.OR P1, PT, R26, 0x31, !P0 ;  /* 0x000000311a00780c */ /* 0x000fd60004721670 */
[----:B------:R-:W0:Y:S02]  /*3cac0*/  @!P3 LDC.64 R12, c[0x0][0x5c0] ;  /* 0x00017000ff0cbb82 */ /* 0x000e240000000a00 */
[----:B0-----:R-:W-:-:S05]  /*3cad0*/  @!P3 IADD3 R12, P6, R6, R12, RZ ;  /* 0x0000000c060cb210 */ /* 0x001fca0007fde0ff */
[----:B------:R-:W-:-:S05]  /*3cae0*/  @!P3 IMAD.X R13, R29, 0x1, R13, P6 ;  /* 0x000000011d0db824 */ /* 0x000fca00030e060d */
[----:B------:R0:W-:Y:S04]  /*3caf0*/  @!P3 STG.E.U8 desc[UR24][R12.64+0x19], R21 ;  /* 0x000019150c00b986 */ /* 0x0001e8000c101118 */
[----:B------:R-:W-:Y:S01]  /*3cb00*/  @!P2 STG.E.U8 desc[UR24][R36.64+0x18], R22 ;  /* 0x000018162400a986 */ /* 0x000fe2000c101118 */
[----:B------:R-:W-:Y:S01]  /*3cb10*/  ISETP.LT.OR P2, PT, R26, 0x1a, !P0 ;  /* 0x0000001a1a00780c */ /* 0x000fe20004741670 */
[----:B0-----:R-:W0:-:S12]  /*3cb20*/  @!P1 LDC.64 R12, c[0x0][0x5c0] ;  /* 0x00017000ff0c9b82 */ /* 0x001e180000000a00 */
[----:B------:R-:W-:Y:S01]  /*3cb30*/  @!P2 STG.E.U8 desc[UR24][R30.64+0x19], R23 ;  /* 0x000019171e00a986 */ /* 0x000fe2000c101118 */
[----:B------:R-:W-:Y:S02]  /*3cb40*/  ISETP.LT.OR P2, PT, R26, 0x22, !P0 ;  /* 0x000000221a00780c */ /* 0x000fe40004741670 */
[----:B0-----:R-:W-:-:S04]  /*3cb50*/  @!P1 IADD3 R24, P3, P6, R6, R12, R3 ;  /* 0x0000000c06189210 */ /* 0x001fc80007e7e003 */
[----:B------:R-:W-:Y:S02]  /*3cb60*/  @!P1 IADD3.X R25, R29, R13, R0, P3, P6 ;  /* 0x0000000d1d199210 */ /* 0x000fe40001fec400 */
[----:B------:R-:W-:-:S13]  /*3cb70*/  ISETP.LT.OR P1, PT, R26, 0x32, !P0 ;  /* 0x000000321a00780c */ /* 0x000fda0004721670 */
[----:B------:R-:W0:Y:S02]  /*3cb80*/  @!P1 LDC.64 R12, c[0x0][0x5c0] ;  /* 0x00017000ff0c9b82 */ /* 0x000e240000000a00 */
[----:B0-----:R-:W-:-:S04]  /*3cb90*/  @!P1 IADD3 R20, P3, P6, R6, R12, R3 ;  /* 0x0000000c06149210 */ /* 0x001fc80007e7e003 */
[----:B------:R-:W-:Y:S02]  /*3cba0*/  @!P1 IADD3.X R21, R29, R13, R0, P3, P6 ;  /* 0x0000000d1d159210 */ /* 0x000fe40001fec400 */
[----:B------:R-:W-:-:S13]  /*3cbb0*/  ISETP.LT.OR P1, PT, R26, 0x39, !P0 ;  /* 0x000000391a00780c */ /* 0x000fda0004721670 */
[----:B------:R-:W0:Y:S02]  /*3cbc0*/  @!P1 LDC.64 R12, c[0x0][0x5c0] ;  /* 0x00017000ff0c9b82 */ /* 0x000e240000000a00 */
[----:B0-----:R-:W-:-:S04]  /*3cbd0*/  @!P1 IADD3 R40, P3, P6, R6, R12, R3 ;  /* 0x0000000c06289210 */ /* 0x001fc80007e7e003 */
[----:B------:R-:W-:Y:S02]  /*3cbe0*/  @!P1 IADD3.X R41, R29, R13, R0, P3, P6 ;  /* 0x0000000d1d299210 */ /* 0x000fe40001fec400 */
[C---:B------:R-:W-:Y:S02]  /*3cbf0*/  ISETP.LT.OR P3, PT, R26.reuse, 0x21, !P4 ;  /* 0x000000211a00780c */ /* 0x040fe40006761670 */
[----:B------:R-:W-:-:S11]  /*3cc00*/  ISETP.LT.OR P1, PT, R26, 0x3a, !P0 ;  /* 0x0000003a1a00780c */ /* 0x000fd60004721670 */
        /* <DEDUP_REMOVED lines=10> */
[----:B------:R-:W-:-:S05]  /*3ccb0*/  @!P3 IMAD.X R13, R29, 0x1, R13, P6 ;  /* 0x000000011d0db824 */ /* 0x000fca00030e060d */
[----:B------:R0:W-:Y:S01]  /*3ccc0*/  @!P3 STG.E.U8 desc[UR24][R12.64+0x21], R153 ;  /* 0x000021990c00b986 */ /* 0x0001e2000c101118 */
[----:B------:R-:W-:-:S03]  /*3ccd0*/  ISETP.LT.OR P3, PT, R26, 0x41, !P0 ;  /* 0x000000411a00780c */ /* 0x000fc60004761670 */
[----:B------:R-:W-:Y:S04]  /*3cce0*/  @!P5 STG.E.U8 desc[UR24][R32.64+0x20], R154 ;  /* 0x0000209a2000d986 */ /* 0x000fe8000c101118 */
[----:B------:R-:W-:Y:S01]  /*3ccf0*/  @!P2 STG.E.U8 desc[UR24][R16.64+0x21], R155 ;  /* 0x0000219b1000a986 */ /* 0x000fe2000c101118 */
[----:B------:R-:W-:-:S05]  /*3cd00*/  ISETP.LT.OR P2, PT, R26, 0x4a, !P0 ;  /* 0x0000004a1a00780c */ /* 0x000fca0004741670 */
        /* <DEDUP_REMOVED lines=11> */
[----:B------:R-:W-:Y:S02]  /*3cdc0*/  ISETP.LT.OR P5, PT, R26, 0x29, !P4 ;  /* 0x000000291a00780c */ /* 0x000fe400067a1670 */
[----:B------:R-:W-:-:S11]  /*3cdd0*/  LOP3.LUT P1, RZ, R7, 0x40000000, RZ, 0xc0, !PT ;  /* 0x4000000007ff7812 */ /* 0x000fd6000782c0ff */
[----:B------:R-:W0:Y:S02]  /*3cde0*/  @!P5 LDC.64 R12, c[0x0][0x5c0] ;  /* 0x00017000ff0cdb82 */ /* 0x000e240000000a00 */
[----:B0-----:R-:W-:-:S05]  /*3cdf0*/  @!P5 IADD3 R12, P6, R6, R12, RZ ;  /* 0x0000000c060cd210 */ /* 0x001fca0007fde0ff */
[----:B------:R-:W-:-:S05]  /*3ce00*/  @!P5 IMAD.X R13, R29, 0x1, R13, P6 ;  /* 0x000000011d0dd824 */ /* 0x000fca00030e060d */
[----:B------:R0:W-:Y:S02]  /*3ce10*/  @!P5 STG.E.U8 desc[UR24][R12.64+0x28], R156 ;  /* 0x0000289c0c00d986 */ /* 0x0001e4000c101118 */
[----:B0-----:R-:W0:Y:S02]  /*3ce20*/  @!P2 LDC.64 R12, c[0x0][0x5c0] ;  /* 0x00017000ff0cab82 */ /* 0x001e240000000a00 */
        /* <DEDUP_REMOVED lines=11> */
[----:B------:R-:W-:Y:S02]  /*3cee0*/  ISETP.LT.OR P6, PT, R26, 0x52, !P0 ;  /* 0x000000521a00780c */ /* 0x000fe400047c1670 */
[C---:B------:R-:W-:Y:S02]  /*3cef0*/  LOP3.LUT P2, RZ, R7.reuse, 0x20000000, RZ, 0xc0, !PT ;  /* 0x2000000007ff7812 */ /* 0x040fe4000784c0ff */
[----:B------:R-:W-:-:S09]  /*3cf00*/  LOP3.LUT R7, R7, 0xf7ffffff, RZ, 0xc0, !PT ;  /* 0xf7ffffff07077812 */ /* 0x000fd200078ec0ff */
[----:B------:R-:W0:Y:S02]  /*3cf10*/  @!P6 LDC.64 R12, c[0x0][0x5c0] ;  /* 0x00017000ff0ceb82 */ /* 0x000e240000000a00 */
[----:B------:R-:W-:Y:S04]  /*3cf20*/  @!P2 STG.E.U8 desc[UR24][R38.64+0x28], R158 ;  /* 0x0000289e2600a986 */ /* 0x000fe8000c101118 */
[----:B------:R-:W-:Y:S01]  /*3cf30*/  @!P1 STG.E.U8 desc[UR24][R18.64+0x29], R159 ;  /* 0x0000299f12009986 */ /* 0x000fe2000c101118 */
[----:B------:R-:W-:Y:S02]  /*3cf40*/  ISETP.LT.OR P1, PT, R26, 0x31, !P4 ;  /* 0x000000311a00780c */ /* 0x000fe40006721670 */
        /* <DEDUP_REMOVED lines=24> */
[----:B------:R1:W-:Y:S01]  /*3d0d0*/  @!P2 STG.E.U8 desc[UR24][R24.64+0x30], R162 ;  /* 0x000030a21800a986 */ /* 0x0003e2000c101118 */
[----:B------:R-:W-:Y:S01]  /*3d0e0*/  ISETP.LT.OR P2, PT, R26, 0x32, !P0 ;  /* 0x000000321a00780c */ /* 0x000fe20004741670 */
[----:B0-----:R-:W0:-:S12]  /*3d0f0*/  @!P1 LDC.64 R12, c[0x0][0x5c0] ;  /* 0x00017000ff0c9b82 */ /* 0x001e180000000a00 */
[----:B------:R-:W-:Y:S01]  /*3d100*/  @!P2 STG.E.U8 desc[UR24][R20.64+0x31], R163 ;  /* 0x000031a31400a986 */ /* 0x000fe2000c101118 */
[----:B------:R-:W-:Y:S02]  /*3d110*/  ISETP.LT.OR P2, PT, R26, 0x39, !P0 ;  /* 0x000000391a00780c */ /* 0x000fe40004741670 */
[----:B0-----:R-:W-:-:S04]  /*3d120*/  @!P1 IADD3 R38, P5, P6, R6, R12, R3 ;  /* 0x0000000c06269210 */ /* 0x001fc80007ebe003 */
[----:B------:R-:W-:Y:S02]  /*3d130*/  @!P1 IADD3.X R39, R29, R13, R0, P5, P6 ;  /* 0x0000000d1d279210 */ /* 0x000fe40002fec400 */
[----:B------:R-:W-:-:S13]  /*3d140*/  ISETP.LT.OR P1, PT, R26, 0x62, !P0 ;  /* 0x000000621a00780c */ /* 0x000fda0004721670 */
[----:B------:R-:W1:Y:S02]  /*3d150*/  @!P1 LDC.64 R12, c[0x0][0x5c0] ;  /* 0x00017000ff0c9b82 */ /* 0x000e640000000a00 */
[----:B-1----:R-:W-:-:S04]  /*3d160*/  @!P1 IADD3 R24, P5, P6, R6, R12, R3 ;  /* 0x0000000c06189210 */ /* 0x002fc80007ebe003 */
        /* <DEDUP_REMOVED lines=50> */
[----:B------:R1:W-:Y:S04]  /*3d490*/  @!P3 STG.E.U8 desc[UR24][R34.64+0x40], R170 ;  /* 0x000040aa2200b986 */ /* 0x0003e8000c101118 */
[----:B------:R-:W-:Y:S01]  /*3d4a0*/  @!P2 STG.E.U8 desc[UR24][R30.64+0x41], R171 ;  /* 0x000041ab1e00a986 */ /* 0x000fe2000c101118 */
[----:B------:R-:W-:-:S05]  /*3d4b0*/  ISETP.LT.OR P2, PT, R26, 0x49, !P0 ;  /* 0x000000491a00780c */ /* 0x000fca0004741670 */
[----:B0-----:R-:W0:Y:S02]  /*3d4c0*/  @!P5 LDC.64 R12, c[0x0][0x5c0] ;  /* 0x00017000ff0cdb82 */ /* 0x001e240000000a00 */
[----:B0-----:R-:W-:-:S04]  /*3d4d0*/  @!P5 IADD3 R48, P1, P6, R6, R12, R3 ;  /* 0x0000000c0630d210 */ /* 0x001fc80007e3e003 */
[----:B------:R-:W-:Y:S02]  /*3d4e0*/  @!P5 IADD3.X R49, R29, R13, R0, P1, P6 ;  /* 0x0000000d1d31d210 */ /* 0x000fe40000fec400 */
[----:B------:R-:W-:-:S13]  /*3d4f0*/  ISETP.LT.OR P1, PT, R26, 0x82, !P0 ;  /* 0x000000821a00780c */ /* 0x000fda0004721670 */
[----:B------:R-:W1:Y:S01]  /*3d500*/  @!P1 LDC.64 R12, c[0x0][0x5c0] ;  /* 0x00017000ff0c9b82 */ /* 0x000e620000000a00 */
[----:B------:R-:W-:-:S04]  /*3d510*/  @P1 LOP3.LUT R8, R8, 0x4000, RZ, 0xfc, !PT ;  /* 0x0000400008081812 */ /* 0x000fc800078efcff */
[----:B------:R-:W-:Y:S02]  /*3d520*/  LOP3.LUT R8, R8, 0xffff7fff, RZ, 0xc0, !PT ;  /* 0xffff7fff08087812 */ /* 0x000fe400078ec0ff */
[----:B-1----:R-:W-:-:S04]  /*3d530*/  @!P1 IADD3 R34, P3, P6, R6, R12, R3 ;  /* 0x0000000c06229210 */ /* 0x002fc80007e7e003 */
[----:B------:R-:W-:Y:S02]  /*3d540*/  @!P1 IADD3.X R35, R29, R13, R0, P3, P6 ;  /* 0x0000000d1d239210 */ /* 0x000fe40001fec400 */
[----:B------:R-:W-:-:S13]  /*3d550*/  ISETP.LT.OR P1, PT, R26, 0x89, !P0 ;  /* 0x000000891a00780c */ /* 0x000fda0004721670 */
[----:B------:R-:W0:Y:S01]  /*3d560*/  @!P1 LDC.64 R12, c[0x0][0x5c0] ;  /* 0x00017000ff0c9b82 */ /* 0x000e220000000a00 */
[----:B------:R-:W-:-:S04]  /*3d570*/  @P1 LOP3.LUT R8, R8, 0x8000, RZ, 0xfc, !PT ;  /* 0x0000800008081812 */ /* 0x000fc800078efcff */
[----:B------:R-:W-:Y:S02]  /*3d580*/  LOP3.LUT R8, R8, 0xffffffbf, RZ, 0xc0, !PT ;  /* 0xffffffbf08087812 */ /* 0x000fe400078ec0ff */
[----:B0-----:R-:W-:-:S04]  /*3d590*/  @!P1 IADD3 R58, P3, P6, R6, R12, R3 ;  /* 0x0000000c063a9210 */ /* 0x001fc80007e7e003 */
[----:B------:R-:W-:Y:S02]  /*3d5a0*/  @!P1 IADD3.X R59, R29, R13, R0, P3, P6 ;  /* 0x0000000d1d3b9210 */ /* 0x000fe40001fec400 */
[C---:B------:R-:W-:Y:S02]  /*3d5b0*/  ISETP.LT.OR P3, PT, R26.reuse, 0x49, !P4 ;  /* 0x000000491a00780c */ /* 0x040fe40006761670 */
[----:B------:R-:W-:-:S11]  /*3d5c0*/  ISETP.LT.OR P1, PT, R26, 0x8a, !P0 ;  /* 0x0000008a1a00780c */ /* 0x000fd60004721670 */
[----:B------:R-:W0:Y:S02]  /*3d5d0*/  @!P3 LDC.64 R12, c[0x0][0x5c0] ;  /* 0x00017000ff0cbb82 */ /* 0x000e240000000a00 */
[----:B------:R-:W-:-:S04]  /*3d5e0*/  @P1 LOP3.LUT R8, R8, 0x40, RZ, 0xfc, !PT ;  /* 0x0000004008081812 */ /* 0x000fc800078efcff */
[----:B------:R-:W-:Y:S02]  /*3d5f0*/  LOP3.LUT R8, R8, 0xfffeffff, RZ, 0xc0, !PT ;  /* 0xfffeffff08087812 */ /* 0x000fe400078ec0ff */
        /* <DEDUP_REMOVED lines=68> */
[----:B------:R-:W-:-:S04]  /*3da40*/  LOP3.LUT R8, R8, 0xfffffdff, RZ, 0xc0, !PT ;  /* 0xfffffdff08087812 */ /* 0x000fc800078ec0ff */
[----:B------:R-:W-:-:S04]  /*3da50*/  @P2 LOP3.LUT R8, R8, 0x200, RZ, 0xfc, !PT ;  /* 0x0000020008082812 */ /* 0x000fc800078efcff */
[----:B------:R-:W-:Y:S02]  /*3da60*/  LOP3.LUT R8, R8, 0xffefffff, RZ, 0xc0, !PT ;  /* 0xffefffff08087812 */ /* 0x000fe400078ec0ff */
        /* <DEDUP_REMOVED lines=25> */
[----:B------:R-:W0:Y:S01]  /*3dc00*/  @!P6 LDC.64 R12, c[0x0][0x5c0] ;  /* 0x00017000ff0ceb82 */ /* 0x000e220000000a00 */
[----:B------:R-:W-:Y:S01]  /*3dc10*/  @P6 LOP3.LUT R8, R8, 0x200000, RZ, 0xfc, !PT ;  /* 0x0020000008086812 */ /* 0x000fe200078efcff */
[----:B------:R0:W-:Y:S03]  /*3dc20*/  @!P2 STG.E.U8 desc[UR24][R46.64+0x58], R182 ;  /* 0x000058b62e00a986 */ /* 0x0001e6000c101118 */
[----:B------:R-:W-:Y:S01]  /*3dc30*/  LOP3.LUT R8, R8, 0xffbfffff, RZ, 0xc0, !PT ;  /* 0xffbfffff08087812 */ /* 0x000fe200078ec0ff */
        /* <DEDUP_REMOVED lines=158> */
[----:B------:R-:W-:Y:S02]  /*3e620*/  @P1 LOP3.LUT R8, R8, 0x40000000, RZ, 0xfc, !PT ;  /* 0x4000000008081812 */ /* 0x000fe400078efcff */
[----:B0-----:R-:W-:-:S04]  /*3e630*/  @!P1 IADD3 R84, P2, P6, R6, R12, R3 ;  /* 0x0000000c06549210 */ /* 0x001fc80007e5e003 */
[----:B------:R-:W-:Y:S02]  /*3e640*/  @!P1 IADD3.X R85, R29, R13, R0, P2, P6 ;  /* 0x0000000d1d559210 */ /* 0x000fe400017ec400 */
[----:B------:R-:W-:Y:S02]  /*3e650*/  ISETP.LT.OR P2, PT, R26, 0x81, !P4 ;  /* 0x000000811a00780c */ /* 0x000fe40006741670 */
[C---:B------:R-:W-:Y:S02]  /*3e660*/  LOP3.LUT P1, RZ, R8.reuse, 0x4000, RZ, 0xc0, !PT ;  /* 0x0000400008ff7812 */ /* 0x040fe4000782c0ff */
[----:B------:R-:W-:-:S04]  /*3e670*/  LOP3.LUT R8, R8, 0xdfffffff, RZ, 0xc0, !PT ;  /* 0xdfffffff08087812 */ /* 0x000fc800078ec0ff */
[----:B------:R-:W-:-:S04]  /*3e680*/  @P3 LOP3.LUT R8, R8, 0x20000000, RZ, 0xfc, !PT ;  /* 0x2000000008083812 */ /* 0x000fc800078efcff */
[----:B------:R-:W-:Y:S01]  /*3e690*/  LOP3.LUT R8, R8, 0xfffffffd, RZ, 0xc0, !PT ;  /* 0xfffffffd08087812 */ /* 0x000fe200078ec0ff */
        /* <DEDUP_REMOVED lines=11> */
[----:B------:R-:W-:-:S04]  /*3e750*/  ISETP.GE.AND P2, PT, R27, 0x81, PT ;  /* 0x000000811b00780c */ /* 0x000fc80003f46270 */
[----:B------:R0:W-:Y:S01]  /*3e760*/  @!P0 STG.E.U8 desc[UR24][R12.64+0x81], R201 ;  /* 0x000081c90c008986 */ /* 0x0001e2000c101118 */
[----:B------:R-:W-:-:S03]  /*3e770*/  ISETP.LT.OR P0, PT, R26, 0x1, !P2 ;  /* 0x000000011a00780c */ /* 0x000fc60005701670 */
[----:B------:R1:W-:Y:S04]  /*3e780*/  @!P5 STG.E.U8 desc[UR24][R48.64+0x80], R202 ;  /* 0x000080ca3000d986 */ /* 0x0003e8000c101118 */
[----:B------:R-:W-:Y:S06]  /*3e790*/  @!P1 STG.E.U8 desc[UR24][R34.64+0x81], R203 ;  /* 0x000081cb22009986 */ /* 0x000fec000c101118 */
[----:B0-----:R-:W0:Y:S01]  /*3e7a0*/  @!P0 LDC.64 R12, c[0x0][0x5c0] ;  /* 0x00017000ff0c8b82 */ /* 0x001e220000000a00 */
[----:B------:R-:W-:-:S02]  /*3e7b0*/  @P0 LOP3.LUT R7, R7, 0x1000000, RZ, 0xfc, !PT ;  /* 0x0100000007070812 */ /* 0x000fc400078efcff */
[----:B0-----:R-:W-:-:S04]  /*3e7c0*/  @!P0 IADD3 R22, P3, P6, R6, R12, R4 ;  /* 0x0000000c06168210 */ /* 0x001fc80007e7e004 */
[----:B------:R-:W-:Y:S02]  /*3e7d0*/  @!P0 IADD3.X R23, R29, R13, R2, P3, P6 ;  /* 0x0000000d1d178210 */ /* 0x000fe40001fec402 */
[C---:B------:R-:W-:Y:S02]  /*3e7e0*/  ISETP.LT.OR P3, PT, R26.reuse, 0x2, !P2 ;  /* 0x000000021a00780c */ /* 0x040fe40005761670 */
[----:B------:R-:W-:-:S11]  /*3e7f0*/  ISETP.LT.OR P0, PT, R26, 0x9, !P2 ;  /* 0x000000091a00780c */ /* 0x000fd60005701670 */
[----:B------:R-:W1:Y:S01]  /*3e800*/  @!P3 LDC.64 R12, c[0x0][0x5c0] ;  /* 0x00017000ff0cbb82 */ /* 0x000e620000000a00 */
[----:B------:R-:W-:Y:S02]  /*3e810*/  @P3 LOP3.LUT R8, R8, 0x2, RZ, 0xfc, !PT ;  /* 0x0000000208083812 */ /* 0x000fe400078efcff */
[----:B-1----:R-:W-:-:S04]  /*3e820*/  @!P3 IADD3 R48, P5, P6, R6, R12, R4 ;  /* 0x0000000c0630b210 */ /* 0x002fc80007ebe004 */
[----:B------:R-:W-:Y:S02]  /*3e830*/  @!P3 IADD3.X R49, R29, R13, R2, P5, P6 ;  /* 0x0000000d1d31b210 */ /* 0x000fe40002fec402 */
[----:B------:R-:W0:Y:S01]  /*3e840*/  @!P0 LDC.64 R12, c[0x0][0x5c0] ;  /* 0x00017000ff0c8b82 */ /* 0x000e220000000a00 */
[C---:B------:R-:W-:Y:S02]  /*3e850*/  LOP3.LUT P3, RZ, R8.reuse, 0x8000, RZ, 0xc0, !PT ;  /* 0x0000800008ff7812 */ /* 0x040fe4000786c0ff */
[----:B------:R-:W-:-:S04]  /*3e860*/  LOP3.LUT R8, R8, 0x7fffffff, RZ, 0xc0, !PT ;  /* 0x7fffffff08087812 */ /* 0x000fc800078ec0ff */
[----:B------:R-:W-:-:S04]  /*3e870*/  @P0 LOP3.LUT R8, R8, 0x80000000, RZ, 0xfc, !PT ;  /* 0x8000000008080812 */ /* 0x000fc800078efcff */
[C---:B------:R-:W-:Y:S02]  /*3e880*/  LOP3.LUT P1, RZ, R8.reuse, 0x40, RZ, 0xc0, !PT ;  /* 0x0000004008ff7812 */ /* 0x040fe4000782c0ff */
        /* <DEDUP_REMOVED lines=22> */
[----:B------:R1:W-:Y:S04]  /*3e9f0*/  @!P3 STG.E.U8 desc[UR24][R58.64+0x88], R206 ;  /* 0x000088ce3a00b986 */ /* 0x0003e8000c101118 */
[----:B------:R-:W-:Y:S01]  /*3ea00*/  @!P1 STG.E.U8 desc[UR24][R30.64+0x89], R207 ;  /* 0x000089cf1e009986 */ /* 0x000fe2000c101118 */
[----:B0-----:R-:W0:Y:S02]  /*3ea10*/  @!P0 LDC.64 R12, c[0x0][0x5c0] ;  /* 0x00017000ff0c8b82 */ /* 0x001e240000000a00 */
[----:B0-----:R-:W-:-:S04]  /*3ea20*/  @!P0 IADD3 R88, P5, P6, R6, R12, R4 ;  /* 0x0000000c06588210 */ /* 0x001fc80007ebe004 */
[----:B------:R-:W-:Y:S02]  /*3ea30*/  @!P0 IADD3.X R89, R29, R13, R2, P5, P6 ;  /* 0x0000000d1d598210 */ /* 0x000fe40002fec402 */
[----:B------:R-:W-:-:S13]  /*3ea40*/  ISETP.LT.OR P0, PT, R26, 0x12, !P2 ;  /* 0x000000121a00780c */ /* 0x000fda0005701670 */
[----:B------:R-:W1:Y:S01]  /*3ea50*/  @!P0 LDC.64 R12, c[0x0][0x5c0] ;  /* 0x00017000ff0c8b82 */ /* 0x000e620000000a00 */
[----:B------:R-:W-:-:S04]  /*3ea60*/  @P0 LOP3.LUT R8, R8, 0x8000, RZ, 0xfc, !PT ;  /* 0x0000800008080812 */ /* 0x000fc800078efcff */
[C---:B------:R-:W-:Y:S02]  /*3ea70*/  LOP3.LUT P3, RZ, R8.reuse, 0x10000, RZ, 0xc0, !PT ;  /* 0x0001000008ff7812 */ /* 0x040fe4000786c0ff */
[C---:B------:R-:W-:Y:S02]  /*3ea80*/  LOP3.LUT P1, RZ, R8.reuse, 0x80, RZ, 0xc0, !PT ;  /* 0x0000008008ff7812 */ /* 0x040fe4000782c0ff */
        /* <DEDUP_REMOVED lines=144> */
[----:B------:R-:W-:Y:S01]  /*3f390*/  ISETP.LT.OR P1, PT, R26, 0x5a, !P2 ;  /* 0x0000005a1a00780c */ /* 0x000fe20005721670 */
[----:B0-----:R-:W0:Y:S02]  /*3f3a0*/  @!P0 LDC.64 R12, c[0x0][0x5c0] ;  /* 0x00017000ff0c8b82 */ /* 0x001e240000000a00 */
[----:B0-----:R-:W-:-:S04]  /*3f3b0*/  @!P0 IADD3 R108, P5, P6, R6, R12, R4 ;  /* 0x0000000c066c8210 */ /* 0x001fc80007ebe004 */
[----:B------:R-:W-:Y:S02]  /*3f3c0*/  @!P0 IADD3.X R109, R29, R13, R2, P5, P6 ;  /* 0x0000000d1d6d8210 */ /* 0x000fe40002fec402 */
[----:B------:R-:W-:-:S13]  /*3f3d0*/  ISETP.LT.OR P0, PT, R26, 0x52, !P2 ;  /* 0x000000521a00780c */ /* 0x000fda0005701670 */
[----:B------:R-:W1:Y:S01]  /*3f3e0*/  @!P0 LDC.64 R12, c[0x0][0x5c0] ;  /* 0x00017000ff0c8b82 */ /* 0x000e620000000a00 */
[----:B------:R-:W-:-:S04]  /*3f3f0*/  @P0 LOP3.LUT R8, R8, 0x80000, RZ, 0xfc, !PT ;  /* 0x0008000008080812 */ /* 0x000fc800078efcff */
[----:B------:R-:W-:Y:S02]  /*3f400*/  LOP3.LUT P3, RZ, R8, 0x100000, RZ, 0xc0, !PT ;  /* 0x0010000008ff7812 */ /* 0x000fe4000786c0ff */
        /* <DEDUP_REMOVED lines=29> */
[----:B------:R-:W-:-:S03]  /*3f5e0*/  ISETP.LT.OR P3, PT, R26, 0x62, !P2 ;  /* 0x000000621a00780c */ /* 0x000fc60005761670 */
[----:B------:R-:W-:Y:S01]  /*3f5f0*/  @!P0 STG.E.U8 desc[UR24][R46.64+0xb1], R227 ;  /* 0x0000b1e32e008986 */ /* 0x000fe2000c101118 */
[----:B------:R-:W-:Y:S01]  /*3f600*/  ISETP.LT.OR P0, PT, R26, 0x6a, !P2 ;  /* 0x0000006a1a00780c */ /* 0x000fe20005701670 */
[----:B0-----:R-:W0:Y:S08]  /*3f610*/  @!P1 LDC.64 R12, c[0x0][0x5c0] ;  /* 0x00017000ff0c9b82 */ /* 0x001e300000000a00 */
[----:B------:R-:W-:-:S04]  /*3f620*/  @P3 LOP3.LUT R8, R8, 0x100000, RZ, 0xfc, !PT ;  /* 0x0010000008083812 */ /* 0x000fc800078efcff */
[----:B------:R-:W-:-:S04]  /*3f630*/  LOP3.LUT R8, R8, 0xffdfffff, RZ, 0xc0, !PT ;  /* 0xffdfffff08087812 */ /* 0x000fc800078ec0ff */
[----:B------:R-:W-:-:S04]  /*3f640*/  @P0 LOP3.LUT R8, R8, 0x200000, RZ, 0xfc, !PT ;  /* 0x0020000008080812 */ /* 0x000fc800078efcff */
[----:B------:R-:W-:Y:S02]  /*3f650*/  LOP3.LUT R8, R8, 0xfffffffe, RZ, 0xc0, !PT ;  /* 0xfffffffe08087812 */ /* 0x000fe400078ec0ff */
[----:B0-----:R-:W-:-:S04]  /*3f660*/  @!P1 IADD3 R116, P5, P6, R6, R12, R4 ;  /* 0x0000000c06749210 */ /* 0x001fc80007ebe004 */
[----:B------:R-:W-:Y:S02]  /*3f670*/  @!P1 IADD3.X R117, R29, R13, R2, P5, P6 ;  /* 0x0000000d1d759210 */ /* 0x000fe40002fec402 */
[----:B------:R-:W1:Y:S01]  /*3f680*/  @!P3 LDC.64 R12, c[0x0][0x5c0] ;  /* 0x00017000ff0cbb82 */ /* 0x000e620000000a00 */
        /* <DEDUP_REMOVED lines=11> */
[----:B------:R-:W-:-:S09]  /*3f740*/  LOP3.LUT R7, R7, 0xfffffdff, RZ, 0xc0, !PT ;  /* 0xfffffdff07077812 */ /* 0x000fd200078ec0ff */
        /* <DEDUP_REMOVED lines=34> */
[C---:B------:R-:W-:Y:S02]  /*3f970*/  LOP3.LUT P0, RZ, R8.reuse, 0x400, RZ, 0xc0, !PT ;  /* 0x0000040008ff7812 */ /* 0x040fe4000780c0ff */
[----:B------:R-:W-:Y:S02]  /*3f980*/  LOP3.LUT R8, R8, 0xffbfffff, RZ, 0xc0, !PT ;  /* 0xffbfffff08087812 */ /* 0x000fe400078ec0ff */
        /* <DEDUP_REMOVED lines=25> */
[----:B------:R-:W-:Y:S02]  /*3fb20*/  F2FP.SATFINITE.E4M3.F32.PACK_AB_MERGE_C R11, RZ, R11, RZ ;  /* 0x0000000bff0b723e */ /* 0x000fe400048070ff */
        /* <DEDUP_REMOVED lines=13> */
[----:B------:R-:W-:Y:S02]  /*3fc00*/  @P1 LOP3.LUT R8, R8, 0x400, RZ, 0xfc, !PT ;  /* 0x0000040008081812 */ /* 0x000fe400078efcff */
        /* <DEDUP_REMOVED lines=12> */
[----:B------:R0:W-:Y:S04]  /*3fcd0*/  @!P3 STG.E.U8 desc[UR24][R12.64+0xc9], R237 ;  /* 0x0000c9ed0c00b986 */ /* 0x0001e8000c101118 */
[----:B------:R3:W-:Y:S01]  /*3fce0*/  @!P6 STG.E.U8 desc[UR24][R70.64+0xc8], R11 ;  /* 0x0000c80b4600e986 */ /* 0x0007e2000c101118 */
[----:B0-----:R-:W0:Y:S01]  /*3fcf0*/  @!P1 LDC.64 R12, c[0x0][0x5c0] ;  /* 0x00017000ff0c9b82 */ /* 0x001e220000000a00 */
[----:B---3--:R-:W-:Y:S02]  /*3fd00*/  FMUL R11, R107, UR17 ;  /* 0x000000116b0b7c20 */ /* 0x008fe40008400000 */
[----:B------:R-:W3:Y:S03]  /*3fd10*/  LDL.LU R107, [R1+0x410] ;  /* 0x00041000016b7983 */ /* 0x000ee60000300800 */
[----:B------:R-:W-:-:S05]  /*3fd20*/  F2FP.SATFINITE.E4M3.F32.PACK_AB_MERGE_C R11, RZ, R11, RZ ;  /* 0x0000000bff0b723e */ /* 0x000fca00048070ff */
[----:B------:R4:W-:Y:S01]  /*3fd30*/  @!P0 STG.E.U8 desc[UR24][R24.64+0xc9], R11 ;  /* 0x0000c90b18008986 */ /* 0x0009e2000c101118 */
[----:B0-----:R-:W-:Y:S01]  /*3fd40*/  @!P1 IADD3 R152, P3, P5, R6, R12, R4 ;  /* 0x0000000c06989210 */ /* 0x001fe20007d7e004 */
[----:B----4-:R-:W-:Y:S02]  /*3fd50*/  FMUL R11, R106, UR17 ;  /* 0x000000116a0b7c20 */ /* 0x010fe40008400000 */
[----:B------:R-:W4:Y:S01]  /*3fd60*/  LDL.LU R106, [R1+0x414] ;  /* 0x00041400016a7983 */ /* 0x000f220000300800 */
[----:B------:R-:W-:Y:S02]  /*3fd70*/  @!P1 IADD3.X R153, R29, R13, R2, P3, P5 ;  /* 0x0000000d1d999210 */ /* 0x000fe40001fea402 */
[----:B------:R-:W-:-:S13]  /*3fd80*/  ISETP.LT.OR P1, PT, R26, 0x92, !P2 ;  /* 0x000000921a00780c */ /* 0x000fda0005721670 */
[----:B------:R-:W0:Y:S01]  /*3fd90*/  @!P1 LDC.64 R12, c[0x0][0x5c0] ;  /* 0x00017000ff0c9b82 */ /* 0x000e220000000a00 */
[----:B------:R-:W-:-:S04]  /*3fda0*/  LOP3.LUT R8, R8, 0xff7fffff, RZ, 0xc0, !PT ;  /* 0xff7fffff08087812 */ /* 0x000fc800078ec0ff */
[----:B------:R-:W-:Y:S02]  /*3fdb0*/  @P1 LOP3.LUT R8, R8, 0x800000, RZ, 0xfc, !PT ;  /* 0x0080000008081812 */ /* 0x000fe400078efcff */
        /* <DEDUP_REMOVED lines=8> */
[----:B------:R-:W-:-:S04]  /*3fe40*/  LOP3.LUT R9, R9, 0xfffdffff, RZ, 0xc0, !PT ;  /* 0xfffdffff09097812 */ /* 0x000fc800078ec0ff */
[----:B------:R-:W-:Y:S02]  /*3fe50*/  @P1 LOP3.LUT R9, R9, 0x20000, RZ, 0xfc, !PT ;  /* 0x0002000009091812 */ /* 0x000fe400078efcff */
[----:B------:R-:W-:Y:S02]  /*3fe60*/  ISETP.LT.OR P1, PT, R26, 0x9a, !P2 ;  /* 0x0000009a1a00780c */ /* 0x000fe40005721670 */
[----:B------:R-:W-:Y:S02]  /*3fe70*/  F2FP.SATFINITE.E4M3.F32.PACK_AB_MERGE_C R11, RZ, R11, RZ ;  /* 0x0000000bff0b723e */ /* 0x000fe400048070ff */
[----:B0-----:R-:W-:-:S05]  /*3fe80*/  @!P3 IADD3 R12, P5, R6, R12, RZ ;  /* 0x0000000c060cb210 */ /* 0x001fca0007fbe0ff */
[----:B------:R-:W-:-:S05]  /*3fe90*/  @!P3 IMAD.X R13, R29, 0x1, R13, P5 ;  /* 0x000000011d0db824 */ /* 0x000fca00028e060d */
[----:B------:R0:W-:Y:S02]  /*3fea0*/  @!P3 STG.E.U8 desc[UR24][R12.64+0xd0], R11 ;  /* 0x0000d00b0c00b986 */ /* 0x0001e4000c101118 */
[----:B0-----:R-:W0:Y:S01]  /*3feb0*/  @!P1 LDC.64 R12, c[0x0][0x5c0] ;  /* 0x00017000ff0c9b82 */ /* 0x001e220000000a00 */
[----:B--2---:R-:W-:Y:S02]  /*3fec0*/  FMUL R11, R110, UR17 ;  /* 0x000000116e0b7c20 */ /* 0x004fe40008400000 */
[----:B------:R-:W2:Y:S01]  /*3fed0*/  LDL.LU R110, [R1+0x418] ;  /* 0x00041800016e7983 */ /* 0x000ea20000300800 */
[----:B0-----:R-:W-:-:S04]  /*3fee0*/  @!P1 IADD3 R156, P3, P5, R6, R12, R4 ;  /* 0x0000000c069c9210 */ /* 0x001fc80007d7e004 */
[----:B------:R-:W-:Y:S02]  /*3fef0*/  @!P1 IADD3.X R157, R29, R13, R2, P3, P5 ;  /* 0x0000000d1d9d9210 */ /* 0x000fe40001fea402 */
[----:B------:R-:W-:-:S13]  /*3ff00*/  ISETP.LT.OR P3, PT, R26, 0xd2, !P4 ;  /* 0x000000d21a00780c */ /* 0x000fda0006761670 */
[----:B------:R-:W0:Y:S01]  /*3ff10*/  @!P3 LDC.64 R12, c[0x0][0x5c0] ;  /* 0x00017000ff0cbb82 */ /* 0x000e220000000a00 */
[----:B------:R-:W-:Y:S02]  /*3ff20*/  F2FP.SATFINITE.E4M3.F32.PACK_AB_MERGE_C R11, RZ, R11, RZ ;  /* 0x0000000bff0b723e */ /* 0x000fe400048070ff */
[----:B------:R-:W-:Y:S02]  /*3ff30*/  LOP3.LUT P6, RZ, R8, 0x1000000, RZ, 0xc0, !PT ;  /* 0x0100000008ff7812 */ /* 0x000fe400078cc0ff */
[----:B0-----:R-:W-:-:S05]  /*3ff40*/  @!P3 IADD3 R12, P5, R6, R12, RZ ;  /* 0x0000000c060cb210 */ /* 0x001fca0007fbe0ff */
[----:B------:R-:W-:-:S05]  /*3ff50*/  @!P3 IMAD.X R13, R29, 0x1, R13, P5 ;  /* 0x000000011d0db824 */ /* 0x000fca00028e060d */
[----:B------:R3:W-:Y:S02]  /*3ff60*/  @!P3 STG.E.U8 desc[UR24][R12.64+0xd1], R11 ;  /* 0x0000d10b0c00b986 */ /* 0x0007e4000c101118 */
[----:B---3--:R-:W-:Y:S02]  /*3ff70*/  FMUL R11, R107, UR17 ;  /* 0x000000116b0b7c20 */ /* 0x008fe40008400000 */
[----:B------:R-:W3:Y:S03]  /*3ff80*/  LDL.LU R107, [R1+0x41c] ;  /* 0x00041c00016b7983 */ /* 0x000ee60000300800 */
[----:B------:R-:W-:-:S05]  /*3ff90*/  F2FP.SATFINITE.E4M3.F32.PACK_AB_MERGE_C R11, RZ, R11, RZ ;  /* 0x0000000bff0b723e */ /* 0x000fca00048070ff */
[----:B------:R4:W-:Y:S02]  /*3ffa0*/  @!P6 STG.E.U8 desc[UR24][R72.64+0xd0], R11 ;  /* 0x0000d00b4800e986 */ /* 0x0009e4000c101118 */
[----:B----4-:R-:W-:Y:S02]  /*3ffb0*/  FMUL R11, R106, UR17 ;  /* 0x000000116a0b7c20 */ /* 0x010fe40008400000 */
[----:B------:R-:W4:Y:S01]  /*3ffc0*/  LDL.LU R106, [R1+0x420] ;  /* 0x00042000016a7983 */ /* 0x000f220000300800 */
[----:B------:R-:W-:-:S04]  /*3ffd0*/  LOP3.LUT R9, R9, 0xfffbffff, RZ, 0xc0, !PT ;  /* 0xfffbffff09097812 */ /* 0x000fc800078ec0ff */
[----:B------:R-:W-:Y:S02]  /*3ffe0*/  @P1 LOP3.LUT R9, R9, 0x40000, RZ, 0xfc, !PT ;  /* 0x0004000009091812 */ /* 0x000fe400078efcff */
[----:B------:R-:W-:-:S13]  /*3fff0*/  ISETP.LT.OR P1, PT, R26, 0xa1, !P2 ;  /* 0x000000a11a00780c */ /* 0x000fda0005721670 */
[----:B------:R-:W0:Y:S01]  /*40000*/  @!P1 LDC.64 R12, c[0x0][0x5c0] ;  /* 0x00017000ff0c9b82 */ /* 0x000e220000000a00 */
[----:B------:R-:W-:-:S04]  /*40010*/  LOP3.LUT R9, R9, 0xfff7ffff, RZ, 0xc0, !PT ;  /* 0xfff7ffff09097812 */ /* 0x000fc800078ec0ff */
[----:B------:R-:W-:Y:S02]  /*40020*/  @P1 LOP3.LUT R9, R9, 0x80000, RZ, 0xfc, !PT ;  /* 0x0008000009091812 */ /* 0x000fe400078efcff */
[----:B0-----:R-:W-:-:S04]  /*40030*/  @!P1 IADD3 R164, P3, P5, R6, R12, R4 ;  /* 0x0000000c06a49210 */ /* 0x001fc80007d7e004 */
[----:B------:R-:W-:Y:S02]  /*40040*/  @!P1 IADD3.X R165, R29, R13, R2, P3, P5 ;  /* 0x0000000d1da59210 */ /* 0x000fe40001fea402 */
[----:B------:R-:W-:-:S13]  /*40050*/  ISETP.LT.OR P1, PT, R26, 0xa2, !P2 ;  /* 0x000000a21a00780c */ /* 0x000fda0005721670 */
[----:B------:R-:W0:Y:S01]  /*40060*/  @!P1 LDC.64 R12, c[0x0][0x5c0] ;  /* 0x00017000ff0c9b82 */ /* 0x000e220000000a00 */
[C---:B------:R-:W-:Y:S02]  /*40070*/  LOP3.LUT P0, RZ, R8.reuse, 0x800, RZ, 0xc0, !PT ;  /* 0x0000080008ff7812 */ /* 0x040fe4000780c0ff */
        /* <DEDUP_REMOVED lines=10> */
[----:B------:R-:W-:Y:S02]  /*40120*/  LOP3.LUT R9, R9, 0xffdfffff, RZ, 0xc0, !PT ;  /* 0xffdfffff09097812 */ /* 0x000fe400078ec0ff */
[----:B------:R-:W-:Y:S02]  /*40130*/  F2FP.SATFINITE.E4M3.F32.PACK_AB_MERGE_C R11, RZ, R11, RZ ;  /* 0x0000000bff0b723e */ /* 0x000fe400048070ff */
[----:B------:R-:W-:Y:S02]  /*40140*/  @P1 LOP3.LUT R9, R9, 0x200000, RZ, 0xfc, !PT ;  /* 0x0020000009091812 */ /* 0x000fe400078efcff */
[----:B------:R-:W-:Y:S01]  /*40150*/  ISETP.LT.OR P1, PT, R26, 0xaa, !P2 ;  /* 0x000000aa1a00780c */ /* 0x000fe20005721670 */
[----:B------:R2:W-:Y:S02]  /*40160*/  @!P0 STG.E.U8 desc[UR24][R50.64+0xd1], R11 ;  /* 0x0000d10b32008986 */ /* 0x0005e4000c101118 */
[----:B--2---:R-:W-:-:S02]  /*40170*/  FMUL R11, R110, UR17 ;  /* 0x000000116e0b7c20 */ /* 0x004fc40008400000 */
[----:B------:R-:W2:Y:S01]  /*40180*/  LDL.LU R110, [R1+0x424] ;  /* 0x00042400016e7983 */ /* 0x000ea20000300800 */
[----:B0-----:R-:W-:Y:S02]  /*40190*/  @!P3 IADD3 R12, P5, R6, R12, RZ ;  /* 0x0000000c060cb210 */ /* 0x001fe40007fbe0ff */
[----:B------:R-:W-:-:S03]  /*401a0*/  F2FP.SATFINITE.E4M3.F32.PACK_AB_MERGE_C R11, RZ, R11, RZ ;  /* 0x0000000bff0b723e */ /* 0x000fc600048070ff */
        /* <DEDUP_REMOVED lines=8> */
[----:B------:R-:W-:Y:S02]  /*40230*/  @!P3 IMAD.X R13, R29, 0x1, R13, P5 ;  /* 0x000000011d0db824 */ /* 0x000fe400028e060d */
        /* <DEDUP_REMOVED lines=17> */
[C---:B------:R-:W-:Y:S02]  /*40350*/  LOP3.LUT P0, RZ, R8.reuse, 0x10, RZ, 0xc0, !PT ;  /* 0x0000001008ff7812 */ /* 0x040fe4000780c0ff */
[----:B------:R-:W-:Y:S02]  /*40360*/  LOP3.LUT R8, R8, 0xfdffffff, RZ, 0xc0, !PT ;  /* 0xfdffffff08087812 */ /* 0x000fe400078ec0ff */
[----:B------:R-:W-:Y:S02]  /*40370*/  F2FP.SATFINITE.E4M3.F32.PACK_AB_MERGE_C R11, RZ, R11, RZ ;  /* 0x0000000bff0b723e */ /* 0x000fe400048070ff */
[----:B------:R-:W-:-:S05]  /*40380*/  @P1 LOP3.LUT R8, R8, 0x2000000, RZ, 0xfc, !PT ;  /* 0x0200000008081812 */ /* 0x000fca00078efcff */
[----:B------:R2:W-:Y:S01]  /*40390*/  @!P6 STG.E.U8 desc[UR24][R74.64+0xd8], R11 ;  /* 0x0000d80b4a00e986 */ /* 0x0005e2000c101118 */
[----:B0-----:R-:W-:-:S04]  /*403a0*/  @!P1 IADD3 R182, P3, P5, R6, R12, R4 ;  /* 0x0000000c06b69210 */ /* 0x001fc80007d7e004 */
[----:B------:R-:W-:Y:S02]  /*403b0*/  @!P1 IADD3.X R183, R29, R13, R2, P3, P5 ;  /* 0x0000000d1db79210 */ /* 0x000fe40001fea402 */
[----:B------:R-:W-:-:S13]  /*403c0*/  ISETP.LT.OR P1, PT, R26, 0xb9, !P2 ;  /* 0x000000b91a00780c */ /* 0x000fda0005721670 */
[----:B------:R-:W0:Y:S02]  /*403d0*/  @!P1 LDC.64 R12, c[0x0][0x5c0] ;  /* 0x00017000ff0c9b82 */ /* 0x000e240000000a00 */
[----:B0-----:R-:W-:Y:S01]  /*403e0*/  @!P1 IADD3 R200, P3, P5, R6, R12, R4 ;  /* 0x0000000c06c89210 */ /* 0x001fe20007d7e004 */
[----:B--2---:R-:W-:Y:S02]  /*403f0*/  FMUL R11, R110, UR17 ;  /* 0x000000116e0b7c20 */ /* 0x004fe40008400000 */
[----:B------:R-:W2:Y:S01]  /*40400*/  LDL.LU R110, [R1+0x430] ;  /* 0x00043000016e7983 */ /* 0x000ea20000300800 */
[----:B------:R-:W-:Y:S02]  /*40410*/  @!P1 IADD3.X R201, R29, R13, R2, P3, P5 ;  /* 0x0000000d1dc99210 */ /* 0x000fe40001fea402 */
[----:B------:R-:W-:-:S13]  /*40420*/  ISETP.LT.OR P3, PT, R26, 0xe1, !P4 ;  /* 0x000000e11a00780c */ /* 0x000fda0006761670 */
[----:B------:R-:W0:Y:S01]  /*40430*/  @!P3 LDC.64 R12, c[0x0][0x5c0] ;  /* 0x00017000ff0cbb82 */ /* 0x000e220000000a00 */
[----:B------:R-:W-:-:S05]  /*40440*/  F2FP.SATFINITE.E4M3.F32.PACK_AB_MERGE_C R11, RZ, R11, RZ ;  /* 0x0000000bff0b723e */ /* 0x000fca00048070ff */
[----:B------:R3:W-:Y:S01]  /*40450*/  @!P0 STG.E.U8 desc[UR24][R20.64+0xd9], R11 ;  /* 0x0000d90b14008986 */ /* 0x0007e2000c101118 */
        /* <DEDUP_REMOVED lines=11> */
[----:B------:R-:W0:Y:S02]  /*40510*/  @!P1 LDC.64 R12, c[0x0][0x5c0] ;  /* 0x00017000ff0c9b82 */ /* 0x000e240000000a00 */
[----:B0-----:R-:W-:-:S04]  /*40520*/  @!P1 IADD3 R178, P3, P5, R6, R12, R4 ;  /* 0x0000000c06b29210 */ /* 0x001fc80007d7e004 */
[----:B------:R-:W-:Y:S02]  /*40530*/  @!P1 IADD3.X R179, R29, R13, R2, P3, P5 ;  /* 0x0000000d1db39210 */ /* 0x000fe40001fea402 */
[----:B------:R-:W-:-:S13]  /*40540*/  ISETP.LT.OR P3, PT, R26, 0xe2, !P4 ;  /* 0x000000e21a00780c */ /* 0x000fda0006761670 */
[----:B------:R-:W0:Y:S01]  /*40550*/  @!P3 LDC.64 R12, c[0x0][0x5c0] ;  /* 0x00017000ff0cbb82 */ /* 0x000e220000000a00 */
[----:B------:R-:W-:Y:S02]  /*40560*/  F2FP.SATFINITE.E4M3.F32.PACK_AB_MERGE_C R11, RZ, R11, RZ ;  /* 0x0000000bff0b723e */ /* 0x000fe400048070ff */
[----:B0-----:R-:W-:-:S05]  /*40570*/  @!P3 IADD3 R12, P5, R6, R12, RZ ;  /* 0x0000000c060cb210 */ /* 0x001fca0007fbe0ff */
[----:B------:R-:W-:-:S05]  /*40580*/  @!P3 IMAD.X R13, R29, 0x1, R13, P5 ;  /* 0x000000011d0db824 */ /* 0x000fca00028e060d */
[----:B------:R2:W-:Y:S01]  /*40590*/  @!P3 STG.E.U8 desc[UR24][R12.64+0xe1], R11 ;  /* 0x0000e10b0c00b986 */ /* 0x0005e2000c101118 */
[----:B------:R-:W-:Y:S01]  /*405a0*/  LOP3.LUT P6, RZ, R8, 0x4000000, RZ, 0xc0, !PT ;  /* 0x0400000008ff7812 */ /* 0x000fe200078cc0ff */
[----:B--2---:R-:W-:Y:S02]  /*405b0*/  FMUL R11, R110, UR17 ;  /* 0x000000116e0b7c20 */ /* 0x004fe40008400000 */
[----:B------:R-:W2:Y:S03]  /*405c0*/  LDL.LU R110, [R1+0x43c] ;  /* 0x00043c00016e7983 */ /* 0x000ea60000300800 */
[----:B------:R-:W-:Y:S02]  /*405d0*/  F2FP.SATFINITE.E4M3.F32.PACK_AB_MERGE_C R11, RZ, R11, RZ ;  /* 0x0000000bff0b723e */ /* 0x000fe400048070ff */
[----:B------:R-:W-:-:S05]  /*405e0*/  LOP3.LUT P0, RZ, R8, 0x1000, RZ, 0xc0, !PT ;  /* 0x0000100008ff7812 */ /* 0x000fca000780c0ff */
[----:B------:R3:W-:Y:S01]  /*405f0*/  @!P6 STG.E.U8 desc[UR24][R76.64+0xe0], R11 ;  /* 0x0000e00b4c00e986 */ /* 0x0007e2000c101118 */
[----:B------:R-:W-:-:S04]  /*40600*/  LOP3.LUT R10, R10, 0xffffffef, RZ, 0xc0, !PT ;  /* 0xffffffef0a0a7812 */ /* 0x000fc800078ec0ff */
[----:B------:R-:W-:Y:S02]  /*40610*/  @P1 LOP3.LUT R10, R10, 0x10, RZ, 0xfc, !PT ;  /* 0x000000100a0a1812 */ /* 0x000fe400078efcff */
[----:B------:R-:W-:-:S13]  /*40620*/  ISETP.LT.OR P1, PT, R26, 0xc1, !P2 ;  /* 0x000000c11a00780c */ /* 0x000fda0005721670 */
[----:B------:R-:W0:Y:S01]  /*40630*/  @!P1 LDC.64 R12, c[0x0][0x5c0] ;  /* 0x00017000ff0c9b82 */ /* 0x000e220000000a00 */
[----:B---3--:R-:W-:Y:S02]  /*40640*/  FMUL R11, R107, UR17 ;  /* 0x000000116b0b7c20 */ /* 0x008fe40008400000 */
[----:B------:R-:W3:Y:S03]  /*40650*/  LDL.LU R107, [R1+0x440] ;  /* 0x00044000016b7983 */ /* 0x000ee60000300800 */
[----:B------:R-:W-:-:S05]  /*40660*/  F2FP.SATFINITE.E4M3.F32.PACK_AB_MERGE_C R11, RZ, R11, RZ ;  /* 0x0000000bff0b723e */ /* 0x000fca00048070ff */
[----:B------:R4:W-:Y:S02]  /*40670*/  @!P0 STG.E.U8 desc[UR24][R44.64+0xe1], R11 ;  /* 0x0000e10b2c008986 */ /* 0x0009e4000c101118 */
[----:B----4-:R-:W-:Y:S02]  /*40680*/  FMUL R11, R106, UR17 ;  /* 0x000000116a0b7c20 */ /* 0x010fe40008400000 */
[----:B------:R-:W4:Y:S01]  /*40690*/  LDL.LU R106, [R1+0x444] ;  /* 0x00044400016a7983 */ /* 0x000f220000300800 */
[----:B------:R-:W-:Y:S02]  /*406a0*/  LOP3.LUT R10, R10, 0xfffffdff, RZ, 0xc0, !PT ;  /* 0xfffffdff0a0a7812 */ /* 0x000fe400078ec0ff */
[----:B0-----:R-:W-:Y:S02]  /*406b0*/  @!P1 IADD3 R188, P3, P5, R6, R12, R4 ;  /* 0x0000000c06bc9210 */ /* 0x001fe40007d7e004 */
[----:B------:R-:W-:Y:S02]  /*406c0*/  @P1 LOP3.LUT R10, R10, 0x200, RZ, 0xfc, !PT ;  /* 0x000002000a0a1812 */ /* 0x000fe400078efcff */
[----:B------:R-:W-:-:S02]  /*406d0*/  @!P1 IADD3.X R189, R29, R13, R2, P3, P5 ;  /* 0x0000000d1dbd9210 */ /* 0x000fc40001fea402 */
        /* <DEDUP_REMOVED lines=86> */
[----:B------:R-:W-:Y:S02]  /*40c40*/  @P1 LOP3.LUT R5, R5, 0x1, RZ, 0xfc, !PT ;  /* 0x0000000105051812 */ /* 0x000fe400078efcff */
[----:B0-----:R-:W-:-:S04]  /*40c50*/  @!P1 IADD3 R198, P3, P5, R6, R12, R4 ;  /* 0x0000000c06c69210 */ /* 0x001fc80007d7e004 */
[----:B------:R-:W-:Y:S02]  /*40c60*/  @!P1 IADD3.X R199, R29, R13, R2, P3, P5 ;  /* 0x0000000d1dc79210 */ /* 0x000fe40001fea402 */
[----:B------:R-:W-:-:S13]  /*40c70*/  ISETP.LT.OR P1, PT, R26, 0xe2, !P2 ;  /* 0x000000e21a00780c */ /* 0x000fda0005721670 */
[----:B------:R-:W0:Y:S01]  /*40c80*/  @!P1 LDC.64 R12, c[0x0][0x5c0] ;  /* 0x00017000ff0c9b82 */ /* 0x000e220000000a00 */
[----:B------:R-:W-:Y:S02]  /*40c90*/  LOP3.LUT P6, RZ, R8, 0x10000000, RZ, 0xc0, !PT ;  /* 0x1000000008ff7812 */ /* 0x000fe400078cc0ff */
[----:B------:R-:W-:Y:S02]  /*40ca0*/  LOP3.LUT R10, R10, 0x7fffffff, RZ, 0xc0, !PT ;  /* 0x7fffffff0a0a7812 */ /* 0x000fe400078ec0ff */
[----:B------:R-:W-:Y:S02]  /*40cb0*/  F2FP.SATFINITE.E4M3.F32.PACK_AB_MERGE_C R11, RZ, R11, RZ ;  /* 0x0000000bff0b723e */ /* 0x000fe400048070ff */
[----:B------:R-:W-:-:S07]  /*40cc0*/  @P1 LOP3.LUT R10, R10, 0x80000000, RZ, 0xfc, !PT ;  /* 0x800000000a0a1812 */ /* 0x000fce00078efcff */
        /* <DEDUP_REMOVED lines=9> */
[----:B------:R-:W-:Y:S02]  /*40d60*/  ISETP.LT.OR P3, PT, R26, 0xf9, !P4 ;  /* 0x000000f91a00780c */ /* 0x000fe40006761670 */
[----:B------:R-:W-:-:S11]  /*40d70*/  LOP3.LUT P0, RZ, R8, 0x2000, RZ, 0xc0, !PT ;  /* 0x0000200008ff7812 */ /* 0x000fd6000780c0ff */
        /* <DEDUP_REMOVED lines=11> */
[----:B------:R-:W-:-:S13]  /*40e30*/  ISETP.LT.OR P0, PT, R26, 0xea, !P2 ;  /* 0x000000ea1a00780c */ /* 0x000fda0005701670 */
[----:B------:R-:W0:Y:S01]  /*40e40*/  @!P0 LDC.64 R12, c[0x0][0x5c0] ;  /* 0x00017000ff0c8b82 */ /* 0x000e220000000a00 */
[----:B------:R-:W-:Y:S02]  /*40e50*/  ISETP.LT.OR P4, PT, R26, 0xfa, !P4 ;  /* 0x000000fa1a00780c */ /* 0x000fe40006781670 */
[----:B0-----:R-:W-:-:S04]  /*40e60*/  @!P0 IADD3 R208, P3, P5, R6, R12, R4 ;  /* 0x0000000c06d08210 */ /* 0x001fc80007d7e004 */
[----:B------:R-:W-:-:S07]  /*40e70*/  @!P0 IADD3.X R209, R29, R13, R2, P3, P5 ;  /* 0x0000000d1dd18210 */ /* 0x000fce0001fea402 */
[----:B------:R-:W0:Y:S01]  /*40e80*/  @!P4 LDC.64 R12, c[0x0][0x5c0] ;  /* 0x00017000ff0ccb82 */ /* 0x000e220000000a00 */
[----:B------:R-:W-:Y:S02]  /*40e90*/  F2FP.SATFINITE.E4M3.F32.PACK_AB_MERGE_C R11, RZ, R11, RZ ;  /* 0x0000000bff0b723e */ /* 0x000fe400048070ff */
[----:B0-----:R-:W-:-:S05]  /*40ea0*/  @!P4 IADD3 R12, P3, R6, R12, RZ ;  /* 0x0000000c060cc210 */ /* 0x001fca0007f7e0ff */
[----:B------:R-:W-:-:S05]  /*40eb0*/  @!P4 IMAD.X R13, R29, 0x1, R13, P3 ;  /* 0x000000011d0dc824 */ /* 0x000fca00018e060d */
[----:B------:R2:W-:Y:S01]  /*40ec0*/  @!P4 STG.E.U8 desc[UR24][R12.64+0xf9], R11 ;  /* 0x0000f90b0c00c986 */ /* 0x0005e2000c101118 */
[----:B------:R-:W-:Y:S02]  /*40ed0*/  LOP3.LUT P6, RZ, R8, 0x40000000, RZ, 0xc0, !PT ;  /* 0x4000000008ff7812 */ /* 0x000fe400078cc0ff */
[----:B------:R-:W-:-:S04]  /*40ee0*/  LOP3.LUT R5, R5, 0xffffffbf, RZ, 0xc0, !PT ;  /* 0xffffffbf05057812 */ /* 0x000fc800078ec0ff */
[----:B------:R-:W-:Y:S02]  /*40ef0*/  @P1 LOP3.LUT R5, R5, 0x40, RZ, 0xfc, !PT ;  /* 0x0000004005051812 */ /* 0x000fe400078efcff */
[----:B------:R-:W-:Y:S01]  /*40f00*/  LOP3.LUT P1, RZ, R8, 0x20000000, RZ, 0xc0, !PT ;  /* 0x2000000008ff7812 */ /* 0x000fe2000782c0ff */
[----:B--2---:R-:W-:Y:S02]  /*40f10*/  FMUL R11, R110, UR17 ;  /* 0x000000116e0b7c20 */ /* 0x004fe40008400000 */
[----:B------:R-:W2:Y:S03]  /*40f20*/  LDL.LU R110, [R1+0x46c] ;  /* 0x00046c00016e7983 */ /* 0x000ea60000300800 */
[----:B------:R-:W-:-:S05]  /*40f30*/  F2FP.SATFINITE.E4M3.F32.PACK_AB_MERGE_C R11, RZ, R11, RZ ;  /* 0x0000000bff0b723e */ /* 0x000fca00048070ff */
[----:B------:R3:W-:Y:S01]  /*40f40*/  @!P6 STG.E.U8 desc[UR24][R84.64+0xf8], R11 ;  /* 0x0000f80b5400e986 */ /* 0x0007e2000c101118 */
[----:B------:R-:W-:-:S13]  /*40f50*/  ISETP.LT.OR P5, PT, R26, 0xf1, !P2 ;  /* 0x000000f11a00780c */ /* 0x000fda00057a1670 */
[----:B------:R-:W0:Y:S01]  /*40f60*/  @!P5 LDC.64 R12, c[0x0][0x5c0] ;  /* 0x00017000ff0cdb82 */ /* 0x000e220000000a00 */
[----:B------:R-:W-:-:S04]  /*40f70*/  LOP3.LUT R5, R5, 0xffffffef, RZ, 0xc0, !PT ;  /* 0xffffffef05057812 */ /* 0x000fc800078ec0ff */
[----:B------:R-:W-:-:S04]  /*40f80*/  @P0 LOP3.LUT R5, R5, 0x10, RZ, 0xfc, !PT ;  /* 0x0000001005050812 */ /* 0x000fc800078efcff */
[----:B------:R-:W-:-:S04]  /*40f90*/  LOP3.LUT R5, R5, 0xfffff7ff, RZ, 0xc0, !PT ;  /* 0xfffff7ff05057812 */ /* 0x000fc800078ec0ff */
[----:B------:R-:W-:Y:S02]  /*40fa0*/  @P5 LOP3.LUT R5, R5, 0x800, RZ, 0xfc, !PT ;  /* 0x0000080005055812 */ /* 0x000fe400078efcff */
[----:B0-----:R-:W-:Y:S01]  /*40fb0*/  @!P5 IADD3 R218, P3, P4, R6, R12, R4 ;  /* 0x0000000c06dad210 */ /* 0x001fe20007c7e004 */
[----:B---3--:R-:W-:-:S05]  /*40fc0*/  FMUL R11, R107, UR17 ;  /* 0x000000116b0b7c20 */ /* 0x008fca0008400000 */
[----:B------:R-:W-:-:S05]  /*40fd0*/  F2FP.SATFINITE.E4M3.F32.PACK_AB_MERGE_C R11, RZ, R11, RZ ;  /* 0x0000000bff0b723e */ /* 0x000fca00048070ff */
[----:B------:R4:W-:Y:S02]  /*40fe0*/  @!P1 STG.E.U8 desc[UR24][R82.64+0xf9], R11 ;  /* 0x0000f90b52009986 */ /* 0x0009e4000c101118 */
[----:B----4-:R-:W-:Y:S02]  /*40ff0*/  FMUL R11, R106, UR17 ;  /* 0x000000116a0b7c20 */ /* 0x010fe40008400000 */
[----:B------:R-:W3:Y:S01]  /*41000*/  LDL.LU R106, [R1+0x470] ;  /* 0x00047000016a7983 */ /* 0x000ee20000300800 */
[----:B------:R-:W-:Y:S02]  /*41010*/  @!P5 IADD3.X R219, R29, R13, R2, P3, P4 ;  /* 0x0000000d1ddbd210 */ /* 0x000fe40001fe8402 */
[----:B------:R-:W-:Y:S01]  /*41020*/  ISETP.LT.OR P5, PT, R26, 0xf2, !P2 ;  /* 0x000000f21a00780c */ /* 0x000fe200057a1670 */
[----:B------:R-:W4:-:S12]  /*41030*/  LDL.LU R107, [R1+0x474] ;  /* 0x00047400016b7983 */ /* 0x000f180000300800 */
[----:B------:R-:W0:Y:S01]  /*41040*/  @!P5 LDC.64 R12, c[0x0][0x5c0] ;  /* 0x00017000ff0cdb82 */ /* 0x000e220000000a00 */
[----:B------:R-:W-:-:S04]  /*41050*/  LOP3.LUT R5, R5, 0xfffffbff, RZ, 0xc0, !PT ;  /* 0xfffffbff05057812 */ /* 0x000fc800078ec0ff */
[----:B------:R-:W-:Y:S02]  /*41060*/  @P5 LOP3.LUT R5, R5, 0x400, RZ, 0xfc, !PT ;  /* 0x0000040005055812 */ /* 0x000fe400078efcff */
[----:B0-----:R-:W-:-:S04]  /*41070*/  @!P5 IADD3 R216, P3, P4, R6, R12, R4 ;  /* 0x0000000c06d8d210 */ /* 0x001fc80007c7e004 */
[----:B------:R-:W-:Y:S02]  /*41080*/  @!P5 IADD3.X R217, R29, R13, R2, P3, P4 ;  /* 0x0000000d1dd9d210 */ /* 0x000fe40001fe8402 */
[----:B------:R-:W-:-:S13]  /*41090*/  ISETP.LT.OR P5, PT, R26, 0xf9, !P2 ;  /* 0x000000f91a00780c */ /* 0x000fda00057a1670 */
[----:B------:R-:W0:Y:S01]  /*410a0*/  @!P5 LDC.64 R12, c[0x0][0x5c0] ;  /* 0x00017000ff0cdb82 */ /* 0x000e220000000a00 */
[----:B------:R-:W-:Y:S02]  /*410b0*/  ISETP.LT.OR P1, PT, R26, 0xfa, !P2 ;  /* 0x000000fa1a00780c */ /* 0x000fe40005721670 */
[----:B0-----:R-:W-:-:S04]  /*410c0*/  @!P5 IADD3 R226, P3, P4, R6, R12, R4 ;  /* 0x0000000c06e2d210 */ /* 0x001fc80007c7e004 */
[----:B------:R-:W-:-:S07]  /*410d0*/  @!P5 IADD3.X R227, R29, R13, R2, P3, P4 ;  /* 0x0000000d1de3d210 */ /* 0x000fce0001fe8402 */
[----:B------:R-:W0:Y:S01]  /*410e0*/  @!P1 LDC.64 R12, c[0x0][0x5c0] ;  /* 0x00017000ff0c9b82 */ /* 0x000e220000000a00 */
[----:B------:R-:W-:-:S04]  /*410f0*/  LOP3.LUT R5, R5, 0xfffeffff, RZ, 0xc0, !PT ;  /* 0xfffeffff05057812 */ /* 0x000fc800078ec0ff */
[----:B------:R-:W-:-:S04]  /*41100*/  @P5 LOP3.LUT R5, R5, 0x10000, RZ, 0xfc, !PT ;  /* 0x0001000005055812 */ /* 0x000fc800078efcff */
[----:B------:R-:W-:-:S04]  /*41110*/  LOP3.LUT R5, R5, 0xffff7fff, RZ, 0xc0, !PT ;  /* 0xffff7fff05057812 */ /* 0x000fc800078ec0ff */
[----:B------:R-:W-:Y:S02]  /*41120*/  @P1 LOP3.LUT R5, R5, 0x8000, RZ, 0xfc, !PT ;  /* 0x0000800005051812 */ /* 0x000fe400078efcff */
[----:B0-----:R-:W-:-:S04]  /*41130*/  @!P1 IADD3 R224, P2, P3, R6, R12, R4 ;  /* 0x0000000c06e09210 */ /* 0x001fc80007b5e004 */
[----:B------:R-:W-:Y:S02]  /*41140*/  @!P1 IADD3.X R225, R29, R13, R2, P2, P3 ;  /* 0x0000000d1de19210 */ /* 0x000fe400017e6402 */
[----:B------:R-:W-:-:S04]  /*41150*/  ISETP.GE.AND P2, PT, R27, 0x101, PT ;  /* 0x000001011b00780c */ /* 0x000fc80003f46270 */
[----:B------:R-:W-:Y:S02]  /*41160*/  ISETP.LT.OR P1, PT, R26, 0x1, !P2 ;  /* 0x000000011a00780c */ /* 0x000fe40005721670 */
[----:B------:R-:W-:-:S11]  /*41170*/  LOP3.LUT P0, RZ, R7, 0x1000000, RZ, 0xc0, !PT ;  /* 0x0100000007ff7812 */ /* 0x000fd6000780c0ff */
[----:B------:R-:W0:Y:S01]  /*41180*/  @!P1 LDC.64 R12, c[0x0][0x5c0] ;  /* 0x00017000ff0c9b82 */ /* 0x000e220000000a00 */
[----:B------:R-:W-:Y:S01]  /*41190*/  F2FP.SATFINITE.E4M3.F32.PACK_AB_MERGE_C R11, RZ, R11, RZ ;  /* 0x0000000bff0b723e */ /* 0x000fe200048070ff */
[----:B------:R-:W-:Y:S02]  /*411a0*/  USHF.L.U32 UR6, UR12, 0x8, URZ ;  /* 0x000000080c067899 */ /* 0x000fe4000800063f */
[----:B------:R-:W-:Y:S02]  /*411b0*/  USHF.L.U64.HI UR13, UR12, 0x8, UR13 ;  /* 0x000000080c0d7899 */ /* 0x000fe4000801020d */
[----:B------:R2:W-:Y:S02]  /*411c0*/  @!P0 STG.E.U8 desc[UR24][R22.64], R11 ;  /* 0x0000000b16008986 */ /* 0x0005e4000c101118 */
[----:B0-----:R-:W-:-:S04]  /*411d0*/  @!P1 IADD3 R16, P0, P3, R6, UR6, R12 ;  /* 0x0000000606109c10 */ /* 0x001fc8000fb1e00c */
[----:B------:R-:W-:-:S05]  /*411e0*/  @!P1 IADD3.X R17, R29, UR13, R13, P0, P3 ;  /* 0x0000000d1d119c10 */ /* 0x000fca00087e640d */
[----:B------:R0:W-:Y:S01]  /*411f0*/  @!P1 STL.64 [R1+0x18], R16 ;  /* 0x0000181001009387 */ /* 0x0001e20000100a00 */
[----:B--2---:R-:W-:-:S03]  /*41200*/  FMUL R11, R110, UR17 ;  /* 0x000000116e0b7c20 */ /* 0x004fc60008400000 */
[----:B------:R-:W2:Y:S01]  /*41210*/  LDL.LU R110, [R1+0x478] ;  /* 0x00047800016e7983 */ /* 0x000ea20000300800 */
[----:B------:R-:W-:Y:S02]  /*41220*/  LOP3.LUT P6, RZ, R8, 0x2, RZ, 0xc0, !PT ;  /* 0x0000000208ff7812 */ /* 0x000fe400078cc0ff */
[----:B------:R-:W-:-:S11]  /*41230*/  F2FP.SATFINITE.E4M3.F32.PACK_AB_MERGE_C R11, RZ, R11, RZ ;  /* 0x0000000bff0b723e */ /* 0x000fd600048070ff */
[----:B------:R3:W-:Y:S01]  /*41240*/  @!P6 STG.E.U8 desc[UR24][R48.64+0x1], R11 ;  /* 0x0000010b3000e986 */ /* 0x0007e2000c101118 */
[----:B------:R-:W-:-:S04]  /*41250*/  ISETP.GE.AND P0, PT, R27, 0x89, PT ;  /* 0x000000891b00780c */ /* 0x000fc80003f06270 */
[----:B------:R-:W-:-:S13]  /*41260*/  ISETP.LT.OR P3, PT, R26, 0x1, !P0 ;  /* 0x000000011a00780c */ /* 0x000fda0004761670 */
[----:B0-----:R-:W0:Y:S01]  /*41270*/  @!P3 LDC.64 R16, c[0x0][0x5c0] ;  /* 0x00017000ff10bb82 */ /* 0x001e220000000a00 */
[----:B------:R-:W-:Y:S02]  /*41280*/  ISETP.LT.OR P1, PT, R26, 0x2, !P2 ;  /* 0x000000021a00780c */ /* 0x000fe40005721670 */
[----:B------:R-:W-:-:S04]  /*41290*/  @!P3 IADD3 R12, P4, P5, R4, R6, R3 ;  /* 0x00000006040cb210 */ /* 0x000fc80007d9e003 */
[----:B------:R-:W-:Y:S02]  /*412a0*/  @!P3 IADD3.X R15, R2, R29, R0, P4, P5 ;  /* 0x0000001d020fb210 */ /* 0x000fe400027ea400 */
[----:B0-----:R-:W-:-:S05]  /*412b0*/  @!P3 IADD3 R16, P4, R12, R16, RZ ;  /* 0x000000100c10b210 */ /* 0x001fca0007f9e0ff */
[----:B------:R-:W0:Y:S01]  /*412c0*/  @!P1 LDC.64 R12, c[0x0][0x5c0] ;  /* 0x00017000ff0c9b82 */ /* 0x000e220000000a00 */
[----:B---3--:R-:W-:Y:S02]  /*412d0*/  FMUL R11, R106, UR17 ;  /* 0x000000116a0b7c20 */ /* 0x008fe40008400000 */
[----:B------:R-:W3:Y:S01]  /*412e0*/  LDL.LU R106, [R1+0x47c] ;  /* 0x00047c00016a7983 */ /* 0x000ee20000300800 */
[----:B------:R-:W-:Y:S02]  /*412f0*/  @!P3 IMAD.X R17, R15, 0x1, R17, P4 ;  /* 0x000000010f11b824 */ /* 0x000fe400020e0611 */
[----:B------:R-:W-:-:S05]  /*41300*/  F2FP.SATFINITE.E4M3.F32.PACK_AB_MERGE_C R11, RZ, R11, RZ ;  /* 0x0000000bff0b723e */ /* 0x000fca00048070ff */
[----:B------:R1:W-:Y:S01]  /*41310*/  @!P3 STG.E.U8 desc[UR24][R16.64], R11 ;  /* 0x0000000b1000b986 */ /* 0x0003e2000c101118 */
[----:B------:R-:W-:Y:S02]  /*41320*/  ISETP.LT.OR P3, PT, R26, 0x2, !P0 ;  /* 0x000000021a00780c */ /* 0x000fe40004761670 */
[----:B0-----:R-:W-:-:S04]  /*41330*/  @!P1 IADD3 R230, P5, P6, R6, UR6, R12 ;  /* 0x0000000606e69c10 */ /* 0x001fc8000febe00c */
[----:B------:R-:W-:-:S07]  /*41340*/  @!P1 IADD3.X R231, R29, UR13, R13, P5, P6 ;  /* 0x0000000d1de79c10 */ /* 0x000fce000afec40d */
[----:B------:R-:W0:Y:S01]  /*41350*/  @!P3 LDC.64 R12, c[0x0][0x5c0] ;  /* 0x00017000ff0cbb82 */ /* 0x000e220000000a00 */
[----:B-1----:R-:W-:-:S04]  /*41360*/  @!P3 IADD3 R16, P4, P5, R4, R6, R3 ;  /* 0x000000060410b210 */ /* 0x002fc80007d9e003 */
[----:B------:R-:W-:Y:S02]  /*41370*/  @!P3 IADD3.X R11, R2, R29, R0, P4, P5 ;  /* 0x0000001d020bb210 */ /* 0x000fe400027ea400 */
[----:B0-----:R-:W-:-:S05]  /*41380*/  @!P3 IADD3 R16, P4, R16, R12, RZ ;  /* 0x0000000c1010b210 */ /* 0x001fca0007f9e0ff */
[----:B------:R-:W-:Y:S02]  /*41390*/  @!P3 IMAD.X R17, R11, 0x1, R13, P4 ;  /* 0x000000010b11b824 */ /* 0x000fe400020e060d */
[----:B----4-:R-:W-:Y:S02]  /*413a0*/  FMUL R11, R107, UR17 ;  /* 0x000000116b0b7c20 */ /* 0x010fe40008400000 */
[----:B------:R-:W4:Y:S01]  /*413b0*/  LDL.LU R107, [R1+0x480] ;  /* 0x00048000016b7983 */ /* 0x000f220000300800 */
[----:B------:R-:W-:Y:S02]  /*413c0*/  LOP3.LUT P6, RZ, R8, 0x80000000, RZ, 0xc0, !PT ;  /* 0x8000000008ff7812 */ /* 0x000fe400078cc0ff */
[----:B------:R-:W-:-:S11]  /*413d0*/  LOP3.LUT R7, R7, 0xff7fffff, RZ, 0xc0, !PT ;  /* 0xff7fffff07077812 */ /* 0x000fd600078ec0ff */
[----:B------:R-:W-:Y:S02]  /*413e0*/  @P6 LOP3.LUT R7, R7, 0x800000, RZ, 0xfc, !PT ;  /* 0x0080000007076812 */ /* 0x000fe400078efcff */
[----:B------:R-:W-:-:S13]  /*413f0*/  ISETP.LT.OR P6, PT, R26, 0x9, !P2 ;  /* 0x000000091a00780c */ /* 0x000fda00057c1670 */
[----:B------:R-:W0:Y:S01]  /*41400*/  @!P6 LDC.64 R12, c[0x0][0x5c0] ;  /* 0x00017000ff0ceb82 */ /* 0x000e220000000a00 */
[----:B------:R-:W-:-:S05]  /*41410*/  F2FP.SATFINITE.E4M3.F32.PACK_AB_MERGE_C R11, RZ, R11, RZ ;  /* 0x0000000bff0b723e */ /* 0x000fca00048070ff */
[----:B------:R2:W-:Y:S01]  /*41420*/  @!P3 STG.E.U8 desc[UR24][R16.64+0x1], R11 ;  /* 0x0000010b1000b986 */ /* 0x0005e2000c101118 */
[----:B0-----:R-:W-:-:S04]  /*41430*/  @!P6 IADD3 R236, P4, P5, R6, UR6, R12 ;  /* 0x0000000606ecec10 */ /* 0x001fc8000fd9e00c */
[----:B------:R-:W-:Y:S02]  /*41440*/  @!P6 IADD3.X R237, R29, UR13, R13, P4, P5 ;  /* 0x0000000d1dedec10 */ /* 0x000fe4000a7ea40d */
[----:B------:R-:W-:-:S13]  /*41450*/  ISETP.LT.OR P5, PT, R26, 0xa, !P2 ;  /* 0x0000000a1a00780c */ /* 0x000fda00057a1670 */
[----:B------:R-:W0:Y:S01]  /*41460*/  @!P5 LDC.64 R12, c[0x0][0x5c0] ;  /* 0x00017000ff0cdb82 */ /* 0x000e220000000a00 */
[----:B--2---:R-:W-:Y:S02]  /*41470*/  FMUL R11, R110, UR17 ;  /* 0x000000116e0b7c20 */ /* 0x004fe40008400000 */
[----:B------:R-:W2:Y:S01]  /*41480*/  LDL.LU R110, [R1+0x484] ;  /* 0x00048400016e7983 */ /* 0x000ea20000300800 */
[----:B0-----:R-:W-:-:S04]  /*41490*/  @!P5 IADD3 R228, P3, P4, R6, UR6, R12 ;  /* 0x0000000606e4dc10 */ /* 0x001fc8000fc7e00c */
[----:B------:R-:W-:Y:S02]  /*414a0*/  @!P5 IADD3.X R229, R29, UR13, R13, P3, P4 ;  /* 0x0000000d1de5dc10 */ /* 0x000fe40009fe840d */
[----:B------:R-:W-:-:S13]  /*414b0*/  ISETP.LT.OR P5, PT, R26, 0x11, !P2 ;  /* 0x000000111a00780c */ /* 0x000fda00057a1670 */
[----:B------:R-:W0:Y:S01]  /*414c0*/  @!P5 LDC.64 R12, c[0x0][0x5c0] ;  /* 0x00017000ff0cdb82 */ /* 0x000e220000000a00 */
[----:B------:R-:W-:Y:S02]  /*414d0*/  LOP3.LUT P6, RZ, R7, 0x800000, RZ, 0xc0, !PT ;  /* 0x0080000007ff7812 */ /* 0x000fe400078cc0ff */
[----:B------:R-:W-:-:S11]  /*414e0*/  F2FP.SATFINITE.E4M3.F32.PACK_AB_MERGE_C R11, RZ, R11, RZ ;  /* 0x0000000bff0b723e */ /* 0x000fd600048070ff */
[----:B------:R3:W-:Y:S01]  /*414f0*/  @!P6 STG.E.U8 desc[UR24][R86.64+0x8], R11 ;  /* 0x0000080b5600e986 */ /* 0x0007e2000c101118 */
[----:B0-----:R-:W-:-:S04]  /*41500*/  @!P5 IADD3 R16, P3, P4, R6, UR6, R12 ;  /* 0x000000060610dc10 */ /* 0x001fc8000fc7e00c */
[----:B------:R-:W-:-:S05]  /*41510*/  @!P5 IADD3.X R17, R29, UR13, R13, P3, P4 ;  /* 0x0000000d1d11dc10 */ /* 0x000fca0009fe840d */
[----:B------:R0:W-:Y:S01]  /*41520*/  @!P5 STL.64 [R1+0x38], R16 ;  /* 0x000038100100d387 */ /* 0x0001e20000100a00 */
[----:B---3--:R-:W-:-:S03]  /*41530*/  FMUL R11, R106, UR17 ;  /* 0x000000116a0b7c20 */ /* 0x008fc60008400000 */
[----:B------:R-:W3:Y:S01]  /*41540*/  LDL.LU R106, [R1+0x488] ;  /* 0x00048800016a7983 */ /* 0x000ee20000300800 */
[----:B------:R-:W-:Y:S02]  /*41550*/  ISETP.LT.OR P3, PT, R26, 0x9, !P0 ;  /* 0x000000091a00780c */ /* 0x000fe40004761670 */
[----:B------:R-:W-:Y:S02]  /*41560*/  LOP3.LUT P1, RZ, R8, 0x4000, RZ, 0xc0, !PT ;  /* 0x0000400008ff7812 */ /* 0x000fe4000782c0ff */
[----:B------:R-:W-:-:S09]  /*41570*/  F2FP.SATFINITE.E4M3.F32.PACK_AB_MERGE_C R11, RZ, R11, RZ ;  /* 0x0000000bff0b723e */ /* 0x000fd200048070ff */
[----:B0-----:R-:W0:Y:S02]  /*41580*/  @!P3 LDC.64 R16, c[0x0][0x5c0] ;  /* 0x00017000ff10bb82 */ /* 0x001e240000000a00 */
[----:B------:R4:W-:Y:S01]  /*41590*/  @!P1 STG.E.U8 desc[UR24][R34.64+0x9], R11 ;  /* 0x0000090b22009986 */ /* 0x0009e2000c101118 */
[----:B------:R-:W-:Y:S02]  /*415a0*/  ISETP.LT.OR P1, PT, R26, 0x12, !P2 ;  /* 0x000000121a00780c */ /* 0x000fe40005721670 */
[----:B------:R-:W-:-:S04]  /*415b0*/  @!P3 IADD3 R12, P4, P5, R4, R6, R3 ;  /* 0x00000006040cb210 */ /* 0x000fc80007d9e003 */
[----:B------:R-:W-:Y:S02]  /*415c0*/  @!P3 IADD3.X R15, R2, R29, R0, P4, P5 ;  /* 0x0000001d020fb210 */ /* 0x000fe400027ea400 */
[----:B0-----:R-:W-:-:S05]  /*415d0*/  @!P3 IADD3 R16, P4, R12, R16, RZ ;  /* 0x000000100c10b210 */ /* 0x001fca0007f9e0ff */
[----:B------:R-:W0:Y:S01]  /*415e0*/  @!P1 LDC.64 R12, c[0x0][0x5c0] ;  /* 0x00017000ff0c9b82 */ /* 0x000e220000000a00 */
[----:B------:R-:W-:Y:S02]  /*415f0*/  @!P3 IMAD.X R17, R15, 0x1, R17, P4 ;  /* 0x000000010f11b824 */ /* 0x000fe400020e0611 */
[----:B----4-:R-:W-:-:S05]  /*41600*/  FMUL R11, R107, UR17 ;  /* 0x000000116b0b7c20 */ /* 0x010fca0008400000 */
[----:B------:R-:W-:-:S05]  /*41610*/  F2FP.SATFINITE.E4M3.F32.PACK_AB_MERGE_C R11, RZ, R11, RZ ;  /* 0x0000000bff0b723e */ /* 0x000fca00048070ff */
[----:B------:R1:W-:Y:S01]  /*41620*/  @!P3 STG.E.U8 desc[UR24][R16.64+0x8], R11 ;  /* 0x0000080b1000b986 */ /* 0x0003e2000c101118 */
[----:B------:R-:W-:Y:S02]  /*41630*/  ISETP.LT.OR P3, PT, R26, 0xa, !P0 ;  /* 0x0000000a1a00780c */ /* 0x000fe40004761670 */
[----:B0-----:R-:W-:-:S04]  /*41640*/  @!P1 IADD3 R20, P5, P6, R6, UR6, R12 ;  /* 0x0000000606149c10 */ /* 0x001fc8000febe00c */
[----:B------:R-:W-:Y:S02]  /*41650*/  @!P1 IADD3.X R21, R29, UR13, R13, P5, P6 ;  /* 0x0000000d1d159c10 */ /* 0x000fe4000afec40d */
[----:B------:R-:W-:-:S05]  /*41660*/  LOP3.LUT P6, RZ, R9, 0x1, RZ, 0xc0, !PT ;  /* 0x0000000109ff7812 */ /* 0x000fca00078cc0ff */
[----:B------:R-:W0:Y:S01]  /*41670*/  @!P3 LDC.64 R12, c[0x0][0x5c0] ;  /* 0x00017000ff0cbb82 */ /* 0x000e220000000a00 */
[----:B------:R-:W-:Y:S02]  /*41680*/  LOP3.LUT R7, R7, 0xffbfffff, RZ, 0xc0, !PT ;  /* 0xffbfffff07077812 */ /* 0x000fe400078ec0ff */
[----:B-1----:R-:W-:-:S05]  /*41690*/  @!P3 IADD3 R16, P4, P5, R4, R6, R3 ;  /* 0x000000060410b210 */ /* 0x002fca0007d9e003 */
[----:B------:R-:W-:Y:S02]  /*416a0*/  @P6 LOP3.LUT R7, R7, 0x400000, RZ, 0xfc, !PT ;  /* 0x0040000007076812 */ /* 0x000fe400078efcff */
[----:B------:R-:W-:Y:S02]  /*416b0*/  ISETP.LT.OR P6, PT, R26, 0x19, !P2 ;  /* 0x000000191a00780c */ /* 0x000fe400057c1670 */
[----:B------:R-:W-:Y:S01]  /*416c0*/  @!P3 IADD3.X R11, R2, R29, R0, P4, P5 ;  /* 0x0000001d020bb210 */ /* 0x000fe200027ea400 */
[----:B------:R1:W-:Y:S04]  /*416d0*/  @!P1 STL.64 [R1], R20 ;  /* 0x0000001401009387 */ /* 0x0003e80000100a00 */
[----:B------:R-:W4:Y:S01]  /*416e0*/  LDL.LU R107, [R1+0x48c] ;  /* 0x00048c00016b7983 */ /* 0x000f220000300800 */
[----:B0-----:R-:W-:-:S05]  /*416f0*/  @!P3 IADD3 R16, P4, R16, R12, RZ ;  /* 0x0000000c1010b210 */ /* 0x001fca0007f9e0ff */
[----:B------:R-:W-:Y:S02]  /*41700*/  @!P3 IMAD.X R17, R11, 0x1, R13, P4 ;  /* 0x000000010b11b824 */ /* 0x000fe400020e060d */
[----:B------:R-:W1:Y:S02]  /*41710*/  @!P6 LDC.64 R12, c[0x0][0x5c0] ;  /* 0x00017000ff0ceb82 */ /* 0x000e640000000a00 */
[----:B-1----:R-:W-:-:S04]  /*41720*/  @!P6 IADD3 R20, P4, P5, R6, UR6, R12 ;  /* 0x000000060614ec10 */ /* 0x002fc8000fd9e00c */
[----:B------:R-:W-:-:S05]  /*41730*/  @!P6 IADD3.X R21, R29, UR13, R13, P4, P5 ;  /* 0x0000000d1d15ec10 */ /* 0x000fca000a7ea40d */
[----:B------:R-:W-:Y:S01]  /*41740*/  @!P6 STL.64 [R1+0x10], R20 ;  /* 0x000010140100e387 */ /* 0x000fe20000100a00 */
[----:B--2---:R-:W-:-:S03]  /*41750*/  FMUL R11, R110, UR17 ;  /* 0x000000116e0b7c20 */ /* 0x004fc60008400000 */
[----:B------:R-:W2:Y:S02]  /*41760*/  LDL.LU R110, [R1+0x490] ;  /* 0x00049000016e7983 */ /* 0x000ea40000300800 */
[----:B------:R-:W-:-:S05]  /*41770*/  F2FP.SATFINITE.E4M3.F32.PACK_AB_MERGE_C R11, RZ, R11, RZ ;  /* 0x0000000bff0b723e */ /* 0x000fca00048070ff */
[----:B------:R3:W-:Y:S01]  /*41780*/  @!P3 STG.E.U8 desc[UR24][R16.64+0x9], R11 ;  /* 0x0000090b1000b986 */ /* 0x0007e2000c101118 */
[----:B------:R-:W-:-:S13]  /*41790*/  ISETP.LT.OR P5, PT, R26, 0x1a, !P2 ;  /* 0x0000001a1a00780c */ /* 0x000fda00057a1670 */
[----:B------:R-:W0:Y:S01]  /*417a0*/  @!P5 LDC.64 R12, c[0x0][0x5c0] ;  /* 0x00017000ff0cdb82 */ /* 0x000e220000000a00 */
[----:B---3--:R-:W-:Y:S02]  /*417b0*/  FMUL R11, R106, UR17 ;  /* 0x000000116a0b7c20 */ /* 0x008fe40008400000 */
[----:B------:R-:W3:Y:S01]  /*417c0*/  LDL.LU R106, [R1+0x494] ;  /* 0x00049400016a7983 */ /* 0x000ee20000300800 */
[----:B0-----:R-:W-:-:S04]  /*417d0*/  @!P5 IADD3 R234, P3, P4, R6, UR6, R12 ;  /* 0x0000000606eadc10 */ /* 0x001fc8000fc7e00c */
[----:B------:R-:W-:Y:S02]  /*417e0*/  @!P5 IADD3.X R235, R29, UR13, R13, P3, P4 ;  /* 0x0000000d1debdc10 */ /* 0x000fe40009fe840d */
[----:B------:R-:W-:-:S13]  /*417f0*/  ISETP.LT.OR P5, PT, R26, 0x21, !P2 ;  /* 0x000000211a00780c */ /* 0x000fda00057a1670 */
[----:B------:R-:W0:Y:S01]  /*41800*/  @!P5 LDC.64 R12, c[0x0][0x5c0] ;  /* 0x00017000ff0cdb82 */ /* 0x000e220000000a00 */
[----:B------:R-:W-:Y:S02]  /*41810*/  LOP3.LUT P6, RZ, R7, 0x400000, RZ, 0xc0, !PT ;  /* 0x0040000007ff7812 */ /* 0x000fe400078cc0ff */
[----:B------:R-:W-:Y:S02]  /*41820*/  F2FP.SATFINITE.E4M3.F32.PACK_AB_MERGE_C R11, RZ, R11, RZ ;  /* 0x0000000bff0b723e */ /* 0x000fe400048070ff */
[----:B------:R-:W-:Y:S02]  /*41830*/  LOP3.LUT P1, RZ, R8, 0x8000, RZ, 0xc0, !PT ;  /* 0x0000800008ff7812 */ /* 0x000fe4000782c0ff */
[----:B0-----:R-:W-:-:S04]  /*41840*/  @!P5 IADD3 R16, P3, P4, R6, UR6, R12 ;  /* 0x000000060610dc10 */ /* 0x001fc8000fc7e00c */
[----:B------:R-:W-:Y:S02]  /*41850*/  @!P5 IADD3.X R17, R29, UR13, R13, P3, P4 ;  /* 0x0000000d1d11dc10 */ /* 0x000fe40009fe840d */
[----:B------:R-:W-:Y:S01]  /*41860*/  ISETP.LT.OR P3, PT, R26, 0x11, !P0 ;  /* 0x000000111a00780c */ /* 0x000fe20004761670 */
[----:B------:R-:W-:Y:S04]  /*41870*/  @!P6 STG.E.U8 desc[UR24][R88.64+0x10], R11 ;  /* 0x0000100b5800e986 */ /* 0x000fe8000c101118 */
[----:B------:R0:W-:Y:S08]  /*41880*/  @!P5 STL.64 [R1+0x48], R16 ;  /* 0x000048100100d387 */ /* 0x0001f00000100a00 */
[----:B0-----:R-:W0:Y:S01]  /*41890*/  @!P3 LDC.64 R16, c[0x0][0x5c0] ;  /* 0x00017000ff10bb82 */ /* 0x001e220000000a00 */
[----:B------:R-:W-:Y:S01]  /*418a0*/  @!P3 IADD3 R12, P4, P5, R4, R6, R3 ;  /* 0x00000006040cb210 */ /* 0x000fe20007d9e003 */
[----:B----4-:R-:W-:-:S02]  /*418b0*/  FMUL R11, R107, UR17 ;  /* 0x000000116b0b7c20 */ /* 0x010fc40008400000 */
[----:B------:R-:W4:Y:S03]  /*418c0*/  LDL.LU R107, [R1+0x498] ;  /* 0x00049800016b7983 */ /* 0x000f260000300800 */
[----:B------:R-:W-:-:S05]  /*418d0*/  F2FP.SATFINITE.E4M3.F32.PACK_AB_MERGE_C R11, RZ, R11, RZ ;  /* 0x0000000bff0b723e */ /* 0x000fca00048070ff */
[----:B------:R2:W-:Y:S01]  /*418e0*/  @!P1 STG.E.U8 desc[UR24][R58.64+0x11], R11 ;  /* 0x0000110b3a009986 */ /* 0x0005e2000c101118 */
[----:B------:R-:W-:Y:S02]  /*418f0*/  ISETP.LT.OR P1, PT, R26, 0x22, !P2 ;  /* 0x000000221a00780c */ /* 0x000fe40005721670 */
[----:B------:R-:W-:Y:S02]  /*41900*/  @!P3 IADD3.X R15, R2, R29, R0, P4, P5 ;  /* 0x0000001d020fb210 */ /* 0x000fe400027ea400 */
[----:B0-----:R-:W-:-:S09]  /*41910*/  @!P3 IADD3 R16, P4, R12, R16, RZ ;  /* 0x000000100c10b210 */ /* 0x001fd20007f9e0ff */
[----:B------:R-:W0:Y:S01]  /*41920*/  @!P1 LDC.64 R12, c[0x0][0x5c0] ;  /* 0x00017000ff0c9b82 */ /* 0x000e220000000a00 */
[----:B------:R-:W-:Y:S01]  /*41930*/  @!P3 IMAD.X R17, R15, 0x1, R17, P4 ;  /* 0x000000010f11b824 */ /* 0x000fe200020e0611 */
[----:B------:R-:W-:Y:S02]  /*41940*/  LOP3.LUT R7, R7, 0xffdfffff, RZ, 0xc0, !PT ;  /* 0xffdfffff07077812 */ /* 0x000fe400078ec0ff */
[----:B0-----:R-:W-:-:S04]  /*41950*/  @!P1 IADD3 R20, P5, P6, R6, UR6, R12 ;  /* 0x0000000606149c10 */ /* 0x001fc8000febe00c */
[----:B------:R-:W-:Y:S01]  /*41960*/  @!P1 IADD3.X R21, R29, UR13, R13, P5, P6 ;  /* 0x0000000d1d159c10 */ /* 0x000fe2000afec40d */
[----:B--2---:R-:W-:-:S05]  /*41970*/  FMUL R11, R110, UR17 ;  /* 0x000000116e0b7c20 */ /* 0x004fca0008400000 */
[----:B------:R-:W-:-:S05]  /*41980*/  F2FP.SATFINITE.E4M3.F32.PACK_AB_MERGE_C R11, RZ, R11, RZ ;  /* 0x0000000bff0b723e */ /* 0x000fca00048070ff */
[----:B------:R0:W-:Y:S01]  /*41990*/  @!P3 STG.E.U8 desc[UR24][R16.64+0x10], R11 ;  /* 0x0000100b1000b986 */ /* 0x0001e2000c101118 */
[----:B------:R-:W-:Y:S02]  /*419a0*/  ISETP.LT.OR P3, PT, R26, 0x12, !P0 ;  /* 0x000000121a00780c */ /* 0x000fe40004761670 */
[----:B------:R-:W-:Y:S01]  /*419b0*/  LOP3.LUT P6, RZ, R9, 0x2, RZ, 0xc0, !PT ;  /* 0x0000000209ff7812 */ /* 0x000fe200078cc0ff */
[----:B------:R1:W-:Y:S04]  /*419c0*/  @!P1 STL.64 [R1+0x20], R20 ;  /* 0x0000201401009387 */ /* 0x0003e80000100a00 */
[----:B------:R-:W2:Y:S06]  /*419d0*/  LDL.LU R110, [R1+0x49c] ;  /* 0x00049c00016e7983 */ /* 0x000eac0000300800 */
[----:B------:R-:W1:Y:S02]  /*419e0*/  @!P3 LDC.64 R12, c[0x0][0x5c0] ;  /* 0x00017000ff0cbb82 */ /* 0x000e640000000a00 */
[----:B------:R-:W-:-:S02]  /*419f0*/  @P6 LOP3.LUT R7, R7, 0x200000, RZ, 0xfc, !PT ;  /* 0x0020000007076812 */ /* 0x000fc400078efcff */
[----:B------:R-:W-:Y:S02]  /*41a00*/  ISETP.LT.OR P6, PT, R26, 0x29, !P2 ;  /* 0x000000291a00780c */ /* 0x000fe400057c1670 */
[----:B0-----:R-:W-:-:S04]  /*41a10*/  @!P3 IADD3 R16, P4, P5, R4, R6, R3 ;  /* 0x000000060410b210 */ /* 0x001fc80007d9e003 */
[----:B------:R-:W-:Y:S02]  /*41a20*/  @!P3 IADD3.X R11, R2, R29, R0, P4, P5 ;  /* 0x0000001d020bb210 */ /* 0x000fe400027ea400 */
[----:B-1----:R-:W-:-:S05]  /*41a30*/  @!P3 IADD3 R16, P4, R16, R12, RZ ;  /* 0x0000000c1010b210 */ /* 0x002fca0007f9e0ff */
[----:B------:R-:W-:Y:S02]  /*41a40*/  @!P3 IMAD.X R17, R11, 0x1, R13, P4 ;  /* 0x000000010b11b824 */ /* 0x000fe400020e060d */
[----:B------:R-:W0:Y:S02]  /*41a50*/  @!P6 LDC.64 R12, c[0x0][0x5c0] ;  /* 0x00017000ff0ceb82 */ /* 0x000e240000000a00 */
[----:B0-----:R-:W-:-:S04]  /*41a60*/  @!P6 IADD3 R20, P4, P5, R6, UR6, R12 ;  /* 0x000000060614ec10 */ /* 0x001fc8000fd9e00c */
[----:B------:R-:W-:-:S05]  /*41a70*/  @!P6 IADD3.X R21, R29, UR13, R13, P4, P5 ;  /* 0x0000000d1d15ec10 */ /* 0x000fca000a7ea40d */
[----:B------:R0:W-:Y:S01]  /*41a80*/  @!P6 STL.64 [R1+0x30], R20 ;  /* 0x000030140100e387 */ /* 0x0001e20000100a00 */
[----:B---3--:R-:W-:-:S03]  /*41a90*/  FMUL R11, R106, UR17 ;  /* 0x000000116a0b7c20 */ /* 0x008fc60008400000 */
[----:B------:R-:W3:Y:S01]  /*41aa0*/  LDL.LU R106, [R1+0x4a0] ;  /* 0x0004a000016a7983 */ /* 0x000ee20000300800 */
[----:B------:R-:W-:-:S13]  /*41ab0*/  ISETP.LT.OR P5, PT, R26, 0x2a, !P2 ;  /* 0x0000002a1a00780c */ /* 0x000fda00057a1670 */
[----:B------:R-:W0:Y:S01]  /*41ac0*/  @!P5 LDC.64 R12, c[0x0][0x5c0] ;  /* 0x00017000ff0cdb82 */ /* 0x000e220000000a00 */
[----:B------:R-:W-:-:S05]  /*41ad0*/  F2FP.SATFINITE.E4M3.F32.PACK_AB_MERGE_C R11, RZ, R11, RZ ;  /* 0x0000000bff0b723e */ /* 0x000fca00048070ff */
[----:B------:R4:W-:Y:S01]  /*41ae0*/  @!P3 STG.E.U8 desc[UR24][R16.64+0x11], R11 ;  /* 0x0000110b1000b986 */ /* 0x0009e2000c101118 */
[----:B0-----:R-:W-:-:S04]  /*41af0*/  @!P5 IADD3 R20, P3, P4, R6, UR6, R12 ;  /* 0x000000060614dc10 */ /* 0x001fc8000fc7e00c */
[----:B------:R-:W-:-:S05]  /*41b00*/  @!P5 IADD3.X R21, R29, UR13, R13, P3, P4 ;  /* 0x0000000d1d15dc10 */ /* 0x000fca0009fe840d */
[----:B------:R-:W-:Y:S01]  /*41b10*/  @!P5 STL.64 [R1+0x8], R20 ;  /* 0x000008140100d387 */ /* 0x000fe20000100a00 */
[----:B------:R-:W-:-:S13]  /*41b20*/  ISETP.LT.OR P5, PT, R26, 0x31, !P2 ;  /* 0x000000311a00780c */ /* 0x000fda00057a1670 */
[----:B------:R-:W0:Y:S01]  /*41b30*/  @!P5 LDC.64 R12, c[0x0][0x5c0] ;  /* 0x00017000ff0cdb82 */ /* 0x000e220000000a00 */
[----:B----4-:R-:W-:Y:S02]  /*41b40*/  FMUL R11, R107, UR17 ;  /* 0x000000116b0b7c20 */ /* 0x010fe40008400000 */
[----:B------:R-:W4:Y:S01]  /*41b50*/  LDL.LU R107, [R1+0x4a4] ;  /* 0x0004a400016b7983 */ /* 0x000f220000300800 */
[----:B0-----:R-:W-:Y:S02]  /*41b60*/  @!P5 IADD3 R16, P3, P4, R6, UR6, R12 ;  /* 0x000000060610dc10 */ /* 0x001fe4000fc7e00c */
[----:B------:R-:W-:Y:S02]  /*41b70*/  LOP3.LUT P6, RZ, R7, 0x200000, RZ, 0xc0, !PT ;  /* 0x0020000007ff7812 */ /* 0x000fe400078cc0ff */
[----:B------:R-:W-:Y:S02]  /*41b80*/  @!P5 IADD3.X R17, R29, UR13, R13, P3, P4 ;  /* 0x0000000d1d11dc10 */ /* 0x000fe40009fe840d */
[----:B------:R-:W-:-:S02]  /*41b90*/  ISETP.LT.OR P3, PT, R26, 0x19, !P0 ;  /* 0x000000191a00780c */ /* 0x000fc40004761670 */
[----:B------:R-:W-:Y:S01]  /*41ba0*/  F2FP.SATFINITE.E4M3.F32.PACK_AB_MERGE_C R11, RZ, R11, RZ ;  /* 0x0000000bff0b723e */ /* 0x000fe200048070ff */
[----:B------:R0:W-:Y:S01]  /*41bb0*/  @!P5 STL.64 [R1+0x50], R16 ;  /* 0x000050100100d387 */ /* 0x0001e20000100a00 */
[----:B------:R-:W-:-:S05]  /*41bc0*/  LOP3.LUT P1, RZ, R8, 0x40, RZ, 0xc0, !PT ;  /* 0x0000004008ff7812 */ /* 0x000fca000782c0ff */
[----:B------:R2:W-:Y:S04]  /*41bd0*/  @!P6 STG.E.U8 desc[UR24][R90.64+0x18], R11 ;  /* 0x0000180b5a00e986 */ /* 0x0005e8000c101118 */
[----:B0-----:R-:W0:Y:S01]  /*41be0*/  @!P3 LDC.64 R16, c[0x0][0x5c0] ;  /* 0x00017000ff10bb82 */ /* 0x001e220000000a00 */
[----:B------:R-:W-:-:S04]  /*41bf0*/  @!P3 IADD3 R12, P4, P5, R4, R6, R3 ;  /* 0x00000006040cb210 */ /* 0x000fc80007d9e003 */
[----:B------:R-:W-:Y:S02]  /*41c00*/  @!P3 IADD3.X R15, R2, R29, R0, P4, P5 ;  /* 0x0000001d020fb210 */ /* 0x000fe400027ea400 */
[----:B0-----:R-:W-:Y:S01]  /*41c10*/  @!P3 IADD3 R16, P4, R12, R16, RZ ;  /* 0x000000100c10b210 */ /* 0x001fe20007f9e0ff */
[----:B--2---:R-:W-:Y:S02]  /*41c20*/  FMUL R11, R110, UR17 ;  /* 0x000000116e0b7c20 */ /* 0x004fe40008400000 */
[----:B------:R-:W2:Y:S03]  /*41c30*/  LDL.LU R110, [R1+0x4a8] ;  /* 0x0004a800016e7983 */ /* 0x000ea60000300800 */
[----:B------:R-:W-:-:S05]  /*41c40*/  F2FP.SATFINITE.E4M3.F32.PACK_AB_MERGE_C R11, RZ, R11, RZ ;  /* 0x0000000bff0b723e */ /* 0x000fca00048070ff */
[----:B------:R3:W-:Y:S01]  /*41c50*/  @!P1 STG.E.U8 desc[UR24][R30.64+0x19], R11 ;  /* 0x0000190b1e009986 */ /* 0x0007e2000c101118 */
[----:B------:R-:W-:-:S13]  /*41c60*/  ISETP.LT.OR P1, PT, R26, 0x32, !P2 ;  /* 0x000000321a00780c */ /* 0x000fda0005721670 */
[----:B------:R-:W0:Y:S02]  /*41c70*/  @!P1 LDC.64 R12, c[0x0][0x5c0] ;  /* 0x00017000ff0c9b82 */ /* 0x000e240000000a00 */
[----:B0-----:R-:W-:-:S04]  /*41c80*/  @!P1 IADD3 R20, P5, P6, R6, UR6, R12 ;  /* 0x0000000606149c10 */ /* 0x001fc8000febe00c */
[----:B------:R-:W-:-:S05]  /*41c90*/  @!P1 IADD3.X R21, R29, UR13, R13, P5, P6 ;  /* 0x0000000d1d159c10 */ /* 0x000fca000afec40d */
[----:B------:R-:W-:Y:S01]  /*41ca0*/  @!P1 STL.64 [R1+0x40], R20 ;  /* 0x0000401401009387 */ /* 0x000fe20000100a00 */
[----:B---3--:R-:W-:-:S03]  /*41cb0*/  FMUL R11, R106, UR17 ;  /* 0x000000116a0b7c20 */ /* 0x008fc60008400000 */
[----:B------:R-:W3:Y:S01]  /*41cc0*/  LDL.LU R106, [R1+0x4ac] ;  /* 0x0004ac00016a7983 */ /* 0x000ee20000300800 */
[----:B------:R-:W-:Y:S01]  /*41cd0*/  @!P3 IMAD.X R17, R15, 0x1, R17, P4 ;  /* 0x000000010f11b824 */ /* 0x000fe200020e0611 */
[----:B------:R-:W-:-:S05]  /*41ce0*/  F2FP.SATFINITE.E4M3.F32.PACK_AB_MERGE_C R11, RZ, R11, RZ ;  /* 0x0000000bff0b723e */ /* 0x000fca00048070ff */
[----:B------:R0:W-:Y:S01]  /*41cf0*/  @!P3 STG.E.U8 desc[UR24][R16.64+0x18], R11 ;  /* 0x0000180b1000b986 */ /* 0x0001e2000c101118 */
[----:B------:R-:W-:Y:S02]  /*41d00*/  ISETP.LT.OR P3, PT, R26, 0x1a, !P0 ;  /* 0x0000001a1a00780c */ /* 0x000fe40004761670 */
[----:B------:R-:W-:-:S11]  /*41d10*/  LOP3.LUT P6, RZ, R9, 0x4, RZ, 0xc0, !PT ;  /* 0x0000000409ff7812 */ /* 0x000fd600078cc0ff */
[----:B------:R-:W1:Y:S01]  /*41d20*/  @!P3 LDC.64 R12, c[0x0][0x5c0] ;  /* 0x00017000ff0cbb82 */ /* 0x000e620000000a00 */
[----:B------:R-:W-:-:S04]  /*41d30*/  LOP3.LUT R7, R7, 0xffefffff, RZ, 0xc0, !PT ;  /* 0xffefffff07077812 */ /* 0x000fc800078ec0ff */
[----:B------:R-:W-:Y:S02]  /*41d40*/  @P6 LOP3.LUT R7, R7, 0x100000, RZ, 0xfc, !PT ;  /* 0x0010000007076812 */ /* 0x000fe400078efcff */
        /* <DEDUP_REMOVED lines=8> */
[----:B------:R-:W-:Y:S01]  /*41dd0*/  @!P6 STL.64 [R1+0x28], R20 ;  /* 0x000028140100e387 */ /* 0x000fe20000100a00 */
[----:B----4-:R-:W-:-:S03]  /*41de0*/  FMUL R11, R107, UR17 ;  /* 0x000000116b0b7c20 */ /* 0x010fc60008400000 */
[----:B------:R-:W4:Y:S02]  /*41df0*/  LDL.LU R107, [R1+0x4b0] ;  /* 0x0004b000016b7983 */ /* 0x000f240000300800 */
[----:B------:R-:W-:Y:S02]  /*41e00*/  F2FP.SATFINITE.E4M3.F32.PACK_AB_MERGE_C R11, RZ, R11, RZ ;  /* 0x0000000bff0b723e */ /* 0x000fe400048070ff */
[----:B------:R-:W-:-:S03]  /*41e10*/  LOP3.LUT P6, RZ, R7, 0x100000, RZ, 0xc0, !PT ;  /* 0x0010000007ff7812 */ /* 0x000fc600078cc0ff */
[----:B------:R2:W-:Y:S02]  /*41e20*/  @!P3 STG.E.U8 desc[UR24][R16.64+0x19], R11 ;  /* 0x0000190b1000b986 */ /* 0x0005e4000c101118 */
[----:B--2---:R-:W-:-:S05]  /*41e30*/  FMUL R11, R110, UR17 ;  /* 0x000000116e0b7c20 */ /* 0x004fca0008400000 */
[----:B------:R-:W-:-:S05]  /*41e40*/  F2FP.SATFINITE.E4M3.F32.PACK_AB_MERGE_C R11, RZ, R11, RZ ;  /* 0x0000000bff0b723e */ /* 0x000fca00048070ff */
[----:B------:R3:W-:Y:S01]  /*41e50*/  @!P6 STG.E.U8 desc[UR24][R92.64+0x20], R11 ;  /* 0x0000200b5c00e986 */ /* 0x0007e2000c101118 */
[----:B------:R-:W-:-:S13]  /*41e60*/  ISETP.LT.OR P5, PT, R26, 0x3a, !P2 ;  /* 0x0000003a1a00780c */ /* 0x000fda00057a1670 */
[----:B------:R-:W0:Y:S01]  /*41e70*/  @!P5 LDC.64 R12, c[0x0][0x5c0] ;  /* 0x00017000ff0cdb82 */ /* 0x000e220000000a00 */
[----:B---3--:R-:W-:Y:S02]  /*41e80*/  FMUL R11, R106, UR17 ;  /* 0x000000116a0b7c20 */ /* 0x008fe40008400000 */
[----:B------:R-:W2:Y:S01]  /*41e90*/  LDL.LU R106, [R1+0x4b4] ;  /* 0x0004b400016a7983 */ /* 0x000ea20000300800 */
[----:B0-----:R-:W-:Y:S02]  /*41ea0*/  @!P5 IADD3 R232, P3, P4, R6, UR6, R12 ;  /* 0x0000000606e8dc10 */ /* 0x001fe4000fc7e00c */
[----:B------:R-:W-:Y:S01]  /*41eb0*/  LOP3.LUT P1, RZ, R8, 0x10000, RZ, 0xc0, !PT ;  /* 0x0001000008ff7812 */ /* 0x000fe2000782c0ff */
[----:B------:R-:W3:Y:S01]  /*41ec0*/  LDL.LU R110, [R1+0x4b8] ;  /* 0x0004b800016e7983 */ /* 0x000ee20000300800 */
[----:B------:R-:W-:Y:S02]  /*41ed0*/  @!P5 IADD3.X R233, R29, UR13, R13, P3, P4 ;  /* 0x0000000d1de9dc10 */ /* 0x000fe40009fe840d */
[----:B------:R-:W-:-:S13]  /*41ee0*/  ISETP.LT.OR P5, PT, R26, 0x41, !P2 ;  /* 0x000000411a00780c */ /* 0x000fda00057a1670 */
[----:B------:R-:W0:Y:S02]  /*41ef0*/  @!P5 LDC.64 R12, c[0x0][0x5c0] ;  /* 0x00017000ff0cdb82 */ /* 0x000e240000000a00 */
[----:B0-----:R-:W-:-:S04]  /*41f00*/  @!P5 IADD3 R222, P3, P4, R6, UR6, R12 ;  /* 0x0000000606dedc10 */ /* 0x001fc8000fc7e00c */
[----:B------:R-:W-:Y:S02]  /*41f10*/  @!P5 IADD3.X R223, R29, UR13, R13, P3, P4 ;  /* 0x0000000d1ddfdc10 */ /* 0x000fe40009fe840d */
[----:B------:R-:W-:Y:S02]  /*41f20*/  ISETP.LT.OR P3, PT, R26, 0x21, !P0 ;  /* 0x000000211a00780c */ /* 0x000fe40004761670 */
[----:B------:R-:W-:-:S11]  /*41f30*/  F2FP.SATFINITE.E4M3.F32.PACK_AB_MERGE_C R11, RZ, R11, RZ ;  /* 0x0000000bff0b723e */ /* 0x000fd600048070ff */
[----:B------:R-:W0:Y:S01]  /*41f40*/  @!P3 LDC.64 R16, c[0x0][0x5c0] ;  /* 0x00017000ff10bb82 */ /* 0x000e220000000a00 */
[----:B------:R4:W-:Y:S01]  /*41f50*/  @!P1 STG.E.U8 desc[UR24][R52.64+0x21], R11 ;  /* 0x0000210b34009986 */ /* 0x0009e2000c101118 */
[----:B------:R-:W-:Y:S02]  /*41f60*/  ISETP.LT.OR P1, PT, R26, 0x42, !P2 ;  /* 0x000000421a00780c */ /* 0x000fe40005721670 */
[----:B------:R-:W-:-:S04]  /*41f70*/  @!P3 IADD3 R12, P4, P5, R4, R6, R3 ;  /* 0x00000006040cb210 */ /* 0x000fc80007d9e003 */
[----:B------:R-:W-:Y:S01]  /*41f80*/  @!P3 IADD3.X R15, R2, R29, R0, P4, P5 ;  /* 0x0000001d020fb210 */ /* 0x000fe200027ea400 */
[----:B----4-:R-:W-:Y:S02]  /*41f90*/  FMUL R11, R107, UR17 ;  /* 0x000000116b0b7c20 */ /* 0x010fe40008400000 */
[----:B------:R-:W4:Y:S01]  /*41fa0*/  LDL.LU R107, [R1+0x4bc] ;  /* 0x0004bc00016b7983 */ /* 0x000f220000300800 */
[----:B0-----:R-:W-:-:S03]  /*41fb0*/  @!P3 IADD3 R16, P4, R12, R16, RZ ;  /* 0x000000100c10b210 */ /* 0x001fc60007f9e0ff */
[----:B------:R-:W0:Y:S01]  /*41fc0*/  @!P1 LDC.64 R12, c[0x0][0x5c0] ;  /* 0x00017000ff0c9b82 */ /* 0x000e220000000a00 */
[----:B------:R-:W-:Y:S01]  /*41fd0*/  F2FP.SATFINITE.E4M3.F32.PACK_AB_MERGE_C R11, RZ, R11, RZ ;  /* 0x0000000bff0b723e */ /* 0x000fe200048070ff */
[----:B------:R-:W-:-:S05]  /*41fe0*/  @!P3 IMAD.X R17, R15, 0x1, R17, P4 ;  /* 0x000000010f11b824 */ /* 0x000fca00020e0611 */
[----:B------:R1:W-:Y:S01]  /*41ff0*/  @!P3 STG.E.U8 desc[UR24][R16.64+0x20], R11 ;  /* 0x0000200b1000b986 */ /* 0x0003e2000c101118 */
[----:B------:R-:W-:Y:S02]  /*42000*/  ISETP.LT.OR P3, PT, R26, 0x22, !P0 ;  /* 0x000000221a00780c */ /* 0x000fe40004761670 */
[----:B0-----:R-:W-:-:S04]  /*42010*/  @!P1 IADD3 R220, P5, P6, R6, UR6, R12 ;  /* 0x0000000606dc9c10 */ /* 0x001fc8000febe00c */
[----:B------:R-:W-:-:S07]  /*42020*/  @!P1 IADD3.X R221, R29, UR13, R13, P5, P6 ;  /* 0x0000000d1ddd9c10 */ /* 0x000fce000afec40d */
[----:B------:R-:W0:Y:S01]  /*42030*/  @!P3 LDC.64 R12, c[0x0][0x5c0] ;  /* 0x00017000ff0cbb82 */ /* 0x000e220000000a00 */
[----:B------:R-:W-:Y:S02]  /*42040*/  LOP3.LUT P6, RZ, R9, 0x8, RZ, 0xc0, !PT ;  /* 0x0000000809ff7812 */ /* 0x000fe400078cc0ff */
[----:B------:R-:W-:Y:S02]  /*42050*/  LOP3.LUT R7, R7, 0xfff7ffff, RZ, 0xc0, !PT ;  /* 0xfff7ffff07077812 */ /* 0x000fe400078ec0ff */
[----:B-1----:R-:W-:-:S09]  /*42060*/  @!P3 IADD3 R16, P4, P5, R4, R6, R3 ;  /* 0x000000060410b210 */ /* 0x002fd20007d9e003 */
[----:B------:R-:W-:Y:S02]  /*42070*/  @P6 LOP3.LUT R7, R7, 0x80000, RZ, 0xfc, !PT ;  /* 0x0008000007076812 */ /* 0x000fe400078efcff */
[----:B------:R-:W-:Y:S02]  /*42080*/  ISETP.LT.OR P6, PT, R26, 0x49, !P2 ;  /* 0x000000491a00780c */ /* 0x000fe400057c1670 */
[----:B------:R-:W-:Y:S02]  /*42090*/  @!P3 IADD3.X R11, R2, R29, R0, P4, P5 ;  /* 0x0000001d020bb210 */ /* 0x000fe400027ea400 */
[----:B0-----:R-:W-:-:S05]  /*420a0*/  @!P3 IADD3 R16, P4, R16, R12, RZ ;  /* 0x0000000c1010b210 */ /* 0x001fca0007f9e0ff */
[----:B------:R-:W-:-:S04]  /*420b0*/  @!P3 IMAD.X R17, R11, 0x1, R13, P4 ;  /* 0x000000010b11b824 */ /* 0x000fc800020e060d */
[----:B------:R-:W0:Y:S02]  /*420c0*/  @!P6 LDC.64 R12, c[0x0][0x5c0] ;  /* 0x00017000ff0ceb82 */ /* 0x000e240000000a00 */
[----:B0-----:R-:W-:-:S04]  /*420d0*/  @!P6 IADD3 R214, P4, P5, R6, UR6, R12 ;  /* 0x0000000606d6ec10 */ /* 0x001fc8000fd9e00c */
[----:B------:R-:W-:-:S05]  /*420e0*/  @!P6 IADD3.X R215, R29, UR13, R13, P4, P5 ;  /* 0x0000000d1dd7ec10 */ /* 0x000fca000a7ea40d */
[----:B------:R-:W-:Y:S01]  /*420f0*/  STL [R1+0x8fc], R215 ;  /* 0x0008fcd701007387 */ /* 0x000fe20000100800 */
[----:B--2---:R-:W-:-:S03]  /*42100*/  FMUL R11, R106, UR17 ;  /* 0x000000116a0b7c20 */ /* 0x004fc60008400000 */
[----:B------:R-:W2:Y:S01]  /*42110*/  LDL.LU R106, [R1+0x4c0] ;  /* 0x0004c000016a7983 */ /* 0x000ea20000300800 */
        /* <DEDUP_REMOVED lines=8> */
[----:B------:R-:W-:Y:S01]  /*421a0*/  LOP3.LUT P6, RZ, R7, 0x80000, RZ, 0xc0, !PT ;  /* 0x0008000007ff7812 */ /* 0x000fe200078cc0ff */
[----:B---3--:R-:W-:Y:S01]  /*421b0*/  FMUL R11, R110, UR17 ;  /* 0x000000116e0b7c20 */ /* 0x008fe20008400000 */
[----:B------:R-:W-:Y:S04]  /*421c0*/  STL [R1+0x8f8], R213 ;  /* 0x0008f8d501007387 */ /* 0x000fe80000100800 */
[----:B------:R-:W-:-:S07]  /*421d0*/  F2FP.SATFINITE.E4M3.F32.PACK_AB_MERGE_C R11, RZ, R11, RZ ;  /* 0x0000000bff0b723e */ /* 0x000fce00048070ff */
[----:B------:R4:W-:Y:S01]  /*421e0*/  @!P6 STG.E.U8 desc[UR24][R94.64+0x28], R11 ;  /* 0x0000280b5e00e986 */ /* 0x0009e2000c101118 */
[----:B0-----:R-:W-:-:S04]  /*421f0*/  @!P5 IADD3 R206, P3, P4, R6, UR6, R12 ;  /* 0x0000000606cedc10 */ /* 0x001fc8000fc7e00c */
[----:B------:R-:W-:Y:S01]  /*42200*/  @!P5 IADD3.X R207, R29, UR13, R13, P3, P4 ;  /* 0x0000000d1dcfdc10 */ /* 0x000fe20009fe840d */
[----:B------:R-:W-:Y:S04]  /*42210*/  STL [R1+0x8f0], R206 ;  /* 0x0008f0ce01007387 */ /* 0x000fe80000100800 */
[----:B------:R-:W-:Y:S01]  /*42220*/  STL [R1+0x8ec], R207 ;  /* 0x0008eccf01007387 */ /* 0x000fe20000100800 */
[----:B----4-:R-:W-:-:S03]  /*42230*/  FMUL R11, R107, UR17 ;  /* 0x000000116b0b7c20 */ /* 0x010fc60008400000 */
[----:B------:R-:W3:Y:S01]  /*42240*/  LDL.LU R107, [R1+0x4c4] ;  /* 0x0004c400016b7983 */ /* 0x000ee20000300800 */
[----:B------:R-:W-:Y:S02]  /*42250*/  ISETP.LT.OR P3, PT, R26, 0x29, !P0 ;  /* 0x000000291a00780c */ /* 0x000fe40004761670 */
[----:B------:R-:W-:Y:S01]  /*42260*/  LOP3.LUT P1, RZ, R8, 0x80, RZ, 0xc0, !PT ;  /* 0x0000008008ff7812 */ /* 0x000fe2000782c0ff */
[----:B------:R-:W4:Y:S01]  /*42270*/  LDL.LU R110, [R1+0x4c8] ;  /* 0x0004c800016e7983 */ /* 0x000f220000300800 */
[----:B------:R-:W-:-:S09]  /*42280*/  F2FP.SATFINITE.E4M3.F32.PACK_AB_MERGE_C R11, RZ, R11, RZ ;  /* 0x0000000bff0b723e */ /* 0x000fd200048070ff */
[----:B------:R-:W0:Y:S02]  /*42290*/  @!P3 LDC.64 R16, c[0x0][0x5c0] ;  /* 0x00017000ff10bb82 */ /* 0x000e240000000a00 */
[----:B------:R2:W-:Y:S01]  /*422a0*/  @!P1 STG.E.U8 desc[UR24][R42.64+0x29], R11 ;  /* 0x0000290b2a009986 */ /* 0x0005e2000c101118 */
[----:B------:R-:W-:Y:S02]  /*422b0*/  ISETP.LT.OR P1, PT, R26, 0x52, !P2 ;  /* 0x000000521a00780c */ /* 0x000fe40005721670 */
[----:B------:R-:W-:-:S04]  /*422c0*/  @!P3 IADD3 R12, P4, P5, R4, R6, R3 ;  /* 0x00000006040cb210 */ /* 0x000fc80007d9e003 */
[----:B------:R-:W-:Y:S02]  /*422d0*/  @!P3 IADD3.X R15, R2, R29, R0, P4, P5 ;  /* 0x0000001d020fb210 */ /* 0x000fe400027ea400 */
[----:B0-----:R-:W-:-:S05]  /*422e0*/  @!P3 IADD3 R16, P4, R12, R16, RZ ;  /* 0x000000100c10b210 */ /* 0x001fca0007f9e0ff */
[----:B------:R-:W0:Y:S02]  /*422f0*/  @!P1 LDC.64 R12, c[0x0][0x5c0] ;  /* 0x00017000ff0c9b82 */ /* 0x000e240000000a00 */
[----:B0-----:R-:W-:-:S04]  /*42300*/  @!P1 IADD3 R204, P5, P6, R6, UR6, R12 ;  /* 0x0000000606cc9c10 */ /* 0x001fc8000febe00c */
[----:B------:R-:W-:Y:S01]  /*42310*/  @!P1 IADD3.X R205, R29, UR13, R13, P5, P6 ;  /* 0x0000000d1dcd9c10 */ /* 0x000fe2000afec40d */
[----:B------:R-:W-:Y:S04]  /*42320*/  STL [R1+0x8f4], R204 ;  /* 0x0008f4cc01007387 */ /* 0x000fe80000100800 */
[----:B------:R-:W-:Y:S01]  /*42330*/  STL [R1+0x8e8], R205 ;  /* 0x0008e8cd01007387 */ /* 0x000fe20000100800 */
[----:B------:R-:W-:Y:S02]  /*42340*/  @!P3 IMAD.X R17, R15, 0x1, R17, P4 ;  /* 0x000000010f11b824 */ /* 0x000fe400020e0611 */
[----:B--2---:R-:W-:Y:S02]  /*42350*/  FMUL R11, R106, UR17 ;  /* 0x000000116a0b7c20 */ /* 0x004fe40008400000 */
[----:B------:R-:W2:Y:S03]  /*42360*/  LDL.LU R106, [R1+0x4cc] ;  /* 0x0004cc00016a7983 */ /* 0x000ea60000300800 */
        /* <DEDUP_REMOVED lines=14> */
[----:B------:R-:W-:Y:S01]  /*42450*/  @!P6 IADD3.X R171, R29, UR13, R13, P4, P5 ;  /* 0x0000000d1dabec10 */ /* 0x000fe2000a7ea40d */
[----:B------:R-:W-:Y:S04]  /*42460*/  STL [R1+0x8e0], R170 ;  /* 0x0008e0aa01007387 */ /* 0x000fe80000100800 */
[----:B------:R-:W-:Y:S01]  /*42470*/  STL [R1+0x8dc], R171 ;  /* 0x0008dcab01007387 */ /* 0x000fe20000100800 */
[----:B---3--:R-:W-:-:S03]  /*42480*/  FMUL R11, R107, UR17 ;  /* 0x000000116b0b7c20 */ /* 0x008fc60008400000 */
[----:B------:R-:W3:Y:S01]  /*42490*/  LDL.LU R107, [R1+0x4d0] ;  /* 0x0004d000016b7983 */ /* 0x000ee20000300800 */
        /* <DEDUP_REMOVED lines=9> */
[----:B----4-:R-:W-:Y:S01]  /*42530*/  FMUL R11, R110, UR17 ;  /* 0x000000116e0b7c20 */ /* 0x010fe20008400000 */
[----:B------:R-:W-:Y:S04]  /*42540*/  STL [R1+0x8e4], R168 ;  /* 0x0008e4a801007387 */ /* 0x000fe80000100800 */
[----:B------:R-:W-:Y:S01]  /*42550*/  F2FP.SATFINITE.E4M3.F32.PACK_AB_MERGE_C R11, RZ, R11, RZ ;  /* 0x0000000bff0b723e */ /* 0x000fe200048070ff */
[----:B------:R-:W-:Y:S06]  /*42560*/  STL [R1+0x8d8], R169 ;  /* 0x0008d8a901007387 */ /* 0x000fec0000100800 */
[----:B------:R2:W-:Y:S01]  /*42570*/  @!P6 STG.E.U8 desc[UR24][R96.64+0x30], R11 ;  /* 0x0000300b6000e986 */ /* 0x0005e2000c101118 */
[----:B0-----:R-:W-:-:S04]  /*42580*/  @!P5 IADD3 R162, P3, P4, R6, UR6, R12 ;  /* 0x0000000606a2dc10 */ /* 0x001fc8000fc7e00c */
[----:B------:R-:W-:Y:S01]  /*42590*/  @!P5 IADD3.X R163, R29, UR13, R13, P3, P4 ;  /* 0x0000000d1da3dc10 */ /* 0x000fe20009fe840d */
[----:B------:R-:W-:Y:S04]  /*425a0*/  STL [R1+0x8d0], R162 ;  /* 0x0008d0a201007387 */ /* 0x000fe80000100800 */
[----:B------:R-:W-:Y:S01]  /*425b0*/  STL [R1+0x8cc], R163 ;  /* 0x0008cca301007387 */ /* 0x000fe20000100800 */
[----:B--2---:R-:W-:-:S03]  /*425c0*/  FMUL R11, R106, UR17 ;  /* 0x000000116a0b7c20 */ /* 0x004fc60008400000 */
[----:B------:R-:W2:Y:S04]  /*425d0*/  LDL.LU R106, [R1+0x4d4] ;  /* 0x0004d400016a7983 */ /* 0x000ea80000300800 */
[----:B------:R-:W4:Y:S01]  /*425e0*/  LDL.LU R110, [R1+0x4d8] ;  /* 0x0004d800016e7983 */ /* 0x000f220000300800 */
[----:B------:R-:W-:Y:S02]  /*425f0*/  ISETP.LT.OR P3, PT, R26, 0x31, !P0 ;  /* 0x000000311a00780c */ /* 0x000fe40004761670 */
[----:B------:R-:W-:Y:S02]  /*42600*/  LOP3.LUT P1, RZ, R8, 0x20000, RZ, 0xc0, !PT ;  /* 0x0002000008ff7812 */ /* 0x000fe4000782c0ff */
        /* <DEDUP_REMOVED lines=32> */
[----:B------:R-:W-:-:S13]  /*42810*/  ISETP.LT.OR P5, PT, R26, 0x6a, !P2 ;  /* 0x0000006a1a00780c */ /* 0x000fda00057a1670 */
[----:B------:R-:W0:Y:S01]  /*42820*/  @!P5 LDC.64 R12, c[0x0][0x5c0] ;  /* 0x00017000ff0cdb82 */ /* 0x000e220000000a00 */
[----:B--2---:R-:W-:Y:S02]  /*42830*/  FMUL R11, R106, UR17 ;  /* 0x000000116a0b7c20 */ /* 0x004fe40008400000 */
[----:B------:R-:W2:Y:S03]  /*42840*/  LDL.LU R106, [R1+0x4e0] ;  /* 0x0004e000016a7983 */ /* 0x000ea60000300800 */
[----:B------:R-:W-:-:S05]  /*42850*/  F2FP.SATFINITE.E4M3.F32.PACK_AB_MERGE_C R11, RZ, R11, RZ ;  /* 0x0000000bff0b723e */ /* 0x000fca00048070ff */
[----:B------:R4:W-:Y:S01]  /*42860*/  @!P3 STG.E.U8 desc[UR24][R16.64+0x31], R11 ;  /* 0x0000310b1000b986 */ /* 0x0009e2000c101118 */
[----:B0-----:R-:W-:-:S04]  /*42870*/  @!P5 IADD3 R148, P3, P4, R6, UR6, R12 ;  /* 0x000000060694dc10 */ /* 0x001fc8000fc7e00c */
[----:B------:R-:W-:Y:S02]  /*42880*/  @!P5 IADD3.X R149, R29, UR13, R13, P3, P4 ;  /* 0x0000000d1d95dc10 */ /* 0x000fe40009fe840d */
[----:B------:R-:W-:-:S13]  /*42890*/  ISETP.LT.OR P5, PT, R26, 0x71, !P2 ;  /* 0x000000711a00780c */ /* 0x000fda00057a1670 */
[----:B------:R-:W0:Y:S01]  /*428a0*/  @!P5 LDC.64 R12, c[0x0][0x5c0] ;  /* 0x00017000ff0cdb82 */ /* 0x000e220000000a00 */
[----:B------:R-:W-:Y:S01]  /*428b0*/  STL [R1+0x8c4], R148 ;  /* 0x0008c49401007387 */ /* 0x000fe20000100800 */
[----:B----4-:R-:W-:-:S03]  /*428c0*/  FMUL R11, R110, UR17 ;  /* 0x000000116e0b7c20 */ /* 0x010fc60008400000 */
[----:B------:R-:W-:Y:S01]  /*428d0*/  STL [R1+0x8b8], R149 ;  /* 0x0008b89501007387 */ /* 0x000fe20000100800 */
[----:B0-----:R-:W-:-:S04]  /*428e0*/  @!P5 IADD3 R144, P3, P4, R6, UR6, R12 ;  /* 0x000000060690dc10 */ /* 0x001fc8000fc7e00c */
[----:B------:R-:W-:Y:S01]  /*428f0*/  @!P5 IADD3.X R145, R29, UR13, R13, P3, P4 ;  /* 0x0000000d1d91dc10 */ /* 0x000fe20009fe840d */
[----:B------:R-:W-:Y:S04]  /*42900*/  STL [R1+0x8b0], R144 ;  /* 0x0008b09001007387 */ /* 0x000fe80000100800 */
[----:B------:R-:W-:Y:S04]  /*42910*/  STL [R1+0x8ac], R145 ;  /* 0x0008ac9101007387 */ /* 0x000fe80000100800 */
[----:B------:R-:W4:Y:S01]  /*42920*/  LDL.LU R110, [R1+0x4e4] ;  /* 0x0004e400016e7983 */ /* 0x000f220000300800 */
[----:B------:R-:W-:-:S02]  /*42930*/  LOP3.LUT P6, RZ, R7, 0x20000, RZ, 0xc0, !PT ;  /* 0x0002000007ff7812 */ /* 0x000fc400078cc0ff */
[----:B------:R-:W-:-:S11]  /*42940*/  F2FP.SATFINITE.E4M3.F32.PACK_AB_MERGE_C R11, RZ, R11, RZ ;  /* 0x0000000bff0b723e */ /* 0x000fd600048070ff */
[----:B------:R3:W-:Y:S02]  /*42950*/  @!P6 STG.E.U8 desc[UR24][R100.64+0x38], R11 ;  /* 0x0000380b6400e986 */ /* 0x0007e4000c101118 */
[----:B---3--:R-:W-:Y:S02]  /*42960*/  FMUL R11, R107, UR17 ;  /* 0x000000116b0b7c20 */ /* 0x008fe40008400000 */
[----:B------:R-:W3:Y:S01]  /*42970*/  LDL.LU R107, [R1+0x4e8] ;  /* 0x0004e800016b7983 */ /* 0x000ee20000300800 */
        /* <DEDUP_REMOVED lines=14> */
[----:B------:R-:W-:Y:S01]  /*42a60*/  @!P3 IMAD.X R17, R15, 0x1, R17, P4 ;  /* 0x000000010f11b824 */ /* 0x000fe200020e0611 */
[----:B------:R-:W-:Y:S02]  /*42a70*/  LOP3.LUT P6, RZ, R9, 0x40, RZ, 0xc0, !PT ;  /* 0x0000004009ff7812 */ /* 0x000fe400078cc0ff */
[----:B------:R-:W-:-:S11]  /*42a80*/  LOP3.LUT R7, R7, 0xfffeffff, RZ, 0xc0, !PT ;  /* 0xfffeffff07077812 */ /* 0x000fd600078ec0ff */
[----:B------:R-:W-:Y:S02]  /*42a90*/  @P6 LOP3.LUT R7, R7, 0x10000, RZ, 0xfc, !PT ;  /* 0x0001000007076812 */ /* 0x000fe400078efcff */
[----:B------:R-:W-:Y:S01]  /*42aa0*/  ISETP.LT.OR P6, PT, R26, 0x79, !P2 ;  /* 0x000000791a00780c */ /* 0x000fe200057c1670 */
[----:B--2---:R-:W-:Y:S02]  /*42ab0*/  FMUL R11, R106, UR17 ;  /* 0x000000116a0b7c20 */ /* 0x004fe40008400000 */
[----:B------:R-:W2:Y:S03]  /*42ac0*/  LDL.LU R106, [R1+0x4ec] ;  /* 0x0004ec00016a7983 */ /* 0x000ea60000300800 */
[----:B------:R-:W-:-:S05]  /*42ad0*/  F2FP.SATFINITE.E4M3.F32.PACK_AB_MERGE_C R11, RZ, R11, RZ ;  /* 0x0000000bff0b723e */ /* 0x000fca00048070ff */
[----:B------:R0:W-:Y:S01]  /*42ae0*/  @!P3 STG.E.U8 desc[UR24][R16.64+0x38], R11 ;  /* 0x0000380b1000b986 */ /* 0x0001e2000c101118 */
[----:B------:R-:W-:-:S13]  /*42af0*/  ISETP.LT.OR P3, PT, R26, 0x3a, !P0 ;  /* 0x0000003a1a00780c */ /* 0x000fda0004761670 */
[----:B------:R-:W1:Y:S01]  /*42b00*/  @!P3 LDC.64 R12, c[0x0][0x5c0] ;  /* 0x00017000ff0cbb82 */ /* 0x000e620000000a00 */
[----:B0-----:R-:W-:-:S04]  /*42b10*/  @!P3 IADD3 R16, P4, P5, R4, R6, R3 ;  /* 0x000000060410b210 */ /* 0x001fc80007d9e003 */
[----:B------:R-:W-:Y:S02]  /*42b20*/  @!P3 IADD3.X R11, R2, R29, R0, P4, P5 ;  /* 0x0000001d020bb210 */ /* 0x000fe400027ea400 */
[----:B-1----:R-:W-:-:S05]  /*42b30*/  @!P3 IADD3 R16, P4, R16, R12, RZ ;  /* 0x0000000c1010b210 */ /* 0x002fca0007f9e0ff */
[----:B------:R-:W-:Y:S02]  /*42b40*/  @!P3 IMAD.X R17, R11, 0x1, R13, P4 ;  /* 0x000000010b11b824 */ /* 0x000fe400020e060d */
[----:B------:R-:W0:Y:S01]  /*42b50*/  @!P6 LDC.64 R12, c[0x0][0x5c0] ;  /* 0x00017000ff0ceb82 */ /* 0x000e220000000a00 */
[----:B----4-:R-:W-:Y:S01]  /*42b60*/  FMUL R11, R110, UR17 ;  /* 0x000000116e0b7c20 */ /* 0x010fe20008400000 */
[----:B0-----:R-:W-:-:S04]  /*42b70*/  @!P6 IADD3 R134, P4, P5, R6, UR6, R12 ;  /* 0x000000060686ec10 */ /* 0x001fc8000fd9e00c */
[----:B------:R-:W-:Y:S01]  /*42b80*/  @!P6 IADD3.X R135, R29, UR13, R13, P4, P5 ;  /* 0x0000000d1d87ec10 */ /* 0x000fe2000a7ea40d */
[----:B------:R-:W-:Y:S01]  /*42b90*/  STL [R1+0x8a4], R134 ;  /* 0x0008a48601007387 */ /* 0x000fe20000100800 */
[----:B------:R-:W-:-:S03]  /*42ba0*/  ISETP.LT.OR P5, PT, R26, 0x7a, !P2 ;  /* 0x0000007a1a00780c */ /* 0x000fc600057a1670 */
[----:B------:R-:W-:Y:S04]  /*42bb0*/  STL [R1+0x8a0], R135 ;  /* 0x0008a08701007387 */ /* 0x000fe80000100800 */
[----:B------:R-:W4:Y:S06]  /*42bc0*/  LDL.LU R110, [R1+0x4f0] ;  /* 0x0004f000016e7983 */ /* 0x000f2c0000300800 */
[----:B------:R-:W0:Y:S01]  /*42bd0*/  @!P5 LDC.64 R12, c[0x0][0x5c0] ;  /* 0x00017000ff0cdb82 */ /* 0x000e220000000a00 */
[----:B------:R-:W-:-:S05]  /*42be0*/  F2FP.SATFINITE.E4M3.F32.PACK_AB_MERGE_C R11, RZ, R11, RZ ;  /* 0x0000000bff0b723e */ /* 0x000fca00048070ff */
[----:B------:R3:W-:Y:S01]  /*42bf0*/  @!P3 STG.E.U8 desc[UR24][R16.64+0x39], R11 ;  /* 0x0000390b1000b986 */ /* 0x0007e2000c101118 */
[----:B0-----:R-:W-:-:S04]  /*42c00*/  @!P5 IADD3 R128, P3, P4, R6, UR6, R12 ;  /* 0x000000060680dc10 */ /* 0x001fc8000fc7e00c */
[----:B------:R-:W-:Y:S02]  /*42c10*/  @!P5 IADD3.X R129, R29, UR13, R13, P3, P4 ;  /* 0x0000000d1d81dc10 */ /* 0x000fe40009fe840d */
[----:B------:R-:W-:-:S13]  /*42c20*/  ISETP.LT.OR P5, PT, R26, 0x81, !P2 ;  /* 0x000000811a00780c */ /* 0x000fda00057a1670 */
[----:B------:R-:W0:Y:S01]  /*42c30*/  @!P5 LDC.64 R12, c[0x0][0x5c0] ;  /* 0x00017000ff0cdb82 */ /* 0x000e220000000a00 */
[----:B------:R-:W-:Y:S01]  /*42c40*/  STL [R1+0x89c], R129 ;  /* 0x00089c8101007387 */ /* 0x000fe20000100800 */
[----:B---3--:R-:W-:Y:S01]  /*42c50*/  FMUL R11, R107, UR17 ;  /* 0x000000116b0b7c20 */ /* 0x008fe20008400000 */
[----:B0-----:R-:W-:-:S04]  /*42c60*/  @!P5 IADD3 R126, P3, P4, R6, UR6, R12 ;  /* 0x00000006067edc10 */ /* 0x001fc8000fc7e00c */
[----:B------:R-:W-:Y:S01]  /*42c70*/  @!P5 IADD3.X R127, R29, UR13, R13, P3, P4 ;  /* 0x0000000d1d7fdc10 */ /* 0x000fe20009fe840d */
[----:B------:R-:W-:Y:S04]  /*42c80*/  STL [R1+0x894], R126 ;  /* 0x0008947e01007387 */ /* 0x000fe80000100800 */
[----:B------:R-:W-:Y:S04]  /*42c90*/  STL [R1+0x890], R127 ;  /* 0x0008907f01007387 */ /* 0x000fe80000100800 */
[----:B------:R-:W3:Y:S01]  /*42ca0*/  LDL.LU R107, [R1+0x4f4] ;  /* 0x0004f400016b7983 */ /* 0x000ee20000300800 */
[----:B------:R-:W-:-:S02]  /*42cb0*/  LOP3.LUT P6, RZ, R7, 0x10000, RZ, 0xc0, !PT ;  /* 0x0001000007ff7812 */ /* 0x000fc400078cc0ff */
[----:B------:R-:W-:-:S11]  /*42cc0*/  F2FP.SATFINITE.E4M3.F32.PACK_AB_MERGE_C R11, RZ, R11, RZ ;  /* 0x0000000bff0b723e */ /* 0x000fd600048070ff */
[----:B------:R2:W-:Y:S01]  /*42cd0*/  @!P6 STG.E.U8 desc[UR24][R102.64+0x40], R11 ;  /* 0x0000400b6600e986 */ /* 0x0005e2000c101118 */
[----:B------:R-:W-:Y:S02]  /*42ce0*/  ISETP.LT.OR P3, PT, R26, 0x41, !P0 ;  /* 0x000000411a00780c */ /* 0x000fe40004761670 */
[----:B------:R-:W-:-:S11]  /*42cf0*/  LOP3.LUT P1, RZ, R8, 0x40000, RZ, 0xc0, !PT ;  /* 0x0004000008ff7812 */ /* 0x000fd6000782c0ff */
[----:B------:R-:W0:Y:S01]  /*42d00*/  @!P3 LDC.64 R16, c[0x0][0x5c0] ;  /* 0x00017000ff10bb82 */ /* 0x000e220000000a00 */
[----:B--2---:R-:W-:Y:S02]  /*42d10*/  FMUL R11, R106, UR17 ;  /* 0x000000116a0b7c20 */ /* 0x004fe40008400000 */
[----:B------:R-:W2:Y:S03]  /*42d20*/  LDL.LU R106, [R1+0x4f8] ;  /* 0x0004f800016a7983 */ /* 0x000ea60000300800 */
[----:B------:R-:W-:-:S05]  /*42d30*/  F2FP.SATFINITE.E4M3.F32.PACK_AB_MERGE_C R11, RZ, R11, RZ ;  /* 0x0000000bff0b723e */ /* 0x000fca00048070ff */
[----:B------:R4:W-:Y:S01]  /*42d40*/  @!P1 STG.E.U8 desc[UR24][R56.64+0x41], R11 ;  /* 0x0000410b38009986 */ /* 0x0009e2000c101118 */
[----:B------:R-:W-:Y:S02]  /*42d50*/  ISETP.LT.OR P1, PT, R26, 0x82, !P2 ;  /* 0x000000821a00780c */ /* 0x000fe40005721670 */
[----:B------:R-:W-:-:S04]  /*42d60*/  @!P3 IADD3 R12, P4, P5, R4, R6, R3 ;  /* 0x00000006040cb210 */ /* 0x000fc80007d9e003 */
[----:B------:R-:W-:Y:S02]  /*42d70*/  @!P3 IADD3.X R15, R2, R29, R0, P4, P5 ;  /* 0x0000001d020fb210 */ /* 0x000fe400027ea400 */
[----:B0-----:R-:W-:-:S05]  /*42d80*/  @!P3 IADD3 R16, P4, R12, R16, RZ ;  /* 0x000000100c10b210 */ /* 0x001fca0007f9e0ff */
[----:B------:R-:W0:Y:S01]  /*42d90*/  @!P1 LDC.64 R12, c[0x0][0x5c0] ;  /* 0x00017000ff0c9b82 */ /* 0x000e220000000a00 */
[----:B------:R-:W-:Y:S01]  /*42da0*/  @!P3 IMAD.X R17, R15, 0x1, R17, P4 ;  /* 0x000000010f11b824 */ /* 0x000fe200020e0611 */
[----:B------:R-:W-:Y:S02]  /*42db0*/  LOP3.LUT R7, R7, 0xffff7fff, RZ, 0xc0, !PT ;  /* 0xffff7fff07077812 */ /* 0x000fe400078ec0ff */
[----:B0-----:R-:W-:-:S04]  /*42dc0*/  @!P1 IADD3 R124, P5, P6, R6, UR6, R12 ;  /* 0x00000006067c9c10 */ /* 0x001fc8000febe00c */
[----:B------:R-:W-:Y:S02]  /*42dd0*/  @!P1 IADD3.X R125, R29, UR13, R13, P5, P6 ;  /* 0x0000000d1d7d9c10 */ /* 0x000fe4000afec40d */
[----:B------:R-:W-:Y:S01]  /*42de0*/  LOP3.LUT P6, RZ, R9, 0x80, RZ, 0xc0, !PT ;  /* 0x0000008009ff7812 */ /* 0x000fe200078cc0ff */
[----:B----4-:R-:W-:-:S05]  /*42df0*/  FMUL R11, R110, UR17 ;  /* 0x000000116e0b7c20 */ /* 0x010fca0008400000 */
[----:B------:R-:W-:-:S05]  /*42e00*/  F2FP.SATFINITE.E4M3.F32.PACK_AB_MERGE_C R11, RZ, R11, RZ ;  /* 0x0000000bff0b723e */ /* 0x000fca00048070ff */
[----:B------:R0:W-:Y:S01]  /*42e10*/  @!P3 STG.E.U8 desc[UR24][R16.64+0x40], R11 ;  /* 0x0000400b1000b986 */ /* 0x0001e2000c101118 */
[----:B------:R-:W-:-:S13]  /*42e20*/  ISETP.LT.OR P3, PT, R26, 0x42, !P0 ;  /* 0x000000421a00780c */ /* 0x000fda0004761670 */
[----:B------:R-:W1:Y:S01]  /*42e30*/  @!P3 LDC.64 R12, c[0x0][0x5c0] ;  /* 0x00017000ff0cbb82 */ /* 0x000e620000000a00 */
[----:B------:R-:W-:Y:S02]  /*42e40*/  @P6 LOP3.LUT R7, R7, 0x8000, RZ, 0xfc, !PT ;  /* 0x0000800007076812 */ /* 0x000fe400078efcff */
[----:B------:R-:W-:Y:S02]  /*42e50*/  ISETP.LT.OR P6, PT, R26, 0x89, !P2 ;  /* 0x000000891a00780c */ /* 0x000fe400057c1670 */
[----:B0-----:R-:W-:-:S04]  /*42e60*/  @!P3 IADD3 R16, P4, P5, R4, R6, R3 ;  /* 0x000000060410b210 */ /* 0x001fc80007d9e003 */
[----:B------:R-:W-:Y:S01]  /*42e70*/  @!P3 IADD3.X R11, R2, R29, R0, P4, P5 ;  /* 0x0000001d020bb210 */ /* 0x000fe200027ea400 */
[----:B------:R-:W-:Y:S04]  /*42e80*/  STL [R1+0x898], R124 ;  /* 0x0008987c01007387 */ /* 0x000fe80000100800 */
[----:B------:R-:W-:Y:S04]  /*42e90*/  STL [R1+0x88c], R125 ;  /* 0x00088c7d01007387 */ /* 0x000fe80000100800 */
[----:B------:R-:W4:Y:S01]  /*42ea0*/  LDL.LU R110, [R1+0x4fc] ;  /* 0x0004fc00016e7983 */ /* 0x000f220000300800 */
[----:B-1----:R-:W-:-:S05]  /*42eb0*/  @!P3 IADD3 R16, P4, R16, R12, RZ ;  /* 0x0000000c1010b210 */ /* 0x002fca0007f9e0ff */
[----:B------:R-:W-:Y:S02]  /*42ec0*/  @!P3 IMAD.X R17, R11, 0x1, R13, P4 ;  /* 0x000000010b11b824 */ /* 0x000fe400020e060d */
[----:B------:R-:W0:Y:S02]  /*42ed0*/  @!P6 LDC.64 R12, c[0x0][0x5c0] ;  /* 0x00017000ff0ceb82 */ /* 0x000e240000000a00 */
[----:B0-----:R-:W-:-:S04]  /*42ee0*/  @!P6 IADD3 R122, P4, P5, R6, UR6, R12 ;  /* 0x00000006067aec10 */ /* 0x001fc8000fd9e00c */
[----:B------:R-:W-:Y:S01]  /*42ef0*/  @!P6 IADD3.X R123, R29, UR13, R13, P4, P5 ;  /* 0x0000000d1d7bec10 */ /* 0x000fe2000a7ea40d */
[----:B------:R-:W-:Y:S01]  /*42f00*/  STL [R1+0x884], R122 ;  /* 0x0008847a01007387 */ /* 0x000fe20000100800 */
[----:B---3--:R-:W-:-:S03]  /*42f10*/  FMUL R11, R107, UR17 ;  /* 0x000000116b0b7c20 */ /* 0x008fc60008400000 */
[----:B------:R-:W-:Y:S04]  /*42f20*/  STL [R1+0x880], R123 ;  /* 0x0008807b01007387 */ /* 0x000fe80000100800 */
[----:B------:R-:W3:Y:S01]  /*42f30*/  LDL.LU R107, [R1+0x500] ;  /* 0x00050000016b7983 */ /* 0x000ee20000300800 */
[----:B------:R-:W-:-:S13]  /*42f40*/  ISETP.LT.OR P5, PT, R26, 0x8a, !P2 ;  /* 0x0000008a1a00780c */ /* 0x000fda00057a1670 */
[----:B------:R-:W0:Y:S01]  /*42f50*/  @!P5 LDC.64 R12, c[0x0][0x5c0] ;  /* 0x00017000ff0cdb82 */ /* 0x000e220000000a00 */
[----:B------:R-:W-:-:S05]  /*42f60*/  F2FP.SATFINITE.E4M3.F32.PACK_AB_MERGE_C R11, RZ, R11, RZ ;  /* 0x0000000bff0b723e */ /* 0x000fca00048070ff */
[----:B------:R2:W-:Y:S01]  /*42f70*/  @!P3 STG.E.U8 desc[UR24][R16.64+0x41], R11 ;  /* 0x0000410b1000b986 */ /* 0x0005e2000c101118 */
[----:B0-----:R-:W-:-:S04]  /*42f80*/  @!P5 IADD3 R120, P3, P4, R6, UR6, R12 ;  /* 0x000000060678dc10 */ /* 0x001fc8000fc7e00c */
[----:B------:R-:W-:Y:S01]  /*42f90*/  @!P5 IADD3.X R121, R29, UR13, R13, P3, P4 ;  /* 0x0000000d1d79dc10 */ /* 0x000fe20009fe840d */
[----:B------:R-:W-:Y:S04]  /*42fa0*/  STL [R1+0x888], R120 ;  /* 0x0008887801007387 */ /* 0x000fe80000100800 */
[----:B------:R-:W-:Y:S01]  /*42fb0*/  STL [R1+0x87c], R121 ;  /* 0x00087c7901007387 */ /* 0x000fe20000100800 */
[----:B--2---:R-:W-:-:S03]  /*42fc0*/  FMUL R11, R106, UR17 ;  /* 0x000000116a0b7c20 */ /* 0x004fc60008400000 */
[----:B------:R-:W2:Y:S04]  /*42fd0*/  LDL.LU R106, [R1+0x504] ;  /* 0x00050400016a7983 */ /* 0x000ea80000300800 */
[----:B------:R-:W2:Y:S04]  /*42fe0*/  LDL.LU R38, [R1+0x508] ;  /* 0x0005080001267983 */ /* 0x000ea80000300800 */
[----:B------:R-:W2:Y:S01]  /*42ff0*/  LDL.LU R39, [R1+0x50c] ;  /* 0x00050c0001277983 */ /* 0x000ea20000300800 */
[----:B------:R-:W-:-:S03]  /*43000*/  ISETP.LT.OR P5, PT, R26, 0x91, !P2 ;  /* 0x000000911a00780c */ /* 0x000fc600057a1670 */
[----:B------:R-:W2:Y:S10]  /*43010*/  LDL.LU R28, [R1+0x510] ;  /* 0x00051000011c7983 */ /* 0x000eb40000300800 */
[----:B------:R-:W0:Y:S01]  /*43020*/  @!P5 LDC.64 R12, c[0x0][0x5c0] ;  /* 0x00017000ff0cdb82 */ /* 0x000e220000000a00 */
[----:B------:R-:W-:-:S02]  /*43030*/  LOP3.LUT P6, RZ, R7, 0x8000, RZ, 0xc0, !PT ;  /* 0x0000800007ff7812 */ /* 0x000fc400078cc0ff */
[----:B------:R-:W-:Y:S02]  /*43040*/  LOP3.LUT P1, RZ, R8, 0x100, RZ, 0xc0, !PT ;  /* 0x0000010008ff7812 */ /* 0x000fe4000782c0ff */
[----:B------:R-:W-:Y:S02]  /*43050*/  F2FP.SATFINITE.E4M3.F32.PACK_AB_MERGE_C R11, RZ, R11, RZ ;  /* 0x0000000bff0b723e */ /* 0x000fe400048070ff */
[----:B0-----:R-:W-:-:S04]  /*43060*/  @!P5 IADD3 R118, P3, P4, R6, UR6, R12 ;  /* 0x000000060676dc10 */ /* 0x001fc8000fc7e00c */
[----:B------:R-:W-:Y:S02]  /*43070*/  @!P5 IADD3.X R119, R29, UR13, R13, P3, P4 ;  /* 0x0000000d1d77dc10 */ /* 0x000fe40009fe840d */
[----:B------:R-:W-:Y:S01]  /*43080*/  ISETP.LT.OR P3, PT, R26, 0x49, !P0 ;  /* 0x000000491a00780c */ /* 0x000fe20004761670 */
[----:B------:R0:W-:-:S12]  /*43090*/  @!P6 STG.E.U8 desc[UR24][R104.64+0x48], R11 ;  /* 0x0000480b6800e986 */ /* 0x0001d8000c101118 */
[----:B------:R-:W1:Y:S01]  /*430a0*/  @!P3 LDC.64 R16, c[0x0][0x5c0] ;  /* 0x00017000ff10bb82 */ /* 0x000e620000000a00 */
[----:B0-----:R-:W-:-:S04]  /*430b0*/  @!P3 IADD3 R11, P4, P5, R4, R6, R3 ;  /* 0x00000006040bb210 */ /* 0x001fc80007d9e003 */
[----:B------:R-:W-:Y:S02]  /*430c0*/  @!P3 IADD3.X R15, R2, R29, R0, P4, P5 ;  /* 0x0000001d020fb210 */ /* 0x000fe400027ea400 */
[----:B-1----:R-:W-:-:S05]  /*430d0*/  @!P3 IADD3 R16, P4, R11, R16, RZ ;  /* 0x000000100b10b210 */ /* 0x002fca0007f9e0ff */
[----:B------:R-:W-:Y:S02]  /*430e0*/  @!P3 IMAD.X R17, R15, 0x1, R17, P4 ;  /* 0x000000010f11b824 */ /* 0x000fe400020e0611 */
[----:B----4-:R-:W-:-:S05]  /*430f0*/  FMUL R12, R110, UR17 ;  /* 0x000000116e0c7c20 */ /* 0x010fca0008400000 */
[----:B------:R-:W-:-:S05]  /*43100*/  F2FP.SATFINITE.E4M3.F32.PACK_AB_MERGE_C R12, RZ, R12, RZ ;  /* 0x0000000cff0c723e */ /* 0x000fca00048070ff */
[----:B------:R0:W-:Y:S01]  /*43110*/  @!P1 STG.E.U8 desc[UR24][R36.64+0x49], R12 ;  /* 0x0000490c24009986 */ /* 0x0001e2000c101118 */
[----:B------:R-:W-:-:S13]  /*43120*/  ISETP.LT.OR P1, PT, R26, 0x92, !P2 ;  /* 0x000000921a00780c */ /* 0x000fda0005721670 */
[----:B0-----:R-:W0:Y:S01]  /*43130*/  @!P1 LDC.64 R12, c[0x0][0x5c0] ;  /* 0x00017000ff0c9b82 */ /* 0x001e220000000a00 */
[----:B---3--:R-:W-:-:S05]  /*43140*/  FMUL R11, R107, UR17 ;  /* 0x000000116b0b7c20 */ /* 0x008fca0008400000 */
        /* <DEDUP_REMOVED lines=11> */
[----:B------:R-:W-:Y:S02]  /*43200*/  @!P3 IADD3.X R11, R2, R29, R0, P4, P5 ;  /* 0x0000001d020bb210 */ /* 0x000fe400027ea400 */
[----:B0-----:R-:W-:-:S05]  /*43210*/  @!P3 IADD3 R16, P4, R16, R12, RZ ;  /* 0x0000000c1010b210 */ /* 0x001fca0007f9e0ff */
[----:B------:R-:W-:-:S04]  /*43220*/  @!P3 IMAD.X R17, R11, 0x1, R13, P4 ;  /* 0x000000010b11b824 */ /* 0x000fc800020e060d */
[----:B------:R-:W0:Y:S02]  /*43230*/  @!P6 LDC.64 R12, c[0x0][0x5c0] ;  /* 0x00017000ff0ceb82 */ /* 0x000e240000000a00 */
[----:B0-----:R-:W-:-:S04]  /*43240*/  @!P6 IADD3 R110, P4, P5, R6, UR6, R12 ;  /* 0x00000006066eec10 */ /* 0x001fc8000fd9e00c */
[----:B------:R-:W-:Y:S02]  /*43250*/  @!P6 IADD3.X R111, R29, UR13, R13, P4, P5 ;  /* 0x0000000d1d6fec10 */ /* 0x000fe4000a7ea40d */
[----:B------:R-:W-:-:S13]  /*43260*/  ISETP.LT.OR P5, PT, R26, 0x9a, !P2 ;  /* 0x0000009a1a00780c */ /* 0x000fda00057a1670 */
[----:B------:R-:W0:Y:S01]  /*43270*/  @!P5 LDC.64 R12, c[0x0][0x5c0] ;  /* 0x00017000ff0cdb82 */ /* 0x000e220000000a00 */
[----:B--2---:R-:W-:-:S05]  /*43280*/  FMUL R11, R106, UR17 ;  /* 0x000000116a0b7c20 */ /* 0x004fca0008400000 */
[----:B------:R-:W-:-:S05]  /*43290*/  F2FP.SATFINITE.E4M3.F32.PACK_AB_MERGE_C R11, RZ, R11, RZ ;  /* 0x0000000bff0b723e */ /* 0x000fca00048070ff */
[----:B------:R1:W-:Y:S01]  /*432a0*/  @!P3 STG.E.U8 desc[UR24][R16.64+0x49], R11 ;  /* 0x0000490b1000b986 */ /* 0x0003e2000c101118 */
[----:B0-----:R-:W-:Y:S01]  /*432b0*/  @!P5 IADD3 R106, P3, P4, R6, UR6, R12 ;  /* 0x00000006066adc10 */ /* 0x001fe2000fc7e00c */
[----:B-1----:R-:W-:Y:S02]  /*432c0*/  FMUL R11, R38, UR17 ;  /* 0x00000011260b7c20 */ /* 0x002fe40008400000 */
[----:B------:R-:W2:Y:S01]  /*432d0*/  LDL.LU R38, [R1+0x514] ;  /* 0x0005140001267983 */ /* 0x000ea20000300800 */
[----:B------:R-:W-:Y:S02]  /*432e0*/  @!P5 IADD3.X R107, R29, UR13, R13, P3, P4 ;  /* 0x0000000d1d6bdc10 */ /* 0x000fe40009fe840d */
[----:B------:R-:W-:-:S13]  /*432f0*/  ISETP.LT.OR P5, PT, R26, 0xa1, !P2 ;  /* 0x000000a11a00780c */ /* 0x000fda00057a1670 */
[----:B------:R-:W0:Y:S02]  /*43300*/  @!P5 LDC.64 R12, c[0x0][0x5c0] ;  /* 0x00017000ff0cdb82 */ /* 0x000e240000000a00 */
[----:B0-----:R-:W-:-:S04]  /*43310*/  @!P5 IADD3 R104, P3, P4, R6, UR6, R12 ;  /* 0x000000060668dc10 */ /* 0x001fc8000fc7e00c */
[----:B------:R-:W-:Y:S01]  /*43320*/  @!P5 IADD3.X R105, R29, UR13, R13, P3, P4 ;  /* 0x0000000d1d69dc10 */ /* 0x000fe20009fe840d */
[----:B------:R-:W-:Y:S02]  /*43330*/  FMUL R13, R39, UR17 ;  /* 0x00000011270d7c20 */ /* 0x000fe40008400000 */
[----:B------:R-:W3:Y:S01]  /*43340*/  LDL.LU R39, [R1+0x518] ;  /* 0x0005180001277983 */ /* 0x000ee20000300800 */
[----:B------:R-:W-:Y:S02]  /*43350*/  ISETP.LT.OR P3, PT, R26, 0x51, !P0 ;  /* 0x000000511a00780c */ /* 0x000fe40004761670 */
[----:B------:R-:W-:-:S11]  /*43360*/  LOP3.LUT P6, RZ, R7, 0x4000, RZ, 0xc0, !PT ;  /* 0x0000400007ff7812 */ /* 0x000fd600078cc0ff */
[----:B------:R-:W0:Y:S01]  /*43370*/  @!P3 LDC.64 R16, c[0x0][0x5c0] ;  /* 0x00017000ff10bb82 */ /* 0x000e220000000a00 */
[----:B------:R-:W-:Y:S02]  /*43380*/  F2FP.SATFINITE.E4M3.F32.PACK_AB_MERGE_C R11, RZ, R11, RZ ;  /* 0x0000000bff0b723e */ /* 0x000fe400048070ff */
[----:B------:R-:W-:-:S03]  /*43390*/  @!P3 IADD3 R12, P4, P5, R4, R6, R3 ;  /* 0x00000006040cb210 */ /* 0x000fc60007d9e003 */
[----:B------:R1:W-:Y:S02]  /*433a0*/  @!P6 STG.E.U8 desc[UR24][R108.64+0x50], R11 ;  /* 0x0000500b6c00e986 */ /* 0x0003e4000c101118 */
[----:B-1----:R-:W-:Y:S02]  /*433b0*/  @!P3 IADD3.X R11, R2, R29, R0, P4, P5 ;  /* 0x0000001d020bb210 */ /* 0x002fe400027ea400 */
[----:B0-----:R-:W-:-:S05]  /*433c0*/  @!P3 IADD3 R16, P4, R12, R16, RZ ;  /* 0x000000100c10b210 */ /* 0x001fca0007f9e0ff */
[----:B------:R-:W-:Y:S02]  /*433d0*/  @!P3 IMAD.X R17, R11, 0x1, R17, P4 ;  /* 0x000000010b11b824 */ /* 0x000fe400020e0611 */
[----:B------:R-:W-:Y:S02]  /*433e0*/  FMUL R11, R28, UR17 ;  /* 0x000000111c0b7c20 */ /* 0x000fe40008400000 */
[----:B------:R-:W4:Y:S01]  /*433f0*/  LDL.LU R28, [R1+0x51c] ;  /* 0x00051c00011c7983 */ /* 0x000f220000300800 */
[----:B------:R-:W-:Y:S02]  /*43400*/  LOP3.LUT P1, RZ, R8, 0x80000, RZ, 0xc0, !PT ;  /* 0x0008000008ff7812 */ /* 0x000fe4000782c0ff */
[----:B------:R-:W-:-:S11]  /*43410*/  F2FP.SATFINITE.E4M3.F32.PACK_AB_MERGE_C R13, RZ, R13, RZ ;  /* 0x0000000dff0d723e */ /* 0x000fd600048070ff */
[----:B------:R0:W-:Y:S01]  /*43420*/  @!P1 STG.E.U8 desc[UR24][R64.64+0x51], R13 ;  /* 0x0000510d40009986 */ /* 0x0001e2000c101118 */
[----:B------:R-:W-:Y:S02]  /*43430*/  ISETP.LT.OR P1, PT, R26, 0xa2, !P2 ;  /* 0x000000a21a00780c */ /* 0x000fe40005721670 */
[----:B------:R-:W-:-:S11]  /*43440*/  F2FP.SATFINITE.E4M3.F32.PACK_AB_MERGE_C R11, RZ, R11, RZ ;  /* 0x0000000bff0b723e */ /* 0x000fd600048070ff */
[----:B0-----:R-:W0:Y:S01]  /*43450*/  @!P1 LDC.64 R12, c[0x0][0x5c0] ;  /* 0x00017000ff0c9b82 */ /* 0x001e220000000a00 */
[----:B------:R1:W-:Y:S01]  /*43460*/  @!P3 STG.E.U8 desc[UR24][R16.64+0x50], R11 ;  /* 0x0000500b1000b986 */ /* 0x0003e2000c101118 */
[----:B------:R-:W-:Y:S02]  /*43470*/  ISETP.LT.OR P3, PT, R26, 0x52, !P0 ;  /* 0x000000521a00780c */ /* 0x000fe40004761670 */
[----:B------:R-:W-:Y:S02]  /*43480*/  LOP3.LUT R7, R7, 0xffffdfff, RZ, 0xc0, !PT ;  /* 0xffffdfff07077812 */ /* 0x000fe400078ec0ff */
[----:B0-----:R-:W-:-:S04]  /*43490*/  @!P1 IADD3 R100, P5, P6, R6, UR6, R12 ;  /* 0x0000000606649c10 */ /* 0x001fc8000febe00c */
[----:B------:R-:W-:-:S05]  /*434a0*/  @!P1 IADD3.X R101, R29, UR13, R13, P5, P6 ;  /* 0x0000000d1d659c10 */ /* 0x000fca000afec40d */
[----:B------:R-:W0:Y:S01]  /*434b0*/  @!P3 LDC.64 R12, c[0x0][0x5c0] ;  /* 0x00017000ff0cbb82 */ /* 0x000e220000000a00 */
[----:B------:R-:W-:Y:S02]  /*434c0*/  LOP3.LUT P6, RZ, R9, 0x200, RZ, 0xc0, !PT ;  /* 0x0000020009ff7812 */ /* 0x000fe400078cc0ff */
[----:B-1----:R-:W-:-:S04]  /*434d0*/  @!P3 IADD3 R16, P4, P5, R4, R6, R3 ;  /* 0x000000060410b210 */ /* 0x002fc80007d9e003 */
[----:B------:R-:W-:-:S07]  /*434e0*/  @!P3 IADD3.X R11, R2, R29, R0, P4, P5 ;  /* 0x0000001d020bb210 */ /* 0x000fce00027ea400 */
[----:B------:R-:W-:Y:S02]  /*434f0*/  @P6 LOP3.LUT R7, R7, 0x2000, RZ, 0xfc, !PT ;  /* 0x0000200007076812 */ /* 0x000fe400078efcff */
[----:B------:R-:W-:Y:S02]  /*43500*/  ISETP.LT.OR P6, PT, R26, 0xa9, !P2 ;  /* 0x000000a91a00780c */ /* 0x000fe400057c1670 */
[----:B0-----:R-:W-:-:S05]  /*43510*/  @!P3 IADD3 R16, P4, R16, R12, RZ ;  /* 0x0000000c1010b210 */ /* 0x001fca0007f9e0ff */
[----:B------:R-:W-:-:S06]  /*43520*/  @!P3 IMAD.X R17, R11, 0x1, R13, P4 ;  /* 0x000000010b11b824 */ /* 0x000fcc00020e060d */
[----:B------:R-:W0:Y:S02]  /*43530*/  @!P6 LDC.64 R12, c[0x0][0x5c0] ;  /* 0x00017000ff0ceb82 */ /* 0x000e240000000a00 */
[----:B0-----:R-:W-:-:S04]  /*43540*/  @!P6 IADD3 R96, P4, P5, R6, UR6, R12 ;  /* 0x000000060660ec10 */ /* 0x001fc8000fd9e00c */
[----:B------:R-:W-:Y:S02]  /*43550*/  @!P6 IADD3.X R97, R29, UR13, R13, P4, P5 ;  /* 0x0000000d1d61ec10 */ /* 0x000fe4000a7ea40d */
        /* <DEDUP_REMOVED lines=10> */
[----:B---3--:R-:W-:Y:S02]  /*43600*/  FMUL R11, R39, UR17 ;  /* 0x00000011270b7c20 */ /* 0x008fe40008400000 */
[----:B------:R-:W3:Y:S01]  /*43610*/  LDL.LU R39, [R1+0x524] ;  /* 0x0005240001277983 */ /* 0x000ee20000300800 */
[----:B0-----:R-:W-:-:S04]  /*43620*/  @!P5 IADD3 R90, P3, P4, R6, UR6, R12 ;  /* 0x00000006065adc10 */ /* 0x001fc8000fc7e00c */
[----:B------:R-:W-:Y:S01]  /*43630*/  @!P5 IADD3.X R91, R29, UR13, R13, P3, P4 ;  /* 0x0000000d1d5bdc10 */ /* 0x000fe20009fe840d */
[----:B----4-:R-:W-:Y:S02]  /*43640*/  FMUL R13, R28, UR17 ;  /* 0x000000111c0d7c20 */ /* 0x010fe40008400000 */
[----:B------:R-:W4:Y:S01]  /*43650*/  LDL.LU R28, [R1+0x528] ;  /* 0x00052800011c7983 */ /* 0x000f220000300800 */
[----:B------:R-:W-:Y:S02]  /*43660*/  ISETP.LT.OR P3, PT, R26, 0x59, !P0 ;  /* 0x000000591a00780c */ /* 0x000fe40004761670 */
[----:B------:R-:W-:Y:S02]  /*43670*/  LOP3.LUT P6, RZ, R7, 0x2000, RZ, 0xc0, !PT ;  /* 0x0000200007ff7812 */ /* 0x000fe400078cc0ff */
[----:B------:R-:W-:Y:S02]  /*43680*/  LOP3.LUT P1, RZ, R8, 0x200, RZ, 0xc0, !PT ;  /* 0x0000020008ff7812 */ /* 0x000fe4000782c0ff */
[----:B------:R-:W-:-:S07]  /*43690*/  F2FP.SATFINITE.E4M3.F32.PACK_AB_MERGE_C R11, RZ, R11, RZ ;  /* 0x0000000bff0b723e */ /* 0x000fce00048070ff */
[----:B------:R-:W0:Y:S01]  /*436a0*/  @!P3 LDC.64 R16, c[0x0][0x5c0] ;  /* 0x00017000ff10bb82 */ /* 0x000e220000000a00 */
[----:B------:R-:W-:Y:S01]  /*436b0*/  F2FP.SATFINITE.E4M3.F32.PACK_AB_MERGE_C R13, RZ, R13, RZ ;  /* 0x0000000dff0d723e */ /* 0x000fe200048070ff */
[----:B------:R1:W-:Y:S04]  /*436c0*/  @!P6 STG.E.U8 desc[UR24][R112.64+0x58], R11 ;  /* 0x0000580b7000e986 */ /* 0x0003e8000c101118 */
[----:B------:R0:W-:Y:S01]  /*436d0*/  @!P1 STG.E.U8 desc[UR24][R32.64+0x59], R13 ;  /* 0x0000590d20009986 */ /* 0x0001e2000c101118 */
[----:B------:R-:W-:Y:S02]  /*436e0*/  ISETP.LT.OR P1, PT, R26, 0xb2, !P2 ;  /* 0x000000b21a00780c */ /* 0x000fe40005721670 */
[----:B------:R-:W-:-:S04]  /*436f0*/  @!P3 IADD3 R12, P4, P5, R4, R6, R3 ;  /* 0x00000006040cb210 */ /* 0x000fc80007d9e003 */
[----:B-1----:R-:W-:Y:S02]  /*43700*/  @!P3 IADD3.X R11, R2, R29, R0, P4, P5 ;  /* 0x0000001d020bb210 */ /* 0x002fe400027ea400 */
[----:B0-----:R-:W-:-:S05]  /*43710*/  @!P3 IADD3 R16, P4, R12, R16, RZ ;  /* 0x000000100c10b210 */ /* 0x001fca0007f9e0ff */
[----:B------:R-:W0:Y:S01]  /*43720*/  @!P1 LDC.64 R12, c[0x0][0x5c0] ;  /* 0x00017000ff0c9b82 */ /* 0x000e220000000a00 */
[----:B------:R-:W-:Y:S01]  /*43730*/  @!P3 IMAD.X R17, R11, 0x1, R17, P4 ;  /* 0x000000010b11b824 */ /* 0x000fe200020e0611 */
[----:B0-----:R-:W-:-:S04]  /*43740*/  @!P1 IADD3 R88, P5, P6, R6, UR6, R12 ;  /* 0x0000000606589c10 */ /* 0x001fc8000febe00c */
[----:B------:R-:W-:Y:S01]  /*43750*/  @!P1 IADD3.X R89, R29, UR13, R13, P5, P6 ;  /* 0x0000000d1d599c10 */ /* 0x000fe2000afec40d */
        /* <DEDUP_REMOVED lines=10> */
[----:B---3--:R-:W-:Y:S02]  /*43800*/  FMUL R11, R39, UR17 ;  /* 0x00000011270b7c20 */ /* 0x008fe40008400000 */
[----:B------:R-:W3:Y:S03]  /*43810*/  LDL.LU R39, [R1+0x530] ;  /* 0x0005300001277983 */ /* 0x000ee60000300800 */
[----:B------:R-:W-:-:S05]  /*43820*/  F2FP.SATFINITE.E4M3.F32.PACK_AB_MERGE_C R11, RZ, R11, RZ ;  /* 0x0000000bff0b723e */ /* 0x000fca00048070ff */
[----:B------:R4:W-:Y:S02]  /*43830*/  @!P3 STG.E.U8 desc[UR24][R16.64+0x59], R11 ;  /* 0x0000590b1000b986 */ /* 0x0009e4000c101118 */
[----:B----4-:R-:W-:Y:S02]  /*43840*/  FMUL R11, R28, UR17 ;  /* 0x000000111c0b7c20 */ /* 0x010fe40008400000 */
[----:B------:R-:W4:Y:S01]  /*43850*/  LDL.LU R28, [R1+0x534] ;  /* 0x00053400011c7983 */ /* 0x000f220000300800 */
[----:B------:R-:W-:Y:S02]  /*43860*/  LOP3.LUT P6, RZ, R9, 0x400, RZ, 0xc0, !PT ;  /* 0x0000040009ff7812 */ /* 0x000fe400078cc0ff */
[----:B------:R-:W-:-:S11]  /*43870*/  LOP3.LUT R7, R7, 0xffffefff, RZ, 0xc0, !PT ;  /* 0xffffefff07077812 */ /* 0x000fd600078ec0ff */
[----:B------:R-:W-:Y:S02]  /*43880*/  @P6 LOP3.LUT R7, R7, 0x1000, RZ, 0xfc, !PT ;  /* 0x0000100007076812 */ /* 0x000fe400078efcff */
[----:B------:R-:W-:-:S13]  /*43890*/  ISETP.LT.OR P6, PT, R26, 0xb9, !P2 ;  /* 0x000000b91a00780c */ /* 0x000fda00057c1670 */
[----:B------:R-:W0:Y:S02]  /*438a0*/  @!P6 LDC.64 R12, c[0x0][0x5c0] ;  /* 0x00017000ff0ceb82 */ /* 0x000e240000000a00 */
[----:B0-----:R-:W-:-:S04]  /*438b0*/  @!P6 IADD3 R78, P4, P5, R6, UR6, R12 ;  /* 0x00000006064eec10 */ /* 0x001fc8000fd9e00c */
[----:B------:R-:W-:Y:S02]  /*438c0*/  @!P6 IADD3.X R79, R29, UR13, R13, P4, P5 ;  /* 0x0000000d1d4fec10 */ /* 0x000fe4000a7ea40d */
[----:B------:R-:W-:-:S13]  /*438d0*/  ISETP.LT.OR P5, PT, R26, 0xba, !P2 ;  /* 0x000000ba1a00780c */ /* 0x000fda00057a1670 */
[----:B------:R-:W0:Y:S02]  /*438e0*/  @!P5 LDC.64 R12, c[0x0][0x5c0] ;  /* 0x00017000ff0cdb82 */ /* 0x000e240000000a00 */
[----:B0-----:R-:W-:-:S04]  /*438f0*/  @!P5 IADD3 R72, P3, P4, R6, UR6, R12 ;  /* 0x000000060648dc10 */ /* 0x001fc8000fc7e00c */
[----:B------:R-:W-:Y:S02]  /*43900*/  @!P5 IADD3.X R73, R29, UR13, R13, P3, P4 ;  /* 0x0000000d1d49dc10 */ /* 0x000fe40009fe840d */
[----:B------:R-:W-:-:S13]  /*43910*/  ISETP.LT.OR P5, PT, R26, 0xc1, !P2 ;  /* 0x000000c11a00780c */ /* 0x000fda00057a1670 */
[----:B------:R-:W0:Y:S01]  /*43920*/  @!P5 LDC.64 R12, c[0x0][0x5c0] ;  /* 0x00017000ff0cdb82 */ /* 0x000e220000000a00 */
[----:B------:R-:W-:Y:S02]  /*43930*/  LOP3.LUT P6, RZ, R7, 0x1000, RZ, 0xc0, !PT ;  /* 0x0000100007ff7812 */ /* 0x000fe400078cc0ff */
[----:B------:R-:W-:Y:S02]  /*43940*/  LOP3.LUT P1, RZ, R8, 0x100000, RZ, 0xc0, !PT ;  /* 0x0010000008ff7812 */ /* 0x000fe4000782c0ff */
[----:B0-----:R-:W-:-:S04]  /*43950*/  @!P5 IADD3 R56, P3, P4, R6, UR6, R12 ;  /* 0x000000060638dc10 */ /* 0x001fc8000fc7e00c */
[----:B------:R-:W-:Y:S02]  /*43960*/  @!P5 IADD3.X R57, R29, UR13, R13, P3, P4 ;  /* 0x0000000d1d39dc10 */ /* 0x000fe40009fe840d */
[----:B------:R-:W-:Y:S02]  /*43970*/  ISETP.LT.OR P3, PT, R26, 0x61, !P0 ;  /* 0x000000611a00780c */ /* 0x000fe40004761670 */
[----:B------:R-:W-:-:S11]  /*43980*/  F2FP.SATFINITE.E4M3.F32.PACK_AB_MERGE_C R11, RZ, R11, RZ ;  /* 0x0000000bff0b723e */ /* 0x000fd600048070ff */
[----:B------:R-:W0:Y:S01]  /*43990*/  @!P3 LDC.64 R16, c[0x0][0x5c0] ;  /* 0x00017000ff10bb82 */ /* 0x000e220000000a00 */
[----:B------:R1:W-:Y:S01]  /*439a0*/  @!P6 STG.E.U8 desc[UR24][R116.64+0x60], R11 ;  /* 0x0000600b7400e986 */ /* 0x0003e2000c101118 */
[----:B------:R-:W-:-:S04]  /*439b0*/  @!P3 IADD3 R12, P4, P5, R4, R6, R3 ;  /* 0x00000006040cb210 */ /* 0x000fc80007d9e003 */
[----:B-1----:R-:W-:Y:S02]  /*439c0*/  @!P3 IADD3.X R11, R2, R29, R0, P4, P5 ;  /* 0x0000001d020bb210 */ /* 0x002fe400027ea400 */
[----:B0-----:R-:W-:Y:S01]  /*439d0*/  @!P3 IADD3 R16, P4, R12, R16, RZ ;  /* 0x000000100c10b210 */ /* 0x001fe20007f9e0ff */
[----:B--2---:R-:W-:-:S04]  /*439e0*/  FMUL R13, R38, UR17 ;  /* 0x00000011260d7c20 */ /* 0x004fc80008400000 */
[----:B------:R-:W-:Y:S01]  /*439f0*/  @!P3 IMAD.X R17, R11, 0x1, R17, P4 ;  /* 0x000000010b11b824 */ /* 0x000fe200020e0611 */
[----:B------:R-:W2:Y:S01]  /*43a00*/  LDL.LU R38, [R1+0x538] ;  /* 0x0005380001267983 */ /* 0x000ea20000300800 */
[----:B------:R-:W-:-:S05]  /*43a10*/  F2FP.SATFINITE.E4M3.F32.PACK_AB_MERGE_C R13, RZ, R13, RZ ;  /* 0x0000000dff0d723e */ /* 0x000fca00048070ff */
[----:B------:R0:W-:Y:S01]  /*43a20*/  @!P1 STG.E.U8 desc[UR24][R60.64+0x61], R13 ;  /* 0x0000610d3c009986 */ /* 0x0001e2000c101118 */
[----:B------:R-:W-:-:S13]  /*43a30*/  ISETP.LT.OR P1, PT, R26, 0xc2, !P2 ;  /* 0x000000c21a00780c */ /* 0x000fda0005721670 */
[----:B0-----:R-:W0:Y:S01]  /*43a40*/  @!P1 LDC.64 R12, c[0x0][0x5c0] ;  /* 0x00017000ff0c9b82 */ /* 0x001e220000000a00 */
[----:B---3--:R-:W-:Y:S01]  /*43a50*/  FMUL R11, R39, UR17 ;  /* 0x00000011270b7c20 */ /* 0x008fe20008400000 */
[----:B0-----:R-:W-:Y:S01]  /*43a60*/  @!P1 IADD3 R48, P5, P6, R6, UR6, R12 ;  /* 0x0000000606309c10 */ /* 0x001fe2000febe00c */
[----:B------:R-:W3:Y:S03]  /*43a70*/  LDL.LU R39, [R1+0x53c] ;  /* 0x00053c0001277983 */ /* 0x000ee60000300800 */
[----:B------:R-:W-:-:S05]  /*43a80*/  F2FP.SATFINITE.E4M3.F32.PACK_AB_MERGE_C R11, RZ, R11, RZ ;  /* 0x0000000bff0b723e */ /* 0x000fca00048070ff */
[----:B------:R0:W-:Y:S01]  /*43a90*/  @!P3 STG.E.U8 desc[UR24][R16.64+0x60], R11 ;  /* 0x0000600b1000b986 */ /* 0x0001e2000c101118 */
[----:B------:R-:W-:Y:S02]  /*43aa0*/  ISETP.LT.OR P3, PT, R26, 0x62, !P0 ;  /* 0x000000621a00780c */ /* 0x000fe40004761670 */
[----:B------:R-:W-:-:S11]  /*43ab0*/  @!P1 IADD3.X R49, R29, UR13, R13, P5, P6 ;  /* 0x0000000d1d319c10 */ /* 0x000fd6000afec40d */
[----:B------:R-:W1:Y:S01]  /*43ac0*/  @!P3 LDC.64 R12, c[0x0][0x5c0] ;  /* 0x00017000ff0cbb82 */ /* 0x000e620000000a00 */
[----:B0-----:R-:W-:-:S04]  /*43ad0*/  @!P3 IADD3 R16, P4, P5, R4, R6, R3 ;  /* 0x000000060410b210 */ /* 0x001fc80007d9e003 */
[----:B------:R-:W-:Y:S02]  /*43ae0*/  @!P3 IADD3.X R11, R2, R29, R0, P4, P5 ;  /* 0x0000001d020bb210 */ /* 0x000fe400027ea400 */
[----:B-1----:R-:W-:-:S05]  /*43af0*/  @!P3 IADD3 R16, P4, R16, R12, RZ ;  /* 0x0000000c1010b210 */ /* 0x002fca0007f9e0ff */
[----:B------:R-:W-:Y:S02]  /*43b00*/  @!P3 IMAD.X R17, R11, 0x1, R13, P4 ;  /* 0x000000010b11b824 */ /* 0x000fe400020e060d */
[----:B----4-:R-:W-:Y:S02]  /*43b10*/  FMUL R11, R28, UR17 ;  /* 0x000000111c0b7c20 */ /* 0x010fe40008400000 */
[----:B------:R-:W4:Y:S04]  /*43b20*/  LDL.LU R28, [R1+0x540] ;  /* 0x00054000011c7983 */ /* 0x000f280000300800 */
[----:B------:R-:W4:Y:S04]  /*43b30*/  LDL.LU R25, [R1+0x544] ;  /* 0x0005440001197983 */ /* 0x000f280000300800 */
[----:B------:R-:W4:Y:S01]  /*43b40*/  LDL.LU R71, [R1+0x548] ;  /* 0x0005480001477983 */ /* 0x000f220000300800 */
[----:B------:R-:W-:-:S02]  /*43b50*/  LOP3.LUT P6, RZ, R9, 0x800, RZ, 0xc0, !PT ;  /* 0x0000080009ff7812 */ /* 0x000fc400078cc0ff */
[----:B------:R-:W-:Y:S01]  /*43b60*/  LOP3.LUT R7, R7, 0xfffff7ff, RZ, 0xc0, !PT ;  /* 0xfffff7ff07077812 */ /* 0x000fe200078ec0ff */
[----:B------:R-:W4:Y:S10]  /*43b70*/  LDL.LU R70, [R1+0x54c] ;  /* 0x00054c0001467983 */ /* 0x000f340000300800 */
[----:B------:R-:W-:-:S02]  /*43b80*/  @P6 LOP3.LUT R7, R7, 0x800, RZ, 0xfc, !PT ;  /* 0x0000080007076812 */ /* 0x000fc400078efcff */
[----:B------:R-:W-:-:S13]  /*43b90*/  ISETP.LT.OR P6, PT, R26, 0xc9, !P2 ;  /* 0x000000c91a00780c */ /* 0x000fda00057c1670 */
[----:B------:R-:W0:Y:S02]  /*43ba0*/  @!P6 LDC.64 R12, c[0x0][0x5c0] ;  /* 0x00017000ff0ceb82 */ /* 0x000e240000000a00 */
[----:B0-----:R-:W-:-:S04]  /*43bb0*/  @!P6 IADD3 R44, P4, P5, R6, UR6, R12 ;  /* 0x00000006062cec10 */ /* 0x001fc8000fd9e00c */
[----:B------:R-:W-:Y:S02]  /*43bc0*/  @!P6 IADD3.X R45, R29, UR13, R13, P4, P5 ;  /* 0x0000000d1d2dec10 */ /* 0x000fe4000a7ea40d */
        /* <DEDUP_REMOVED lines=12> */
[----:B------:R-:W-:-:S13]  /*43c90*/  ISETP.LT.OR P3, PT, R26, 0x69, !P0 ;  /* 0x000000691a00780c */ /* 0x000fda0004761670 */
[----:B-1----:R-:W0:Y:S01]  /*43ca0*/  @!P3 LDC.64 R16, c[0x0][0x5c0] ;  /* 0x00017000ff10bb82 */ /* 0x002e220000000a00 */
[----:B------:R-:W-:Y:S01]  /*43cb0*/  @!P3 IADD3 R12, P4, P5, R4, R6, R3 ;  /* 0x00000006040cb210 */ /* 0x000fe20007d9e003 */
[----:B--2---:R-:W-:-:S05]  /*43cc0*/  FMUL R11, R38, UR17 ;  /* 0x00000011260b7c20 */ /* 0x004fca0008400000 */
[----:B------:R-:W-:-:S05]  /*43cd0*/  F2FP.SATFINITE.E4M3.F32.PACK_AB_MERGE_C R11, RZ, R11, RZ ;  /* 0x0000000bff0b723e */ /* 0x000fca00048070ff */
[----:B------:R1:W-:Y:S02]  /*43ce0*/  @!P6 STG.E.U8 desc[UR24][R130.64+0x68], R11 ;  /* 0x0000680b8200e986 */ /* 0x0003e4000c101118 */
[----:B-1----:R-:W-:Y:S02]  /*43cf0*/  @!P3 IADD3.X R11, R2, R29, R0, P4, P5 ;  /* 0x0000001d020bb210 */ /* 0x002fe400027ea400 */
[----:B0-----:R-:W-:Y:S01]  /*43d00*/  @!P3 IADD3 R16, P4, R12, R16, RZ ;  /* 0x000000100c10b210 */ /* 0x001fe20007f9e0ff */
[----:B---3--:R-:W-:-:S05]  /*43d10*/  FMUL R13, R39, UR17 ;  /* 0x00000011270d7c20 */ /* 0x008fca0008400000 */
[----:B------:R-:W-:-:S05]  /*43d20*/  F2FP.SATFINITE.E4M3.F32.PACK_AB_MERGE_C R13, RZ, R13, RZ ;  /* 0x0000000dff0d723e */ /* 0x000fca00048070ff */
[----:B------:R0:W-:Y:S01]  /*43d30*/  @!P1 STG.E.U8 desc[UR24][R46.64+0x69], R13 ;  /* 0x0000690d2e009986 */ /* 0x0001e2000c101118 */
[----:B------:R-:W-:Y:S01]  /*43d40*/  ISETP.LT.OR P1, PT, R26, 0xd2, !P2 ;  /* 0x000000d21a00780c */ /* 0x000fe20005721670 */
[----:B------:R-:W-:-:S12]  /*43d50*/  @!P3 IMAD.X R17, R11, 0x1, R17, P4 ;  /* 0x000000010b11b824 */ /* 0x000fd800020e0611 */
[----:B0-----:R-:W0:Y:S01]  /*43d60*/  @!P1 LDC.64 R12, c[0x0][0x5c0] ;  /* 0x00017000ff0c9b82 */ /* 0x001e220000000a00 */
[----:B----4-:R-:W-:Y:S01]  /*43d70*/  FMUL R11, R28, UR17 ;  /* 0x000000111c0b7c20 */ /* 0x010fe20008400000 */
[----:B0-----:R-:W-:Y:S01]  /*43d80*/  @!P1 IADD3 R38, P5, P6, R6, UR6, R12 ;  /* 0x0000000606269c10 */ /* 0x001fe2000febe00c */
[----:B------:R-:W2:Y:S03]  /*43d90*/  LDL.LU R28, [R1+0x550] ;  /* 0x00055000011c7983 */ /* 0x000ea60000300800 */
[----:B------:R-:W-:-:S05]  /*43da0*/  F2FP.SATFINITE.E4M3.F32.PACK_AB_MERGE_C R11, RZ, R11, RZ ;  /* 0x0000000bff0b723e */ /* 0x000fca00048070ff */
[----:B------:R0:W-:Y:S01]  /*43db0*/  @!P3 STG.E.U8 desc[UR24][R16.64+0x68], R11 ;  /* 0x0000680b1000b986 */ /* 0x0001e2000c101118 */
[----:B------:R-:W-:Y:S02]  /*43dc0*/  ISETP.LT.OR P3, PT, R26, 0x6a, !P0 ;  /* 0x0000006a1a00780c */ /* 0x000fe40004761670 */
[----:B------:R-:W-:Y:S02]  /*43dd0*/  @!P1 IADD3.X R39, R29, UR13, R13, P5, P6 ;  /* 0x0000000d1d279c10 */ /* 0x000fe4000afec40d */
[----:B------:R-:W-:-:S09]  /*43de0*/  LOP3.LUT P6, RZ, R9, 0x1000, RZ, 0xc0, !PT ;  /* 0x0000100009ff7812 */ /* 0x000fd200078cc0ff */
        /* <DEDUP_REMOVED lines=8> */
[----:B------:R-:W0:Y:S01]  /*43e70*/  @!P6 LDC.64 R12, c[0x0][0x5c0] ;  /* 0x00017000ff0ceb82 */ /* 0x000e220000000a00 */
[----:B------:R-:W-:-:S05]  /*43e80*/  FMUL R11, R25, UR17 ;  /* 0x00000011190b7c20 */ /* 0x000fca0008400000 */
[----:B------:R-:W-:Y:S02]  /*43e90*/  F2FP.SATFINITE.E4M3.F32.PACK_AB_MERGE_C R11, RZ, R11, RZ ;  /* 0x0000000bff0b723e */ /* 0x000fe400048070ff */
[----:B0-----:R-:W-:-:S04]  /*43ea0*/  @!P6 IADD3 R36, P4, P5, R6, UR6, R12 ;  /* 0x000000060624ec10 */ /* 0x001fc8000fd9e00c */
[----:B------:R-:W-:Y:S02]  /*43eb0*/  @!P6 IADD3.X R37, R29, UR13, R13, P4, P5 ;  /* 0x0000000d1d25ec10 */ /* 0x000fe4000a7ea40d */
[----:B------:R-:W-:Y:S01]  /*43ec0*/  ISETP.LT.OR P5, PT, R26, 0xda, !P2 ;  /* 0x000000da1a00780c */ /* 0x000fe200057a1670 */
[----:B------:R0:W-:Y:S02]  /*43ed0*/  @!P3 STG.E.U8 desc[UR24][R16.64+0x69], R11 ;  /* 0x0000690b1000b986 */ /* 0x0001e4000c101118 */
[----:B0-----:R-:W-:-:S10]  /*43ee0*/  FMUL R11, R71, UR17 ;  /* 0x00000011470b7c20 */ /* 0x001fd40008400000 */
[----:B------:R-:W0:Y:S01]  /*43ef0*/  @!P5 LDC.64 R12, c[0x0][0x5c0] ;  /* 0x00017000ff0cdb82 */ /* 0x000e220000000a00 */
[----:B------:R-:W3:Y:S01]  /*43f00*/  LDL.LU R71, [R1+0x554] ;  /* 0x0005540001477983 */ /* 0x000ee20000300800 */
[----:B0-----:R-:W-:-:S04]  /*43f10*/  @!P5 IADD3 R34, P3, P4, R6, UR6, R12 ;  /* 0x000000060622dc10 */ /* 0x001fc8000fc7e00c */
[----:B------:R-:W-:Y:S02]  /*43f20*/  @!P5 IADD3.X R35, R29, UR13, R13, P3, P4 ;  /* 0x0000000d1d23dc10 */ /* 0x000fe40009fe840d */
[----:B------:R-:W-:-:S13]  /*43f30*/  ISETP.LT.OR P5, PT, R26, 0xe1, !P2 ;  /* 0x000000e11a00780c */ /* 0x000fda00057a1670 */
[----:B------:R-:W0:Y:S02]  /*43f40*/  @!P5 LDC.64 R12, c[0x0][0x5c0] ;  /* 0x00017000ff0cdb82 */ /* 0x000e240000000a00 */
[----:B0-----:R-:W-:-:S04]  /*43f50*/  @!P5 IADD3 R32, P3, P4, R6, UR6, R12 ;  /* 0x000000060620dc10 */ /* 0x001fc8000fc7e00c */
[----:B------:R-:W-:Y:S01]  /*43f60*/  @!P5 IADD3.X R33, R29, UR13, R13, P3, P4 ;  /* 0x0000000d1d21dc10 */ /* 0x000fe20009fe840d */
[----:B------:R-:W-:Y:S02]  /*43f70*/  FMUL R13, R70, UR17 ;  /* 0x00000011460d7c20 */ /* 0x000fe40008400000 */
        /* <DEDUP_REMOVED lines=30> */
[----:B------:R4:W-:Y:S01]  /*44160*/  @!P3 STG.E.U8 desc[UR24][R16.64+0x71], R11 ;  /* 0x0000710b1000b986 */ /* 0x0009e2000c101118 */
[----:B------:R-:W-:-:S13]  /*44170*/  ISETP.LT.OR P1, PT, R26, 0xe9, !P2 ;  /* 0x000000e91a00780c */ /* 0x000fda0005721670 */
[----:B------:R-:W0:Y:S01]  /*44180*/  @!P1 LDC.64 R12, c[0x0][0x5c0] ;  /* 0x00017000ff0c9b82 */ /* 0x000e220000000a00 */
[----:B----4-:R-:W-:Y:S02]  /*44190*/  FMUL R11, R70, UR17 ;  /* 0x00000011460b7c20 */ /* 0x010fe40008400000 */
[----:B------:R-:W4:Y:S01]  /*441a0*/  LDL.LU R70, [R1+0x564] ;  /* 0x0005640001467983 */ /* 0x000f220000300800 */
[----:B0-----:R-:W-:-:S04]  /*441b0*/  @!P1 IADD3 R24, P4, P5, R6, UR6, R12 ;  /* 0x0000000606189c10 */ /* 0x001fc8000fd9e00c */
[----:B------:R-:W-:Y:S02]  /*441c0*/  @!P1 IADD3.X R25, R29, UR13, R13, P4, P5 ;  /* 0x0000000d1d199c10 */ /* 0x000fe4000a7ea40d */
        /* <DEDUP_REMOVED lines=8> */
[----:B------:R-:W-:Y:S02]  /*44250*/  ISETP.LT.OR P3, PT, R26, 0x79, !P0 ;  /* 0x000000791a00780c */ /* 0x000fe40004761670 */
[----:B------:R-:W-:-:S11]  /*44260*/  LOP3.LUT P6, RZ, R9, 0x2000, RZ, 0xc0, !PT ;  /* 0x0000200009ff7812 */ /* 0x000fd600078cc0ff */
[----:B------:R-:W0:Y:S01]  /*44270*/  @!P3 LDC.64 R16, c[0x0][0x5c0] ;  /* 0x00017000ff10bb82 */ /* 0x000e220000000a00 */
[----:B------:R-:W-:Y:S02]  /*44280*/  LOP3.LUT P1, RZ, R7, 0x200, RZ, 0xc0, !PT ;  /* 0x0000020007ff7812 */ /* 0x000fe4000782c0ff */
[----:B------:R-:W-:Y:S02]  /*44290*/  F2FP.SATFINITE.E4M3.F32.PACK_AB_MERGE_C R11, RZ, R11, RZ ;  /* 0x0000000bff0b723e */ /* 0x000fe400048070ff */
[----:B------:R-:W-:Y:S01]  /*442a0*/  @!P3 IADD3 R12, P4, P5, R4, R6, R3 ;  /* 0x00000006040cb210 */ /* 0x000fe20007d9e003 */
[----:B--2---:R-:W-:Y:S02]  /*442b0*/  FMUL R13, R28, UR17 ;  /* 0x000000111c0d7c20 */ /* 0x004fe40008400000 */
[----:B------:R-:W2:Y:S03]  /*442c0*/  LDL.LU R28, [R1+0x568] ;  /* 0x00056800011c7983 */ /* 0x000ea60000300800 */
[----:B------:R-:W-:Y:S01]  /*442d0*/  F2FP.SATFINITE.E4M3.F32.PACK_AB_MERGE_C R13, RZ, R13, RZ ;  /* 0x0000000dff0d723e */ /* 0x000fe200048070ff */
[----:B------:R1:W-:Y:S04]  /*442e0*/  @!P6 STG.E.U8 desc[UR24][R136.64+0x78], R11 ;  /* 0x0000780b8800e986 */ /* 0x0003e8000c101118 */
[----:B------:R3:W-:Y:S01]  /*442f0*/  @!P1 STG.E.U8 desc[UR24][R18.64+0x79], R13 ;  /* 0x0000790d12009986 */ /* 0x0007e2000c101118 */
[----:B0-----:R-:W-:-:S02]  /*44300*/  @!P3 IADD3 R16, P1, R12, R16, RZ ;  /* 0x000000100c10b210 */ /* 0x001fc40007f3e0ff */
[----:B-1----:R-:W-:-:S05]  /*44310*/  @!P3 IADD3.X R11, R2, R29, R0, P4, P5 ;  /* 0x0000001d020bb210 */ /* 0x002fca00027ea400 */
[----:B------:R-:W-:Y:S01]  /*44320*/  @!P3 IMAD.X R17, R11, 0x1, R17, P1 ;  /* 0x000000010b11b824 */ /* 0x000fe200008e0611 */
[----:B------:R-:W-:-:S13]  /*44330*/  ISETP.LT.OR P6, PT, R26, 0xf2, !P2 ;  /* 0x000000f21a00780c */ /* 0x000fda00057c1670 */
[----:B---3--:R-:W0:Y:S01]  /*44340*/  @!P6 LDC.64 R12, c[0x0][0x5c0] ;  /* 0x00017000ff0ceb82 */ /* 0x008e220000000a00 */
[----:B------:R-:W-:Y:S01]  /*44350*/  ISETP.LT.OR P1, PT, R26, 0x7a, !P0 ;  /* 0x0000007a1a00780c */ /* 0x000fe20004721670 */
[----:B------:R-:W-:Y:S02]  /*44360*/  FMUL R11, R71, UR17 ;  /* 0x00000011470b7c20 */ /* 0x000fe40008400000 */
[----:B------:R-:W3:Y:S04]  /*44370*/  LDL.LU R71, [R1+0x56c] ;  /* 0x00056c0001477983 */ /* 0x000ee80000300800 */
[----:B------:R-:W3:Y:S01]  /*44380*/  LDL.LU R50, [R1+0x570] ;  /* 0x0005700001327983 */ /* 0x000ee20000300800 */
[----:B0-----:R-:W-:-:S04]  /*44390*/  @!P6 IADD3 R18, P4, P5, R6, UR6, R12 ;  /* 0x000000060612ec10 */ /* 0x001fc8000fd9e00c */
[----:B------:R-:W-:Y:S02]  /*443a0*/  @!P6 IADD3.X R19, R29, UR13, R13, P4, P5 ;  /* 0x0000000d1d13ec10 */ /* 0x000fe4000a7ea40d */
[----:B------:R-:W0:Y:S01]  /*443b0*/  @!P1 LDC.64 R12, c[0x0][0x5c0] ;  /* 0x00017000ff0c9b82 */ /* 0x000e220000000a00 */
[----:B------:R-:W-:-:S05]  /*443c0*/  F2FP.SATFINITE.E4M3.F32.PACK_AB_MERGE_C R11, RZ, R11, RZ ;  /* 0x0000000bff0b723e */ /* 0x000fca00048070ff */
[----:B------:R1:W-:Y:S01]  /*443d0*/  @!P3 STG.E.U8 desc[UR24][R16.64+0x78], R11 ;  /* 0x0000780b1000b986 */ /* 0x0003e2000c101118 */
[----:B------:R-:W-:-:S04]  /*443e0*/  @!P1 IADD3 R15, P3, P4, R4, R6, R3 ;  /* 0x00000006040f9210 */ /* 0x000fc80007c7e003 */
[--C-:B-1----:R-:W-:Y:S02]  /*443f0*/  @!P1 IADD3.X R11, R2, R29, R0.reuse, P3, P4 ;  /* 0x0000001d020b9210 */ /* 0x102fe40001fe8400 */
[----:B0-----:R-:W-:Y:S01]  /*44400*/  @!P1 IADD3 R12, P3, R15, R12, RZ ;  /* 0x0000000c0f0c9210 */ /* 0x001fe20007f7e0ff */
[----:B----4-:R-:W-:Y:S02]  /*44410*/  FMUL R15, R70, UR17 ;  /* 0x00000011460f7c20 */ /* 0x010fe40008400000 */
[----:B------:R-:W4:Y:S02]  /*44420*/  LDL.LU R70, [R1+0x574] ;  /* 0x0005740001467983 */ /* 0x000f240000300800 */
[----:B------:R-:W-:Y:S01]  /*44430*/  @!P1 IMAD.X R13, R11, 0x1, R13, P3 ;  /* 0x000000010b0d9824 */ /* 0x000fe200018e060d */
[----:B------:R-:W-:Y:S02]  /*44440*/  ISETP.LT.OR P3, PT, R26, 0x81, !P0 ;  /* 0x000000811a00780c */ /* 0x000fe40004761670 */
[----:B------:R-:W-:Y:S01]  /*44450*/  F2FP.SATFINITE.E4M3.F32.PACK_AB_MERGE_C R15, RZ, R15, RZ ;  /* 0x0000000fff0f723e */ /* 0x000fe200048070ff */
[----:B------:R-:W4:Y:S10]  /*44460*/  LDL.LU R51, [R1+0x578] ;  /* 0x0005780001337983 */ /* 0x000f340000300800 */
[----:B------:R-:W-:Y:S01]  /*44470*/  @!P3 IADD3 R11, P4, P5, R4, R6, R3 ;  /* 0x00000006040bb210 */ /* 0x000fe20007d9e003 */
[----:B------:R0:W-:Y:S03]  /*44480*/  @!P1 STG.E.U8 desc[UR24][R12.64+0x79], R15 ;  /* 0x0000790f0c009986 */ /* 0x0001e6000c101118 */
[----:B------:R-:W-:-:S02]  /*44490*/  @!P3 IADD3.X R16, R2, R29, R0, P4, P5 ;  /* 0x0000001d0210b210 */ /* 0x000fc400027ea400 */
[----:B------:R-:W-:Y:S02]  /*444a0*/  LOP3.LUT P5, RZ, R9, 0x4000, RZ, 0xc0, !PT ;  /* 0x0000400009ff7812 */ /* 0x000fe400078ac0ff */
[----:B------:R-:W-:Y:S02]  /*444b0*/  ISETP.LT.OR P6, PT, R26, 0x82, !P0 ;  /* 0x000000821a00780c */ /* 0x000fe400047c1670 */
[----:B------:R-:W-:-:S04]  /*444c0*/  LOP3.LUT R5, R5, 0xffefffff, RZ, 0xc0, !PT ;  /* 0xffefffff05057812 */ /* 0x000fc800078ec0ff */
[----:B------:R-:W-:Y:S02]  /*444d0*/  @P2 LOP3.LUT R5, R5, 0x100000, RZ, 0xfc, !PT ;  /* 0x0010000005052812 */ /* 0x000fe400078efcff */
[----:B------:R-:W-:-:S05]  /*444e0*/  LOP3.LUT P2, RZ, R8, 0x400000, RZ, 0xc0, !PT ;  /* 0x0040000008ff7812 */ /* 0x000fca000784c0ff */
[----:B0-----:R-:W-:-:S04]  /*444f0*/  @!P6 IADD3 R15, P1, P4, R4, R6, R3 ;  /* 0x00000006040fe210 */ /* 0x001fc80007c3e003 */
[----:B------:R-:W-:Y:S02]  /*44500*/  @!P6 IADD3.X R17, R2, R29, R0, P1, P4 ;  /* 0x0000001d0211e210 */ /* 0x000fe40000fe8400 */
[----:B------:R-:W-:Y:S01]  /*44510*/  LOP3.LUT R7, R7, 0xffffff7f, RZ, 0xc0, !PT ;  /* 0xffffff7f07077812 */ /* 0x000fe200078ec0ff */
[----:B--2---:R-:W-:-:S05]  /*44520*/  FMUL R12, R28, UR17 ;  /* 0x000000111c0c7c20 */ /* 0x004fca0008400000 */
[----:B------:R-:W-:-:S05]  /*44530*/  F2FP.SATFINITE.E4M3.F32.PACK_AB_MERGE_C R12, RZ, R12, RZ ;  /* 0x0000000cff0c723e */ /* 0x000fca00048070ff */
[----:B------:R3:W-:Y:S01]  /*44540*/  @!P5 STG.E.U8 desc[UR24][R140.64+0x80], R12 ;  /* 0x0000800c8c00d986 */ /* 0x0007e2000c101118 */
[----:B------:R-:W-:-:S13]  /*44550*/  ISETP.LT.OR P5, PT, R26, 0x89, !P0 ;  /* 0x000000891a00780c */ /* 0x000fda00047a1670 */
[----:B------:R-:W-:-:S04]  /*44560*/  @!P5 IADD3 R28, P1, P4, R4, R6, R3 ;  /* 0x00000006041cd210 */ /* 0x000fc80007c3e003 */
[----:B------:R-:W-:Y:S02]  /*44570*/  @!P5 IADD3.X R46, R2, R29, R0, P1, P4 ;  /* 0x0000001d022ed210 */ /* 0x000fe40000fe8400 */
[----:B------:R-:W-:Y:S02]  /*44580*/  ISETP.LT.OR P1, PT, R26, 0x8a, !P0 ;  /* 0x0000008a1a00780c */ /* 0x000fe40004721670 */
[----:B------:R-:W-:-:S04]  /*44590*/  @P5 LOP3.LUT R7, R7, 0x80, RZ, 0xfc, !PT ;  /* 0x0000008007075812 */ /* 0x000fc800078efcff */
[----:B------:R-:W-:-:S07]  /*445a0*/  LOP3.LUT R7, R7, 0xffffffbf, RZ, 0xc0, !PT ;  /* 0xffffffbf07077812 */ /* 0x000fce00078ec0ff */
[----:B------:R-:W-:Y:S02]  /*445b0*/  @!P1 IADD3 R53, P5, P4, R4, R6, R3 ;  /* 0x0000000604359210 */ /* 0x000fe40007cbe003 */
[----:B------:R-:W-:Y:S02]  /*445c0*/  @P1 LOP3.LUT R7, R7, 0x40, RZ, 0xfc, !PT ;  /* 0x0000004007071812 */ /* 0x000fe400078efcff */
[----:B------:R-:W-:Y:S02]  /*445d0*/  @!P1 IADD3.X R54, R2, R29, R0, P5, P4 ;  /* 0x0000001d02369210 */ /* 0x000fe40002fe8400 */
[----:B------:R-:W-:Y:S02]  /*445e0*/  LOP3.LUT P1, RZ, R9, 0x8000, RZ, 0xc0, !PT ;  /* 0x0000800009ff7812 */ /* 0x000fe4000782c0ff */
[----:B------:R-:W-:-:S11]  /*445f0*/  LOP3.LUT R7, R7, 0xfffffeff, RZ, 0xc0, !PT ;  /* 0xfffffeff07077812 */ /* 0x000fd600078ec0ff */
[----:B------:R-:W-:Y:S01]  /*44600*/  @P1 LOP3.LUT R7, R7, 0x100, RZ, 0xfc, !PT ;  /* 0x0000010007071812 */ /* 0x000fe200078efcff */
[----:B---3--:R-:W-:Y:S02]  /*44610*/  FMUL R12, R71, UR17 ;  /* 0x00000011470c7c20 */ /* 0x008fe40008400000 */
[----:B------:R-:W2:Y:S03]  /*44620*/  LDL.LU R71, [R1+0x57c] ;  /* 0x00057c0001477983 */ /* 0x000ea60000300800 */
[----:B------:R-:W-:-:S05]  /*44630*/  F2FP.SATFINITE.E4M3.F32.PACK_AB_MERGE_C R12, RZ, R12, RZ ;  /* 0x0000000cff0c723e */ /* 0x000fca00048070ff */
[----:B------:R0:W-:Y:S02]  /*44640*/  @!P2 STG.E.U8 desc[UR24][R68.64+0x81], R12 ;  /* 0x0000810c4400a986 */ /* 0x0001e4000c101118 */
[----:B0-----:R-:W0:Y:S01]  /*44650*/  @!P3 LDC.64 R12, c[0x0][0x5c0] ;  /* 0x00017000ff0cbb82 */ /* 0x001e220000000a00 */
[----:B------:R-:W-:Y:S02]  /*44660*/  ISETP.LT.OR P4, PT, R26, 0x91, !P0 ;  /* 0x000000911a00780c */ /* 0x000fe40004781670 */
[----:B0-----:R-:W-:Y:S01]  /*44670*/  @!P3 IADD3 R12, P1, R11, R12, RZ ;  /* 0x0000000c0b0cb210 */ /* 0x001fe20007f3e0ff */
[----:B------:R-:W-:-:S04]  /*44680*/  FMUL R11, R50, UR17 ;  /* 0x00000011320b7c20 */ /* 0x000fc80008400000 */
[----:B------:R-:W-:Y:S01]  /*44690*/  @!P3 IMAD.X R13, R16, 0x1, R13, P1 ;  /* 0x00000001100db824 */ /* 0x000fe200008e060d */
[----:B------:R-:W-:-:S05]  /*446a0*/  F2FP.SATFINITE.E4M3.F32.PACK_AB_MERGE_C R11, RZ, R11, RZ ;  /* 0x0000000bff0b723e */ /* 0x000fca00048070ff */
[----:B------:R0:W-:Y:S01]  /*446b0*/  @!P3 STG.E.U8 desc[UR24][R12.64+0x80], R11 ;  /* 0x0000800b0c00b986 */ /* 0x0001e2000c101118 */
[----:B------:R-:W-:Y:S01]  /*446c0*/  ISETP.LT.OR P3, PT, R26, 0x92, !P0 ;  /* 0x000000921a00780c */ /* 0x000fe20004761670 */
[----:B0-----:R-:W0:Y:S01]  /*446d0*/  @!P6 LDC.64 R12, c[0x0][0x5c0] ;  /* 0x00017000ff0ceb82 */ /* 0x001e220000000a00 */
[----:B------:R-:W-:Y:S02]  /*446e0*/  @!P4 IADD3 R52, P2, P5, R4, R6, R3 ;  /* 0x000000060434c210 */ /* 0x000fe40007d5e003 */
[----:B------:R-:W-:Y:S02]  /*446f0*/  LOP3.LUT R7, R7, 0xffffffdf, RZ, 0xc0, !PT ;  /* 0xffffffdf07077812 */ /* 0x000fe400078ec0ff */
[----:B------:R-:W-:Y:S02]  /*44700*/  @!P4 IADD3.X R58, R2, R29, R0, P2, P5 ;  /* 0x0000001d023ac210 */ /* 0x000fe400017ea400 */
[----:B------:R-:W-:-:S05]  /*44710*/  @P4 LOP3.LUT R7, R7, 0x20, RZ, 0xfc, !PT ;  /* 0x0000002007074812 */ /* 0x000fca00078efcff */
[----:B------:R-:W-:-:S04]  /*44720*/  @!P3 IADD3 R16, P1, P4, R4, R6, R3 ;  /* 0x000000060410b210 */ /* 0x000fc80007c3e003 */
[----:B------:R-:W-:Y:S02]  /*44730*/  @!P3 IADD3.X R50, R2, R29, R0, P1, P4 ;  /* 0x0000001d0232b210 */ /* 0x000fe40000fe8400 */
[----:B0-----:R-:W-:Y:S01]  /*44740*/  @!P6 IADD3 R12, P1, R15, R12, RZ ;  /* 0x0000000c0f0ce210 */ /* 0x001fe20007f3e0ff */
[----:B----4-:R-:W-:Y:S02]  /*44750*/  FMUL R15, R70, UR17 ;  /* 0x00000011460f7c20 */ /* 0x010fe40008400000 */
[----:B------:R-:W3:Y:S02]  /*44760*/  LDL.LU R70, [R1+0x580] ;  /* 0x0005800001467983 */ /* 0x000ee40000300800 */
[----:B------:R-:W-:Y:S01]  /*44770*/  @!P6 IMAD.X R13, R17, 0x1, R13, P1 ;  /* 0x00000001110de824 */ /* 0x000fe200008e060d */
[----:B------:R-:W-:Y:S01]  /*44780*/  ISETP.LT.OR P1, PT, R26, 0x99, !P0 ;  /* 0x000000991a00780c */ /* 0x000fe20004721670 */
[----:B------:R-:W4:Y:S01]  /*44790*/  LDL.LU R75, [R1+0x584] ;  /* 0x00058400014b7983 */ /* 0x000f220000300800 */
[----:B------:R-:W-:-:S11]  /*447a0*/  F2FP.SATFINITE.E4M3.F32.PACK_AB_MERGE_C R15, RZ, R15, RZ ;  /* 0x0000000fff0f723e */ /* 0x000fd600048070ff */
[----:B------:R-:W-:-:S04]  /*447b0*/  @!P1 IADD3 R11, P4, P5, R4, R6, R3 ;  /* 0x00000006040b9210 */ /* 0x000fc80007d9e003 */
[----:B------:R-:W-:Y:S02]  /*447c0*/  @!P1 IADD3.X R17, R2, R29, R0, P4, P5 ;  /* 0x0000001d02119210 */ /* 0x000fe400027ea400 */
[----:B------:R-:W-:Y:S02]  /*447d0*/  ISETP.LT.OR P5, PT, R26, 0x9a, !P0 ;  /* 0x0000009a1a00780c */ /* 0x000fe400047a1670 */
[----:B------:R-:W-:Y:S01]  /*447e0*/  LOP3.LUT P1, RZ, R7, 0x100, RZ, 0xc0, !PT ;  /* 0x0000010007ff7812 */ /* 0x000fe2000782c0ff */
[----:B------:R0:W-:Y:S01]  /*447f0*/  @!P6 STG.E.U8 desc[UR24][R12.64+0x81], R15 ;  /* 0x0000810f0c00e986 */ /* 0x0001e2000c101118 */
[----:B------:R-:W-:Y:S01]  /*44800*/  LOP3.LUT P2, RZ, R8, 0x400, RZ, 0xc0, !PT ;  /* 0x0000040008ff7812 */ /* 0x000fe2000784c0ff */
[----:B0-----:R-:W-:-:S08]  /*44810*/  FMUL R12, R51, UR17 ;  /* 0x00000011330c7c20 */ /* 0x001fd00008400000 */
[----:B------:R-:W-:Y:S02]  /*44820*/  @!P5 IADD3 R15, P4, P6, R4, R6, R3 ;  /* 0x00000006040fd210 */ /* 0x000fe40007e9e003 */
[----:B------:R-:W-:Y:S02]  /*44830*/  F2FP.SATFINITE.E4M3.F32.PACK_AB_MERGE_C R12, RZ, R12, RZ ;  /* 0x0000000cff0c723e */ /* 0x000fe400048070ff */
[----:B------:R-:W-:Y:S02]  /*44840*/  @!P5 IADD3.X R47, R2, R29, R0, P4, P6 ;  /* 0x0000001d022fd210 */ /* 0x000fe400027ec400 */
[----:B------:R-:W-:Y:S01]  /*44850*/  LOP3.LUT P5, RZ, R7, 0x80, RZ, 0xc0, !PT ;  /* 0x0000008007ff7812 */ /* 0x000fe200078ac0ff */
[----:B------:R2:W-:Y:S01]  /*44860*/  @!P1 STG.E.U8 desc[UR24][R146.64+0x88], R12 ;  /* 0x0000880c92009986 */ /* 0x0005e2000c101118 */
[----:B------:R-:W-:-:S13]  /*44870*/  ISETP.LT.OR P4, PT, R26, 0xa1, !P0 ;  /* 0x000000a11a00780c */ /* 0x000fda0004781670 */
[----:B------:R-:W-:-:S04]  /*44880*/  @!P4 IADD3 R51, P1, P6, R4, R6, R3 ;  /* 0x000000060433c210 */ /* 0x000fc80007e3e003 */
[----:B------:R-:W-:Y:S02]  /*44890*/  @!P4 IADD3.X R59, R2, R29, R0, P1, P6 ;  /* 0x0000001d023bc210 */ /* 0x000fe40000fec400 */
[----:B------:R-:W-:-:S13]  /*448a0*/  ISETP.LT.OR P4, PT, R26, 0xa2, !P0 ;  /* 0x000000a21a00780c */ /* 0x000fda0004781670 */
[----:B------:R-:W-:-:S04]  /*448b0*/  @!P4 IADD3 R63, P1, P6, R4, R6, R3 ;  /* 0x00000006043fc210 */ /* 0x000fc80007e3e003 */
[----:B------:R-:W-:Y:S01]  /*448c0*/  @!P4 IADD3.X R66, R2, R29, R0, P1, P6 ;  /* 0x0000001d0242c210 */ /* 0x000fe20000fec400 */
[----:B--2---:R-:W-:Y:S02]  /*448d0*/  FMUL R12, R71, UR17 ;  /* 0x00000011470c7c20 */ /* 0x004fe40008400000 */
[----:B------:R-:W2:Y:S03]  /*448e0*/  LDL.LU R71, [R1+0x588] ;  /* 0x0005880001477983 */ /* 0x000ea60000300800 */
[----:B------:R-:W-:-:S05]  /*448f0*/  F2FP.SATFINITE.E4M3.F32.PACK_AB_MERGE_C R12, RZ, R12, RZ ;  /* 0x0000000cff0c723e */ /* 0x000fca00048070ff */
[----:B------:R0:W-:Y:S02]  /*44900*/  @!P2 STG.E.U8 desc[UR24][R142.64+0x89], R12 ;  /* 0x0000890c8e00a986 */ /* 0x0001e4000c101118 */
[----:B0-----:R-:W0:Y:S02]  /*44910*/  @!P5 LDC.64 R12, c[0x0][0x5c0] ;  /* 0x00017000ff0cdb82 */ /* 0x001e240000000a00 */
[----:B0-----:R-:W-:Y:S01]  /*44920*/  @!P5 IADD3 R12, P4, R28, R12, RZ ;  /* 0x0000000c1c0cd210 */ /* 0x001fe20007f9e0ff */
[----:B---3--:R-:W-:Y:S02]  /*44930*/  FMUL R28, R70, UR17 ;  /* 0x00000011461c7c20 */ /* 0x008fe40008400000 */
[----:B------:R-:W3:Y:S04]  /*44940*/  LDL.LU R70, [R1+0x58c] ;  /* 0x00058c0001467983 */ /* 0x000ee80000300800 */
[----:B------:R-:W3:Y:S04]  /*44950*/  LDL.LU R81, [R1+0x590] ;  /* 0x0005900001517983 */ /* 0x000ee80000300800 */
[----:B------:R-:W3:Y:S01]  /*44960*/  LDL.LU R74, [R1+0x594] ;  /* 0x00059400014a7983 */ /* 0x000ee20000300800 */
[----:B------:R-:W-:-:S02]  /*44970*/  ISETP.LT.OR P1, PT, R26, 0xa9, !P0 ;  /* 0x000000a91a00780c */ /* 0x000fc40004721670 */
[----:B------:R-:W-:-:S11]  /*44980*/  LOP3.LUT R8, R8, 0xffffffbf, RZ, 0xc0, !PT ;  /* 0xffffffbf08087812 */ /* 0x000fd600078ec0ff */
[----:B------:R-:W-:Y:S02]  /*44990*/  @!P1 IADD3 R62, P2, P6, R4, R6, R3 ;  /* 0x00000006043e9210 */ /* 0x000fe40007e5e003 */
[----:B------:R-:W-:Y:S02]  /*449a0*/  @P1 LOP3.LUT R8, R8, 0x40, RZ, 0xfc, !PT ;  /* 0x0000004008081812 */ /* 0x000fe400078efcff */
[----:B------:R-:W-:Y:S02]  /*449b0*/  @!P1 IADD3.X R65, R2, R29, R0, P2, P6 ;  /* 0x0000001d02419210 */ /* 0x000fe400017ec400 */
[----:B------:R-:W-:Y:S01]  /*449c0*/  LOP3.LUT P1, RZ, R7, 0x40, RZ, 0xc0, !PT ;  /* 0x0000004007ff7812 */ /* 0x000fe2000782c0ff */
[----:B------:R-:W-:Y:S01]  /*449d0*/  @!P5 IMAD.X R13, R46, 0x1, R13, P4 ;  /* 0x000000012e0dd824 */ /* 0x000fe200020e060d */
[----:B------:R-:W-:Y:S02]  /*449e0*/  F2FP.SATFINITE.E4M3.F32.PACK_AB_MERGE_C R28, RZ, R28, RZ ;  /* 0x0000001cff1c723e */ /* 0x000fe400048070ff */
[----:B------:R-:W-:-:S03]  /*449f0*/  ISETP.LT.OR P4, PT, R26, 0xaa, !P0 ;  /* 0x000000aa1a00780c */ /* 0x000fc60004781670 */
[----:B------:R0:W-:Y:S01]  /*44a00*/  @!P5 STG.E.U8 desc[UR24][R12.64+0x88], R28 ;  /* 0x0000881c0c00d986 */ /* 0x0001e2000c101118 */
[----:B------:R-:W-:-:S05]  /*44a10*/  LOP3.LUT P2, RZ, R8, 0x800000, RZ, 0xc0, !PT ;  /* 0x0080000008ff7812 */ /* 0x000fca000784c0ff */
[----:B0-----:R-:W0:Y:S01]  /*44a20*/  @!P1 LDC.64 R12, c[0x0][0x5c0] ;  /* 0x00017000ff0c9b82 */ /* 0x001e220000000a00 */
[----:B------:R-:W-:-:S03]  /*44a30*/  LOP3.LUT R8, R8, 0xfffffffd, RZ, 0xc0, !PT ;  /* 0xfffffffd08087812 */ /* 0x000fc600078ec0ff */
[----:B------:R-:W-:Y:S02]  /*44a40*/  @!P4 IADD3 R55, P5, P6, R4, R6, R3 ;  /* 0x000000060437c210 */ /* 0x000fe40007ebe003 */
[----:B------:R-:W-:Y:S02]  /*44a50*/  @P4 LOP3.LUT R8, R8, 0x2, RZ, 0xfc, !PT ;  /* 0x0000000208084812 */ /* 0x000fe400078efcff */
[----:B------:R-:W-:Y:S02]  /*44a60*/  @!P4 IADD3.X R61, R2, R29, R0, P5, P6 ;  /* 0x0000001d023dc210 */ /* 0x000fe40002fec400 */
[----:B------:R-:W-:Y:S02]  /*44a70*/  ISETP.LT.OR P4, PT, R26, 0xb1, !P0 ;  /* 0x000000b11a00780c */ /* 0x000fe40004781670 */
[----:B------:R-:W-:Y:S01]  /*44a80*/  LOP3.LUT R8, R8, 0xfffffeff, RZ, 0xc0, !PT ;  /* 0xfffffeff08087812 */ /* 0x000fe200078ec0ff */
[----:B----4-:R-:W-:Y:S02]  /*44a90*/  FMUL R28, R75, UR17 ;  /* 0x000000114b1c7c20 */ /* 0x010fe40008400000 */
[----:B------:R-:W4:Y:S01]  /*44aa0*/  LDL.LU R75, [R1+0x598] ;  /* 0x00059800014b7983 */ /* 0x000f220000300800 */
[----:B0-----:R-:W-:-:S05]  /*44ab0*/  @!P1 IADD3 R12, P5, R53, R12, RZ ;  /* 0x0000000c350c9210 */ /* 0x001fca0007fbe0ff */
[----:B------:R-:W-:Y:S02]  /*44ac0*/  @!P1 IMAD.X R13, R54, 0x1, R13, P5 ;  /* 0x00000001360d9824 */ /* 0x000fe400028e060d */
[----:B------:R-:W-:Y:S02]  /*44ad0*/  @!P4 IADD3 R46, P5, P6, R4, R6, R3 ;  /* 0x00000006042ec210 */ /* 0x000fe40007ebe003 */
[----:B------:R-:W-:Y:S02]  /*44ae0*/  @P4 LOP3.LUT R8, R8, 0x100, RZ, 0xfc, !PT ;  /* 0x0000010008084812 */ /* 0x000fe400078efcff */
[----:B------:R-:W-:Y:S02]  /*44af0*/  @!P4 IADD3.X R60, R2, R29, R0, P5, P6 ;  /* 0x0000001d023cc210 */ /* 0x000fe40002fec400 */
[----:B------:R-:W-:Y:S02]  /*44b00*/  ISETP.LT.OR P4, PT, R26, 0xb2, !P0 ;  /* 0x000000b21a00780c */ /* 0x000fe40004781670 */
[----:B------:R-:W-:-:S02]  /*44b10*/  F2FP.SATFINITE.E4M3.F32.PACK_AB_MERGE_C R28, RZ, R28, RZ ;  /* 0x0000001cff1c723e */ /* 0x000fc400048070ff */
[----:B------:R-:W-:-:S03]  /*44b20*/  LOP3.LUT P6, RZ, R9, 0x10000, RZ, 0xc0, !PT ;  /* 0x0001000009ff7812 */ /* 0x000fc600078cc0ff */
[----:B------:R0:W-:Y:S01]  /*44b30*/  @!P1 STG.E.U8 desc[UR24][R12.64+0x89], R28 ;  /* 0x0000891c0c009986 */ /* 0x0001e2000c101118 */
[----:B------:R-:W-:-:S05]  /*44b40*/  LOP3.LUT R8, R8, 0xffffff7f, RZ, 0xc0, !PT ;  /* 0xffffff7f08087812 */ /* 0x000fca00078ec0ff */
[----:B------:R-:W-:Y:S02]  /*44b50*/  @P4 LOP3.LUT R8, R8, 0x80, RZ, 0xfc, !PT ;  /* 0x0000008008084812 */ /* 0x000fe400078efcff */
[----:B0-----:R-:W-:-:S04]  /*44b60*/  @!P4 IADD3 R28, P1, P5, R4, R6, R3 ;  /* 0x00000006041cc210 */ /* 0x001fc80007d3e003 */
[----:B------:R-:W-:Y:S02]  /*44b70*/  @!P4 IADD3.X R54, R2, R29, R0, P1, P5 ;  /* 0x0000001d0236c210 */ /* 0x000fe40000fea400 */
[----:B------:R-:W-:Y:S02]  /*44b80*/  LOP3.LUT P4, RZ, R7, 0x20, RZ, 0xc0, !PT ;  /* 0x0000002007ff7812 */ /* 0x000fe4000788c0ff */
[----:B------:R-:W-:Y:S01]  /*44b90*/  LOP3.LUT R8, R8, 0xfffffdff, RZ, 0xc0, !PT ;  /* 0xfffffdff08087812 */ /* 0x000fe200078ec0ff */
[----:B--2---:R-:W-:-:S05]  /*44ba0*/  FMUL R12, R71, UR17 ;  /* 0x00000011470c7c20 */ /* 0x004fca0008400000 */
[----:B------:R-:W-:-:S05]  /*44bb0*/  F2FP.SATFINITE.E4M3.F32.PACK_AB_MERGE_C R12, RZ, R12, RZ ;  /* 0x0000000cff0c723e */ /* 0x000fca00048070ff */
[----:B------:R3:W-:Y:S01]  /*44bc0*/  @!P6 STG.E.U8 desc[UR24][R152.64+0x90], R12 ;  /* 0x0000900c9800e986 */ /* 0x0007e2000c101118 */
[----:B------:R-:W-:-:S13]  /*44bd0*/  ISETP.LT.OR P6, PT, R26, 0xb9, !P0 ;  /* 0x000000b91a00780c */ /* 0x000fda00047c1670 */
[----:B------:R-:W-:Y:S02]  /*44be0*/  @!P6 IADD3 R53, P1, P5, R4, R6, R3 ;  /* 0x000000060435e210 */ /* 0x000fe40007d3e003 */
[----:B------:R-:W-:Y:S02]  /*44bf0*/  @P6 LOP3.LUT R8, R8, 0x200, RZ, 0xfc, !PT ;  /* 0x0000020008086812 */ /* 0x000fe400078efcff */
[----:B------:R-:W-:Y:S02]  /*44c00*/  @!P6 IADD3.X R64, R2, R29, R0, P1, P5 ;  /* 0x0000001d0240e210 */ /* 0x000fe40000fea400 */
[----:B------:R-:W-:-:S13]  /*44c10*/  ISETP.LT.OR P6, PT, R26, 0xba, !P0 ;  /* 0x000000ba1a00780c */ /* 0x000fda00047c1670 */
[----:B------:R-:W-:-:S04]  /*44c20*/  @!P6 IADD3 R71, P1, P5, R4, R6, R3 ;  /* 0x000000060447e210 */ /* 0x000fc80007d3e003 */
[----:B------:R-:W-:Y:S02]  /*44c30*/  @!P6 IADD3.X R77, R2, R29, R0, P1, P5 ;  /* 0x0000001d024de210 */ /* 0x000fe40000fea400 */
[----:B------:R-:W-:Y:S01]  /*44c40*/  LOP3.LUT R8, R8, 0xfffffbff, RZ, 0xc0, !PT ;  /* 0xfffffbff08087812 */ /* 0x000fe200078ec0ff */
[----:B---3--:R-:W-:-:S05]  /*44c50*/  FMUL R12, R70, UR17 ;  /* 0x00000011460c7c20 */ /* 0x008fca0008400000 */
[----:B------:R-:W-:-:S05]  /*44c60*/  F2FP.SATFINITE.E4M3.F32.PACK_AB_MERGE_C R12, RZ, R12, RZ ;  /* 0x0000000cff0c723e */ /* 0x000fca00048070ff */
[----:B------:R0:W-:Y:S02]  /*44c70*/  @!P2 STG.E.U8 desc[UR24][R154.64+0x91], R12 ;  /* 0x0000910c9a00a986 */ /* 0x0001e4000c101118 */
[----:B0-----:R-:W0:Y:S01]  /*44c80*/  @!P4 LDC.64 R12, c[0x0][0x5c0] ;  /* 0x00017000ff0ccb82 */ /* 0x001e220000000a00 */
[----:B------:R-:W-:Y:S02]  /*44c90*/  ISETP.LT.OR P2, PT, R26, 0xc1, !P0 ;  /* 0x000000c11a00780c */ /* 0x000fe40004741670 */
[----:B------:R-:W-:Y:S02]  /*44ca0*/  @P6 LOP3.LUT R8, R8, 0x400, RZ, 0xfc, !PT ;  /* 0x0000040008086812 */ /* 0x000fe400078efcff */
[----:B0-----:R-:W-:Y:S01]  /*44cb0*/  @!P4 IADD3 R12, P1, R52, R12, RZ ;  /* 0x0000000c340cc210 */ /* 0x001fe20007f3e0ff */
[----:B------:R-:W-:Y:S02]  /*44cc0*/  FMUL R52, R81, UR17 ;  /* 0x0000001151347c20 */ /* 0x000fe40008400000 */
[----:B------:R-:W2:Y:S02]  /*44cd0*/  LDL.LU R81, [R1+0x59c] ;  /* 0x00059c0001517983 */ /* 0x000ea40000300800 */
[----:B------:R-:W-:Y:S01]  /*44ce0*/  @!P4 IMAD.X R13, R58, 0x1, R13, P1 ;  /* 0x000000013a0dc824 */ /* 0x000fe200008e060d */
[----:B------:R-:W-:-:S03]  /*44cf0*/  F2FP.SATFINITE.E4M3.F32.PACK_AB_MERGE_C R52, RZ, R52, RZ ;  /* 0x00000034ff34723e */ /* 0x000fc600048070ff */
[----:B------:R-:W-:Y:S02]  /*44d00*/  @!P2 IADD3 R70, P5, P6, R4, R6, R3 ;  /* 0x000000060446a210 */ /* 0x000fe40007ebe003 */
[----:B------:R0:W-:Y:S02]  /*44d10*/  @!P4 STG.E.U8 desc[UR24][R12.64+0x90], R52 ;  /* 0x000090340c00c986 */ /* 0x0001e4000c101118 */
[----:B------:R-:W-:Y:S02]  /*44d20*/  @!P2 IADD3.X R76, R2, R29, R0, P5, P6 ;  /* 0x0000001d024ca210 */ /* 0x000fe40002fec400 */
[----:B------:R-:W-:Y:S01]  /*44d30*/  ISETP.LT.OR P5, PT, R26, 0xc2, !P0 ;  /* 0x000000c21a00780c */ /* 0x000fe200047a1670 */
[----:B0-----:R-:W0:-:S12]  /*44d40*/  @!P3 LDC.64 R12, c[0x0][0x5c0] ;  /* 0x00017000ff0cbb82 */ /* 0x001e180000000a00 */
[----:B------:R-:W-:-:S04]  /*44d50*/  @!P5 IADD3 R52, P1, P4, R4, R6, R3 ;  /* 0x000000060434d210 */ /* 0x000fc80007c3e003 */
[----:B------:R-:W-:Y:S02]  /*44d60*/  @!P5 IADD3.X R69, R2, R29, R0, P1, P4 ;  /* 0x0000001d0245d210 */ /* 0x000fe40000fe8400 */
[----:B0-----:R-:W-:Y:S01]  /*44d70*/  @!P3 IADD3 R12, P1, R16, R12, RZ ;  /* 0x0000000c100cb210 */ /* 0x001fe20007f3e0ff */
[----:B------:R-:W-:Y:S02]  /*44d80*/  FMUL R16, R74, UR17 ;  /* 0x000000114a107c20 */ /* 0x000fe40008400000 */
[----:B------:R-:W3:Y:S04]  /*44d90*/  LDL.LU R74, [R1+0x5a0] ;  /* 0x0005a000014a7983 */ /* 0x000ee80000300800 */
[----:B------:R-:W3:Y:S04]  /*44da0*/  LDL.LU R80, [R1+0x5a4] ;  /* 0x0005a40001507983 */ /* 0x000ee80000300800 */
[----:B------:R-:W3:Y:S04]  /*44db0*/  LDL.LU R87, [R1+0x5a8] ;  /* 0x0005a80001577983 */ /* 0x000ee80000300800 */
[----:B------:R-:W3:Y:S04]  /*44dc0*/  LDL.LU R213, [R1+0x5ac] ;  /* 0x0005ac0001d57983 */ /* 0x000ee80000300800 */
[----:B------:R-:W3:Y:S01]  /*44dd0*/  LDL.LU R215, [R1+0x5b0] ;  /* 0x0005b00001d77983 */ /* 0x000ee20000300800 */
[----:B------:R-:W-:Y:S01]  /*44de0*/  LOP3.LUT R8, R8, 0xffffefff, RZ, 0xc0, !PT ;  /* 0xffffefff08087812 */ /* 0x000fe200078ec0ff */
[----:B------:R-:W-:Y:S01]  /*44df0*/  @!P3 IMAD.X R13, R50, 0x1, R13, P1 ;  /* 0x00000001320db824 */ /* 0x000fe200008e060d */
[----:B------:R-:W-:Y:S01]  /*44e00*/  F2FP.SATFINITE.E4M3.F32.PACK_AB_MERGE_C R16, RZ, R16, RZ ;  /* 0x00000010ff10723e */ /* 0x000fe200048070ff */
[----:B------:R-:W3:Y:S01]  /*44e10*/  LDL.LU R206, [R1+0x5b4] ;  /* 0x0005b40001ce7983 */ /* 0x000ee20000300800 */
[----:B------:R-:W-:-:S04]  /*44e20*/  @P2 LOP3.LUT R8, R8, 0x1000, RZ, 0xfc, !PT ;  /* 0x0000100008082812 */ /* 0x000fc800078efcff */
[----:B------:R-:W-:-:S04]  /*44e30*/  LOP3.LUT R8, R8, 0xfffff7ff, RZ, 0xc0, !PT ;  /* 0xfffff7ff08087812 */ /* 0x000fc800078ec0ff */
[----:B------:R-:W-:Y:S02]  /*44e40*/  @P5 LOP3.LUT R8, R8, 0x800, RZ, 0xfc, !PT ;  /* 0x0000080008085812 */ /* 0x000fe400078efcff */
[----:B------:R-:W-:Y:S02]  /*44e50*/  ISETP.LT.OR P5, PT, R26, 0xc9, !P0 ;  /* 0x000000c91a00780c */ /* 0x000fe400047a1670 */
[----:B------:R-:W-:-:S11]  /*44e60*/  LOP3.LUT R8, R8, 0xffffdfff, RZ, 0xc0, !PT ;  /* 0xffffdfff08087812 */ /* 0x000fd600078ec0ff */
[-CC-:B------:R-:W-:Y:S02]  /*44e70*/  @!P5 IADD3 R50, P1, P4, R4, R6.reuse, R3.reuse ;  /* 0x000000060432d210 */ /* 0x180fe40007c3e003 */
[----:B------:R-:W-:Y:S02]  /*44e80*/  @P5 LOP3.LUT R8, R8, 0x2000, RZ, 0xfc, !PT ;  /* 0x0000200008085812 */ /* 0x000fe400078efcff */
[----:B------:R-:W-:Y:S02]  /*44e90*/  @!P5 IADD3.X R68, R2, R29, R0, P1, P4 ;  /* 0x0000001d0244d210 */ /* 0x000fe40000fe8400 */
[C---:B------:R-:W-:Y:S02]  /*44ea0*/  ISETP.LT.OR P5, PT, R26.reuse, 0xca, !P0 ;  /* 0x000000ca1a00780c */ /* 0x040fe400047a1670 */
[----:B------:R-:W-:Y:S01]  /*44eb0*/  ISETP.LT.OR P4, PT, R26, 0xd1, !P0 ;  /* 0x000000d11a00780c */ /* 0x000fe20004781670 */
[----:B------:R0:W-:Y:S10]  /*44ec0*/  @!P3 STG.E.U8 desc[UR24][R12.64+0x91], R16 ;  /* 0x000091100c00b986 */ /* 0x0001f4000c101118 */
[----:B0-----:R-:W-:-:S04]  /*44ed0*/  @!P5 IADD3 R16, P1, P3, R4, R6, R3 ;  /* 0x000000060410d210 */ /* 0x001fc80007b3e003 */
[----:B------:R-:W-:Y:S02]  /*44ee0*/  @!P5 IADD3.X R67, R2, R29, R0, P1, P3 ;  /* 0x0000001d0243d210 */ /* 0x000fe40000fe6400 */
[----:B------:R-:W-:Y:S01]  /*44ef0*/  @!P4 IADD3 R58, P1, P3, R4, R6, R3 ;  /* 0x00000006043ac210 */ /* 0x000fe20007b3e003 */
[----:B----4-:R-:W-:-:S03]  /*44f00*/  FMUL R12, R75, UR17 ;  /* 0x000000114b0c7c20 */ /* 0x010fc60008400000 */
[----:B------:R-:W-:Y:S02]  /*44f10*/  @!P4 IADD3.X R75, R2, R29, R0, P1, P3 ;  /* 0x0000001d024bc210 */ /* 0x000fe40000fe6400 */
[----:B------:R-:W-:Y:S02]  /*44f20*/  ISETP.LT.OR P3, PT, R26, 0xd2, !P0 ;  /* 0x000000d21a00780c */ /* 0x000fe40004761670 */
[----:B------:R-:W-:Y:S02]  /*44f30*/  LOP3.LUT R5, R5, 0xf7ffffff, RZ, 0xc0, !PT ;  /* 0xf7ffffff05057812 */ /* 0x000fe400078ec0ff */
[----:B------:R-:W-:Y:S02]  /*44f40*/  LOP3.LUT P6, RZ, R9, 0x20000, RZ, 0xc0, !PT ;  /* 0x0002000009ff7812 */ /* 0x000fe400078cc0ff */
[----:B------:R-:W-:Y:S02]  /*44f50*/  LOP3.LUT R8, R8, 0xfffffffe, RZ, 0xc0, !PT ;  /* 0xfffffffe08087812 */ /* 0x000fe400078ec0ff */
[----:B------:R-:W-:-:S02]  /*44f60*/  @P4 LOP3.LUT R5, R5, 0x8000000, RZ, 0xfc, !PT ;  /* 0x0800000005054812 */ /* 0x000fc400078efcff */
[----:B------:R-:W-:Y:S02]  /*44f70*/  @P5 LOP3.LUT R8, R8, 0x1, RZ, 0xfc, !PT ;  /* 0x0000000108085812 */ /* 0x000fe400078efcff */
[----:B------:R-:W-:Y:S02]  /*44f80*/  LOP3.LUT R5, R5, 0xefffffff, RZ, 0xc0, !PT ;  /* 0xefffffff05057812 */ /* 0x000fe400078ec0ff */
[----:B------:R-:W-:Y:S02]  /*44f90*/  @!P3 IADD3 R84, P1, P5, R4, R6, R3 ;  /* 0x000000060454b210 */ /* 0x000fe40007d3e003 */
[----:B------:R-:W-:Y:S02]  /*44fa0*/  F2FP.SATFINITE.E4M3.F32.PACK_AB_MERGE_C R12, RZ, R12, RZ ;  /* 0x0000000cff0c723e */ /* 0x000fe400048070ff */
[----:B------:R-:W-:Y:S02]  /*44fb0*/  LOP3.LUT P2, RZ, R9, 0x40000, RZ, 0xc0, !PT ;  /* 0x0004000009ff7812 */ /* 0x000fe4000784c0ff */
[----:B------:R-:W-:-:S02]  /*44fc0*/  @!P3 IADD3.X R86, R2, R29, R0, P1, P5 ;  /* 0x0000001d0256b210 */ /* 0x000fc40000fea400 */
[----:B------:R-:W-:Y:S01]  /*44fd0*/  @P3 LOP3.LUT R5, R5, 0x10000000, RZ, 0xfc, !PT ;  /* 0x1000000005053812 */ /* 0x000fe200078efcff */
[----:B------:R2:W-:Y:S01]  /*44fe0*/  @!P6 STG.E.U8 desc[UR24][R160.64+0x98], R12 ;  /* 0x0000980ca000e986 */ /* 0x0005e2000c101118 */
[----:B------:R-:W-:Y:S02]  /*44ff0*/  ISETP.LT.OR P3, PT, R26, 0x99, !P0 ;  /* 0x000000991a00780c */ /* 0x000fe40004761670 */
[----:B------:R-:W-:Y:S02]  /*45000*/  LOP3.LUT P4, RZ, R9, 0x80000, RZ, 0xc0, !PT ;  /* 0x0008000009ff7812 */ /* 0x000fe4000788c0ff */
[----:B------:R-:W-:Y:S01]  /*45010*/  LOP3.LUT R8, R8, 0xffff7fff, RZ, 0xc0, !PT ;  /* 0xffff7fff08087812 */ /* 0x000fe200078ec0ff */
[----:B--2---:R-:W-:-:S05]  /*45020*/  FMUL R12, R81, UR17 ;  /* 0x00000011510c7c20 */ /* 0x004fca0008400000 */
[----:B------:R-:W-:-:S05]  /*45030*/  F2FP.SATFINITE.E4M3.F32.PACK_AB_MERGE_C R12, RZ, R12, RZ ;  /* 0x0000000cff0c723e */ /* 0x000fca00048070ff */
[----:B------:R0:W-:Y:S02]  /*45040*/  @!P2 STG.E.U8 desc[UR24][R156.64+0x99], R12 ;  /* 0x0000990c9c00a986 */ /* 0x0001e4000c101118 */
[----:B0-----:R-:W0:Y:S01]  /*45050*/  @!P3 LDC.64 R12, c[0x0][0x5c0] ;  /* 0x00017000ff0cbb82 */ /* 0x001e220000000a00 */
[----:B------:R-:W-:Y:S02]  /*45060*/  ISETP.LT.OR P2, PT, R26, 0xd9, !P0 ;  /* 0x000000d91a00780c */ /* 0x000fe40004741670 */
[----:B0-----:R-:W-:Y:S01]  /*45070*/  @!P3 IADD3 R12, P1, R11, R12, RZ ;  /* 0x0000000c0b0cb210 */ /* 0x001fe20007f3e0ff */
[----:B---3--:R-:W-:-:S04]  /*45080*/  FMUL R11, R74, UR17 ;  /* 0x000000114a0b7c20 */ /* 0x008fc80008400000 */
[----:B------:R-:W-:Y:S01]  /*45090*/  @!P3 IMAD.X R13, R17, 0x1, R13, P1 ;  /* 0x00000001110db824 */ /* 0x000fe200008e060d */
[----:B------:R-:W-:-:S05]  /*450a0*/  F2FP.SATFINITE.E4M3.F32.PACK_AB_MERGE_C R11, RZ, R11, RZ ;  /* 0x0000000bff0b723e */ /* 0x000fca00048070ff */
[----:B------:R0:W-:Y:S01]  /*450b0*/  @!P3 STG.E.U8 desc[UR24][R12.64+0x98], R11 ;  /* 0x0000980b0c00b986 */ /* 0x0001e2000c101118 */
[----:B------:R-:W-:Y:S02]  /*450c0*/  ISETP.LT.OR P3, PT, R26, 0x9a, !P0 ;  /* 0x0000009a1a00780c */ /* 0x000fe40004761670 */
[----:B------:R-:W-:-:S04]  /*450d0*/  @!P2 IADD3 R83, P5, P6, R4, R6, R3 ;  /* 0x000000060453a210 */ /* 0x000fc80007ebe003 */
[----:B------:R-:W-:-:S07]  /*450e0*/  @!P2 IADD3.X R85, R2, R29, R0, P5, P6 ;  /* 0x0000001d0255a210 */ /* 0x000fce0002fec400 */
[----:B0-----:R-:W0:Y:S01]  /*450f0*/  @!P3 LDC.64 R12, c[0x0][0x5c0] ;  /* 0x00017000ff0cbb82 */ /* 0x001e220000000a00 */
[----:B------:R-:W-:Y:S01]  /*45100*/  ISETP.LT.OR P6, PT, R26, 0xda, !P0 ;  /* 0x000000da1a00780c */ /* 0x000fe200047c1670 */
[----:B------:R-:W-:-:S12]  /*45110*/  FMUL R11, R80, UR17 ;  /* 0x00000011500b7c20 */ /* 0x000fd80008400000 */
[----:B------:R-:W-:-:S04]  /*45120*/  @!P6 IADD3 R74, P1, P5, R4, R6, R3 ;  /* 0x00000006044ae210 */ /* 0x000fc80007d3e003 */
[----:B------:R-:W-:Y:S02]  /*45130*/  @!P6 IADD3.X R82, R2, R29, R0, P1, P5 ;  /* 0x0000001d0252e210 */ /* 0x000fe40000fea400 */
[----:B0-----:R-:W-:Y:S02]  /*45140*/  @!P3 IADD3 R12, P1, R15, R12, RZ ;  /* 0x0000000c0f0cb210 */ /* 0x001fe40007f3e0ff */
[----:B------:R-:W-:-:S03]  /*45150*/  F2FP.SATFINITE.E4M3.F32.PACK_AB_MERGE_C R11, RZ, R11, RZ ;  /* 0x0000000bff0b723e */ /* 0x000fc600048070ff */
[----:B------:R-:W-:-:S05]  /*45160*/  @!P3 IMAD.X R13, R47, 0x1, R13, P1 ;  /* 0x000000012f0db824 */ /* 0x000fca00008e060d */
[----:B------:R0:W-:Y:S01]  /*45170*/  @!P3 STG.E.U8 desc[UR24][R12.64+0x99], R11 ;  /* 0x0000990b0c00b986 */ /* 0x0001e2000c101118 */
[----:B------:R-:W-:Y:S01]  /*45180*/  @P2 LOP3.LUT R8, R8, 0x8000, RZ, 0xfc, !PT ;  /* 0x0000800008082812 */ /* 0x000fe200078efcff */
[----:B0-----:R-:W-:-:S03]  /*45190*/  FMUL R11, R87, UR17 ;  /* 0x00000011570b7c20 */ /* 0x001fc60008400000 */
[----:B------:R-:W-:Y:S02]  /*451a0*/  LOP3.LUT P2, RZ, R8, 0x1000000, RZ, 0xc0, !PT ;  /* 0x0100000008ff7812 */ /* 0x000fe4000784c0ff */
[----:B------:R-:W-:-:S05]  /*451b0*/  F2FP.SATFINITE.E4M3.F32.PACK_AB_MERGE_C R11, RZ, R11, RZ ;  /* 0x0000000bff0b723e */ /* 0x000fca00048070ff */
[----:B------:R0:W-:Y:S02]  /*451c0*/  @!P4 STG.E.U8 desc[UR24][R164.64+0xa0], R11 ;  /* 0x0000a00ba400c986 */ /* 0x0001e4000c101118 */
[----:B0-----:R-:W-:Y:S02]  /*451d0*/  FMUL R11, R213, UR17 ;  /* 0x00000011d50b7c20 */ /* 0x001fe40008400000 */
[----:B------:R-:W2:Y:S03]  /*451e0*/  LDL.LU R213, [R1+0x5b8] ;  /* 0x0005b80001d57983 */ /* 0x000ea60000300800 */
[----:B------:R-:W-:-:S05]  /*451f0*/  F2FP.SATFINITE.E4M3.F32.PACK_AB_MERGE_C R11, RZ, R11, RZ ;  /* 0x0000000bff0b723e */ /* 0x000fca00048070ff */
[----:B------:R0:W-:Y:S02]  /*45200*/  @!P2 STG.E.U8 desc[UR24][R166.64+0xa1], R11 ;  /* 0x0000a10ba600a986 */ /* 0x0001e4000c101118 */
[----:B0-----:R-:W-:Y:S02]  /*45210*/  FMUL R11, R215, UR17 ;  /* 0x00000011d70b7c20 */ /* 0x001fe40008400000 */
[----:B------:R-:W3:Y:S01]  /*45220*/  LDL.LU R215, [R1+0x5bc] ;  /* 0x0005bc0001d77983 */ /* 0x000ee20000300800 */
[----:B------:R-:W-:Y:S02]  /*45230*/  LOP3.LUT R8, R8, 0xffffbfff, RZ, 0xc0, !PT ;  /* 0xffffbfff08087812 */ /* 0x000fe400078ec0ff */
[----:B------:R-:W-:Y:S01]  /*45240*/  ISETP.LT.OR P3, PT, R26, 0xe2, !P0 ;  /* 0x000000e21a00780c */ /* 0x000fe20004761670 */
[----:B------:R-:W4:Y:S01]  /*45250*/  LDL.LU R207, [R1+0x5c0] ;  /* 0x0005c00001cf7983 */ /* 0x000f220000300800 */
[----:B------:R-:W-:Y:S02]  /*45260*/  @P6 LOP3.LUT R8, R8, 0x4000, RZ, 0xfc, !PT ;  /* 0x0000400008086812 */ /* 0x000fe400078efcff */
[----:B------:R-:W-:-:S02]  /*45270*/  ISETP.LT.OR P6, PT, R26, 0xe1, !P0 ;  /* 0x000000e11a00780c */ /* 0x000fc400047c1670 */
[----:B------:R-:W-:-:S11]  /*45280*/  LOP3.LUT R9, R9, 0xffffffbf, RZ, 0xc0, !PT ;  /* 0xffffffbf09097812 */ /* 0x000fd600078ec0ff */
[-CC-:B------:R-:W-:Y:S02]  /*45290*/  @!P6 IADD3 R17, P1, P5, R4, R6.reuse, R3.reuse ;  /* 0x000000060411e210 */ /* 0x180fe40007d3e003 */
[----:B------:R-:W-:Y:S02]  /*452a0*/  @P6 LOP3.LUT R9, R9, 0x40, RZ, 0xfc, !PT ;  /* 0x0000004009096812 */ /* 0x000fe400078efcff */
[----:B------:R-:W-:Y:S02]  /*452b0*/  @!P6 IADD3.X R81, R2, R29, R0, P1, P5 ;  /* 0x0000001d0251e210 */ /* 0x000fe40000fea400 */
[----:B------:R-:W-:Y:S02]  /*452c0*/  LOP3.LUT R9, R9, 0xffffff7f, RZ, 0xc0, !PT ;  /* 0xffffff7f09097812 */ /* 0x000fe400078ec0ff */
[----:B------:R-:W-:Y:S02]  /*452d0*/  @!P3 IADD3 R15, P1, P5, R4, R6, R3 ;  /* 0x00000006040fb210 */ /* 0x000fe40007d3e003 */
[----:B------:R-:W-:-:S02]  /*452e0*/  @P3 LOP3.LUT R9, R9, 0x80, RZ, 0xfc, !PT ;  /* 0x0000008009093812 */ /* 0x000fc400078efcff */
[----:B------:R-:W-:Y:S02]  /*452f0*/  @!P3 IADD3.X R80, R2, R29, R0, P1, P5 ;  /* 0x0000001d0250b210 */ /* 0x000fe40000fea400 */
[C---:B------:R-:W-:Y:S02]  /*45300*/  ISETP.LT.OR P3, PT, R26.reuse, 0xe9, !P0 ;  /* 0x000000e91a00780c */ /* 0x040fe40004761670 */
[----:B------:R-:W-:Y:S02]  /*45310*/  ISETP.LT.OR P4, PT, R26, 0xa1, !P0 ;  /* 0x000000a11a00780c */ /* 0x000fe40004781670 */
[----:B------:R-:W-:-:S09]  /*45320*/  LOP3.LUT R9, R9, 0xfffbffff, RZ, 0xc0, !PT ;  /* 0xfffbffff09097812 */ /* 0x000fd200078ec0ff */
[----:B------:R-:W-:Y:S02]  /*45330*/  @!P3 IADD3 R47, P1, P5, R4, R6, R3 ;  /* 0x00000006042fb210 */ /* 0x000fe40007d3e003 */
[----:B------:R-:W-:Y:S01]  /*45340*/  @P3 LOP3.LUT R9, R9, 0x40000, RZ, 0xfc, !PT ;  /* 0x0004000009093812 */ /* 0x000fe200078efcff */
[----:B------:R-:W0:Y:S01]  /*45350*/  @!P4 LDC.64 R12, c[0x0][0x5c0] ;  /* 0x00017000ff0ccb82 */ /* 0x000e220000000a00 */
[----:B------:R-:W-:Y:S02]  /*45360*/  @!P3 IADD3.X R87, R2, R29, R0, P1, P5 ;  /* 0x0000001d0257b210 */ /* 0x000fe40000fea400 */
[C---:B------:R-:W-:Y:S02]  /*45370*/  ISETP.LT.OR P3, PT, R26.reuse, 0xea, !P0 ;  /* 0x000000ea1a00780c */ /* 0x040fe40004761670 */
[----:B------:R-:W-:Y:S02]  /*45380*/  ISETP.LT.OR P2, PT, R26, 0xf1, !P0 ;  /* 0x000000f11a00780c */ /* 0x000fe40004741670 */
[----:B------:R-:W-:-:S09]  /*45390*/  LOP3.LUT R9, R9, 0xfff7ffff, RZ, 0xc0, !PT ;  /* 0xfff7ffff09097812 */ /* 0x000fd200078ec0ff */
[-CC-:B------:R-:W-:Y:S02]  /*453a0*/  @!P3 IADD3 R92, P1, P5, R4, R6.reuse, R3.reuse ;  /* 0x00000006045cb210 */ /* 0x180fe40007d3e003 */
[----:B------:R-:W-:Y:S02]  /*453b0*/  @P3 LOP3.LUT R9, R9, 0x80000, RZ, 0xfc, !PT ;  /* 0x0008000009093812 */ /* 0x000fe400078efcff */
[-CC-:B------:R-:W-:Y:S02]  /*453c0*/  @!P3 IADD3.X R93, R2, R29.reuse, R0.reuse, P1, P5 ;  /* 0x0000001d025db210 */ /* 0x180fe40000fea400 */
[----:B------:R-:W-:Y:S02]  /*453d0*/  @!P2 IADD3 R99, P5, P6, R4, R6, R3 ;  /* 0x000000060463a210 */ /* 0x000fe40007ebe003 */
[----:B------:R-:W-:Y:S02]  /*453e0*/  LOP3.LUT P3, RZ, R9, 0x200000, RZ, 0xc0, !PT ;  /* 0x0020000009ff7812 */ /* 0x000fe4000786c0ff */
[----:B------:R-:W-:-:S02]  /*453f0*/  @!P2 IADD3.X R102, R2, R29, R0, P5, P6 ;  /* 0x0000001d0266a210 */ /* 0x000fc40002fec400 */
[C---:B------:R-:W-:Y:S02]  /*45400*/  ISETP.LT.OR P6, PT, R26.reuse, 0xa2, !P0 ;  /* 0x000000a21a00780c */ /* 0x040fe400047c1670 */
[----:B0-----:R-:W-:Y:S02]  /*45410*/  @!P4 IADD3 R12, P1, R51, R12, RZ ;  /* 0x0000000c330cc210 */ /* 0x001fe40007f3e0ff */
[----:B------:R-:W-:Y:S02]  /*45420*/  LOP3.LUT R7, R7, 0xffffffef, RZ, 0xc0, !PT ;  /* 0xffffffef07077812 */ /* 0x000fe400078ec0ff */
[----:B------:R-:W-:Y:S01]  /*45430*/  F2FP.SATFINITE.E4M3.F32.PACK_AB_MERGE_C R11, RZ, R11, RZ ;  /* 0x0000000bff0b723e */ /* 0x000fe200048070ff */
[----:B------:R-:W-:Y:S02]  /*45440*/  @!P4 IMAD.X R13, R59, 0x1, R13, P1 ;  /* 0x000000013b0dc824 */ /* 0x000fe400008e060d */
[----:B------:R-:W-:Y:S02]  /*45450*/  @P3 LOP3.LUT R7, R7, 0x10, RZ, 0xfc, !PT ;  /* 0x0000001007073812 */ /* 0x000fe400078efcff */
[----:B------:R-:W-:Y:S01]  /*45460*/  ISETP.LT.OR P3, PT, R26, 0xf2, !P0 ;  /* 0x000000f21a00780c */ /* 0x000fe20004761670 */
[----:B------:R0:W-:Y:S01]  /*45470*/  @!P4 STG.E.U8 desc[UR24][R12.64+0xa0], R11 ;  /* 0x0000a00b0c00c986 */ /* 0x0001e2000c101118 */
[----:B------:R-:W-:-:S04]  /*45480*/  LOP3.LUT R9, R9, 0xdfffffff, RZ, 0xc0, !PT ;  /* 0xdfffffff09097812 */ /* 0x000fc800078ec0ff */
[----:B------:R-:W-:Y:S01]  /*45490*/  @P2 LOP3.LUT R9, R9, 0x20000000, RZ, 0xfc, !PT ;  /* 0x2000000009092812 */ /* 0x000fe200078efcff */
[----:B0-----:R-:W0:Y:S03]  /*454a0*/  @!P6 LDC.64 R12, c[0x0][0x5c0] ;  /* 0x00017000ff0ceb82 */ /* 0x001e260000000a00 */
[C---:B------:R-:W-:Y:S02]  /*454b0*/  LOP3.LUT P2, RZ, R9.reuse, 0x100000, RZ, 0xc0, !PT ;  /* 0x0010000009ff7812 */ /* 0x040fe4000784c0ff */
[----:B------:R-:W-:Y:S02]  /*454c0*/  LOP3.LUT R9, R9, 0xefffffff, RZ, 0xc0, !PT ;  /* 0xefffffff09097812 */ /* 0x000fe400078ec0ff */
[----:B------:R-:W-:Y:S02]  /*454d0*/  @!P3 IADD3 R98, P1, P5, R4, R6, R3 ;  /* 0x000000060462b210 */ /* 0x000fe40007d3e003 */
[----:B------:R-:W-:-:S02]  /*454e0*/  @P3 LOP3.LUT R9, R9, 0x10000000, RZ, 0xfc, !PT ;  /* 0x1000000009093812 */ /* 0x000fc400078efcff */
[----:B------:R-:W-:Y:S02]  /*454f0*/  @!P3 IADD3.X R103, R2, R29, R0, P1, P5 ;  /* 0x0000001d0267b210 */ /* 0x000fe40000fea400 */
[----:B------:R-:W-:Y:S01]  /*45500*/  ISETP.LT.OR P3, PT, R26, 0xf9, !P0 ;  /* 0x000000f91a00780c */ /* 0x000fe20004761670 */
[----:B------:R-:W-:Y:S02]  /*45510*/  FMUL R11, R206, UR17 ;  /* 0x00000011ce0b7c20 */ /* 0x000fe40008400000 */
[----:B------:R-:W4:Y:S01]  /*45520*/  LDL.LU R206, [R1+0x5c4] ;  /* 0x0005c40001ce7983 */ /* 0x000f220000300800 */
[----:B------:R-:W-:Y:S02]  /*45530*/  LOP3.LUT R14, R14, 0xfffffffb, RZ, 0xc0, !PT ;  /* 0xfffffffb0e0e7812 */ /* 0x000fe400078ec0ff */
[----:B0-----:R-:W-:Y:S02]  /*45540*/  @!P6 IADD3 R12, P1, R63, R12, RZ ;  /* 0x0000000c3f0ce210 */ /* 0x001fe40007f3e0ff */
[----:B------:R-:W-:-:S03]  /*45550*/  F2FP.SATFINITE.E4M3.F32.PACK_AB_MERGE_C R11, RZ, R11, RZ ;  /* 0x0000000bff0b723e */ /* 0x000fc600048070ff */
[----:B------:R-:W-:Y:S02]  /*45560*/  @!P6 IMAD.X R13, R66, 0x1, R13, P1 ;  /* 0x00000001420de824 */ /* 0x000fe400008e060d */
[----:B------:R-:W-:Y:S02]  /*45570*/  @!P3 IADD3 R109, P1, P5, R4, R6, R3 ;  /* 0x00000006046db210 */ /* 0x000fe40007d3e003 */
[----:B------:R-:W-:Y:S02]  /*45580*/  @P3 LOP3.LUT R14, R14, 0x4, RZ, 0xfc, !PT ;  /* 0x000000040e0e3812 */ /* 0x000fe400078efcff */
[----:B------:R-:W-:Y:S02]  /*45590*/  @!P3 IADD3.X R113, R2, R29, R0, P1, P5 ;  /* 0x0000001d0271b210 */ /* 0x000fe40000fea400 */
[----:B------:R-:W-:Y:S01]  /*455a0*/  LOP3.LUT P3, RZ, R7, 0x10, RZ, 0xc0, !PT ;  /* 0x0000001007ff7812 */ /* 0x000fe2000786c0ff */
[----:B------:R2:W-:Y:S02]  /*455b0*/  @!P6 STG.E.U8 desc[UR24][R12.64+0xa1], R11 ;  /* 0x0000a10b0c00e986 */ /* 0x0005e4000c101118 */
[----:B--2---:R-:W-:-:S02]  /*455c0*/  FMUL R11, R213, UR17 ;  /* 0x00000011d50b7c20 */ /* 0x004fc40008400000 */
[----:B------:R-:W2:Y:S03]  /*455d0*/  LDL.LU R213, [R1+0x5c8] ;  /* 0x0005c80001d57983 */ /* 0x000ea60000300800 */
[----:B------:R-:W-:-:S05]  /*455e0*/  F2FP.SATFINITE.E4M3.F32.PACK_AB_MERGE_C R11, RZ, R11, RZ ;  /* 0x0000000bff0b723e */ /* 0x000fca00048070ff */
[----:B------:R3:W-:Y:S02]  /*455f0*/  @!P3 STG.E.U8 desc[UR24][R196.64+0xa8], R11 ;  /* 0x0000a80bc400b986 */ /* 0x0007e4000c101118 */
[----:B---3--:R-:W-:Y:S02]  /*45600*/  FMUL R11, R215, UR17 ;  /* 0x00000011d70b7c20 */ /* 0x008fe40008400000 */
[----:B------:R-:W3:Y:S01]  /*45610*/  LDL.LU R215, [R1+0x5cc] ;  /* 0x0005cc0001d77983 */ /* 0x000ee20000300800 */
[----:B------:R-:W-:-:S13]  /*45620*/  ISETP.LT.OR P5, PT, R26, 0xfa, !P0 ;  /* 0x000000fa1a00780c */ /* 0x000fda00047a1670 */
[----:B------:R-:W-:-:S04]  /*45630*/  @!P5 IADD3 R108, P0, P1, R4, R6, R3 ;  /* 0x00000006046cd210 */ /* 0x000fc8000791e003 */
[----:B------:R-:W-:Y:S02]  /*45640*/  @!P5 IADD3.X R112, R2, R29, R0, P0, P1 ;  /* 0x0000001d0270d210 */ /* 0x000fe400007e2400 */
[----:B------:R-:W-:-:S04]  /*45650*/  ISETP.GE.AND P1, PT, R27, 0x109, PT ;  /* 0x000001091b00780c */ /* 0x000fc80003f26270 */
[C---:B------:R-:W-:Y:S02]  /*45660*/  ISETP.LT.OR P6, PT, R26.reuse, 0x1, !P1 ;  /* 0x000000011a00780c */ /* 0x040fe40004fc1670 */
[----:B------:R-:W-:Y:S02]  /*45670*/  ISETP.LT.OR P3, PT, R26, 0x2, !P1 ;  /* 0x000000021a00780c */ /* 0x000fe40004f61670 */
[----:B------:R-:W-:Y:S02]  /*45680*/  F2FP.SATFINITE.E4M3.F32.PACK_AB_MERGE_C R11, RZ, R11, RZ ;  /* 0x0000000bff0b723e */ /* 0x000fe400048070ff */
[----:B------:R-:W-:Y:S02]  /*45690*/  LOP3.LUT R14, R14, 0xfffffffd, RZ, 0xc0, !PT ;  /* 0xfffffffd0e0e7812 */ /* 0x000fe400078ec0ff */
[----:B------:R-:W-:Y:S01]  /*456a0*/  LOP3.LUT P4, RZ, R8, 0x40, RZ, 0xc0, !PT ;  /* 0x0000004008ff7812 */ /* 0x000fe2000788c0ff */
[----:B------:R4:W-:Y:S01]  /*456b0*/  @!P2 STG.E.U8 desc[UR24][R184.64+0xa9], R11 ;  /* 0x0000a90bb800a986 */ /* 0x0009e2000c101118 */
[----:B------:R-:W-:-:S02]  /*456c0*/  @P5 LOP3.LUT R14, R14, 0x2, RZ, 0xfc, !PT ;  /* 0x000000020e0e5812 */ /* 0x000fc400078efcff */
[----:B------:R-:W-:Y:S02]  /*456d0*/  ISETP.LT.OR P2, PT, R26, 0x9, !P1 ;  /* 0x000000091a00780c */ /* 0x000fe40004f41670 */
[----:B------:R-:W-:-:S04]  /*456e0*/  @!P6 IADD3 R116, P0, P5, R6, UR6, R3 ;  /* 0x000000060674ec10 */ /* 0x000fc8000fd1e003 */
[C-C-:B------:R-:W-:Y:S02]  /*456f0*/  @!P6 IADD3.X R130, R29.reuse, UR13, R0.reuse, P0, P5 ;  /* 0x0000000d1d82ec10 */ /* 0x140fe400087ea400 */
[C-C-:B------:R-:W-:Y:S01]  /*45700*/  @!P3 IADD3 R117, P0, P5, R6.reuse, UR6, R3.reuse ;  /* 0x000000060675bc10 */ /* 0x140fe2000fd1e003 */
[----:B------:R-:W0:Y:S03]  /*45710*/  @!P4 LDC.64 R12, c[0x0][0x5c0] ;  /* 0x00017000ff0ccb82 */ /* 0x000e260000000a00 */
[----:B------:R-:W-:Y:S02]  /*45720*/  @!P3 IADD3.X R131, R29, UR13, R0, P0, P5 ;  /* 0x0000000d1d83bc10 */ /* 0x000fe400087ea400 */
[----:B------:R-:W-:Y:S02]  /*45730*/  LOP3.LUT P3, RZ, R9, 0x400000, RZ, 0xc0, !PT ;  /* 0x0040000009ff7812 */ /* 0x000fe4000786c0ff */
[----:B------:R-:W-:-:S02]  /*45740*/  @!P2 IADD3 R132, P0, P5, R6, UR6, R3 ;  /* 0x000000060684ac10 */ /* 0x000fc4000fd1e003 */
[----:B------:R-:W-:Y:S02]  /*45750*/  LOP3.LUT R7, R7, 0xfffffff7, RZ, 0xc0, !PT ;  /* 0xfffffff707077812 */ /* 0x000fe400078ec0ff */
[----:B------:R-:W-:Y:S02]  /*45760*/  @!P2 IADD3.X R136, R29, UR13, R0, P0, P5 ;  /* 0x0000000d1d88ac10 */ /* 0x000fe400087ea400 */
[----:B------:R-:W-:-:S05]  /*45770*/  LOP3.LUT P2, RZ, R8, 0x2000000, RZ, 0xc0, !PT ;  /* 0x0200000008ff7812 */ /* 0x000fca000784c0ff */
[----:B------:R-:W-:-:S04]  /*45780*/  @P3 LOP3.LUT R7, R7, 0x8, RZ, 0xfc, !PT ;  /* 0x0000000807073812 */ /* 0x000fc800078efcff */
[----:B------:R-:W-:Y:S01]  /*45790*/  LOP3.LUT R7, R7, 0xfffffffb, RZ, 0xc0, !PT ;  /* 0xfffffffb07077812 */ /* 0x000fe200078ec0ff */
[----:B----4-:R-:W-:Y:S01]  /*457a0*/  FMUL R11, R207, UR17 ;  /* 0x00000011cf0b7c20 */ /* 0x010fe20008400000 */
[----:B0-----:R-:W-:Y:S01]  /*457b0*/  @!P4 IADD3 R12, P0, R62, R12, RZ ;  /* 0x0000000c3e0cc210 */ /* 0x001fe20007f1e0ff */
[----:B------:R-:W4:Y:S01]  /*457c0*/  LDL.LU R207, [R1+0x5d0] ;  /* 0x0005d00001cf7983 */ /* 0x000f220000300800 */
[----:B------:R-:W-:Y:S02]  /*457d0*/  @P2 LOP3.LUT R7, R7, 0x4, RZ, 0xfc, !PT ;  /* 0x0000000407072812 */ /* 0x000fe400078efcff */
[----:B------:R-:W-:Y:S01]  /*457e0*/  LOP3.LUT P2, RZ, R8, 0x2, RZ, 0xc0, !PT ;  /* 0x0000000208ff7812 */ /* 0x000fe2000784c0ff */
[----:B------:R-:W-:Y:S01]  /*457f0*/  @!P4 IMAD.X R13, R65, 0x1, R13, P0 ;  /* 0x00000001410dc824 */ /* 0x000fe200000e060d */
[----:B------:R-:W-:Y:S02]  /*45800*/  F2FP.SATFINITE.E4M3.F32.PACK_AB_MERGE_C R11, RZ, R11, RZ ;  /* 0x0000000bff0b723e */ /* 0x000fe400048070ff */
[----:B------:R-:W-:-:S03]  /*45810*/  ISETP.LT.OR P3, PT, R26, 0xa, !P1 ;  /* 0x0000000a1a00780c */ /* 0x000fc60004f61670 */
[----:B------:R0:W-:Y:S06]  /*45820*/  @!P4 STG.E.U8 desc[UR24][R12.64+0xa8], R11 ;  /* 0x0000a80b0c00c986 */ /* 0x0001ec000c101118 */
[----:B0-----:R-:W0:Y:S04]  /*45830*/  @!P2 LDC.64 R12, c[0x0][0x5c0] ;  /* 0x00017000ff0cab82 */ /* 0x001e280000000a00 */
[----:B------:R-:W-:-:S04]  /*45840*/  @!P3 IADD3 R133, P0, P5, R6, UR6, R3 ;  /* 0x000000060685bc10 */ /* 0x000fc8000fd1e003 */
[----:B------:R-:W-:Y:S02]  /*45850*/  @!P3 IADD3.X R137, R29, UR13, R0, P0, P5 ;  /* 0x0000000d1d89bc10 */ /* 0x000fe400087ea400 */
[----:B------:R-:W-:Y:S01]  /*45860*/  ISETP.LT.OR P3, PT, R26, 0x11, !P1 ;  /* 0x000000111a00780c */ /* 0x000fe20004f61670 */
[----:B------:R-:W-:Y:S01]  /*45870*/  FMUL R11, R206, UR17 ;  /* 0x00000011ce0b7c20 */ /* 0x000fe20008400000 */
[----:B0-----:R-:W-:-:S11]  /*45880*/  @!P2 IADD3 R12, P0, R55, R12, RZ ;  /* 0x0000000c370ca210 */ /* 0x001fd60007f1e0ff */
[----:B------:R-:W-:Y:S02]  /*45890*/  @!P3 IADD3 R141, P5, P6, R6, UR6, R3 ;  /* 0x00000006068dbc10 */ /* 0x000fe4000febe003 */
[----:B------:R-:W-:Y:S01]  /*458a0*/  F2FP.SATFINITE.E4M3.F32.PACK_AB_MERGE_C R11, RZ, R11, RZ ;  /* 0x0000000bff0b723e */ /* 0x000fe200048070ff */
[----:B------:R-:W-:Y:S01]  /*458b0*/  @!P2 IMAD.X R13, R61, 0x1, R13, P0 ;  /* 0x000000013d0da824 */ /* 0x000fe200000e060d */
[----:B------:R-:W-:Y:S02]  /*458c0*/  @!P3 IADD3.X R143, R29, UR13, R0, P5, P6 ;  /* 0x0000000d1d8fbc10 */ /* 0x000fe4000afec400 */
[----:B------:R-:W-:Y:S02]  /*458d0*/  LOP3.LUT P3, RZ, R7, 0x8, RZ, 0xc0, !PT ;  /* 0x0000000807ff7812 */ /* 0x000fe4000786c0ff */
[----:B------:R2:W-:Y:S02]  /*458e0*/  @!P2 STG.E.U8 desc[UR24][R12.64+0xa9], R11 ;  /* 0x0000a90b0c00a986 */ /* 0x0005e4000c101118 */
[----:B--2---:R-:W-:-:S05]  /*458f0*/  FMUL R11, R213, UR17 ;  /* 0x00000011d50b7c20 */ /* 0x004fca0008400000 */
[----:B------:R-:W-:-:S05]  /*45900*/  F2FP.SATFINITE.E4M3.F32.PACK_AB_MERGE_C R11, RZ, R11, RZ ;  /* 0x0000000bff0b723e */ /* 0x000fca00048070ff */
[----:B------:R3:W-:Y:S02]  /*45910*/  @!P3 STG.E.U8 desc[UR24][R190.64+0xb0], R11 ;  /* 0x0000b00bbe00b986 */ /* 0x0007e4000c101118 */
[----:B---3--:R-:W-:Y:S02]  /*45920*/  FMUL R11, R215, UR17 ;  /* 0x00000011d70b7c20 */ /* 0x008fe40008400000 */
[----:B------:R-:W2:Y:S04]  /*45930*/  LDL.LU R215, [R1+0x5d4] ;  /* 0x0005d40001d77983 */ /* 0x000ea80000300800 */
[----:B------:R-:W3:Y:S04]  /*45940*/  LDL.LU R206, [R1+0x5d8] ;  /* 0x0005d80001ce7983 */ /* 0x000ee80000300800 */
[----:B------:R-:W3:Y:S01]  /*45950*/  LDL.LU R213, [R1+0x5dc] ;  /* 0x0005dc0001d57983 */ /* 0x000ee20000300800 */
[----:B------:R-:W-:-:S02]  /*45960*/  ISETP.LT.OR P6, PT, R26, 0x12, !P1 ;  /* 0x000000121a00780c */ /* 0x000fc40004fc1670 */
[----:B------:R-:W-:-:S11]  /*45970*/  LOP3.LUT P2, RZ, R7, 0x4, RZ, 0xc0, !PT ;  /* 0x0000000407ff7812 */ /* 0x000fd6000784c0ff */
[----:B------:R-:W-:-:S04]  /*45980*/  @!P6 IADD3 R140, P0, P5, R6, UR6, R3 ;  /* 0x00000006068cec10 */ /* 0x000fc8000fd1e003 */
[----:B------:R-:W-:Y:S02]  /*45990*/  @!P6 IADD3.X R142, R29, UR13, R0, P0, P5 ;  /* 0x0000000d1d8eec10 */ /* 0x000fe400087ea400 */
[C---:B------:R-:W-:Y:S02]  /*459a0*/  ISETP.LT.OR P6, PT, R26.reuse, 0x19, !P1 ;  /* 0x000000191a00780c */ /* 0x040fe40004fc1670 */
[----:B------:R-:W-:Y:S02]  /*459b0*/  ISETP.LT.OR P3, PT, R26, 0x1a, !P1 ;  /* 0x0000001a1a00780c */ /* 0x000fe40004f61670 */
[----:B------:R-:W-:Y:S02]  /*459c0*/  F2FP.SATFINITE.E4M3.F32.PACK_AB_MERGE_C R11, RZ, R11, RZ ;  /* 0x0000000bff0b723e */ /* 0x000fe400048070ff */
[----:B------:R-:W-:-:S03]  /*459d0*/  LOP3.LUT P4, RZ, R8, 0x100, RZ, 0xc0, !PT ;  /* 0x0000010008ff7812 */ /* 0x000fc6000788c0ff */
[----:B------:R4:W-:Y:S01]  /*459e0*/  @!P2 STG.E.U8 desc[UR24][R182.64+0xb1], R11 ;  /* 0x0000b10bb600a986 */ /* 0x0009e2000c101118 */
[----:B------:R-:W-:-:S03]  /*459f0*/  ISETP.LT.OR P2, PT, R26, 0x21, !P1 ;  /* 0x000000211a00780c */ /* 0x000fc60004f41670 */
[----:B------:R-:W-:-:S04]  /*45a00*/  @!P6 IADD3 R146, P0, P5, R6, UR6, R3 ;  /* 0x000000060692ec10 */ /* 0x000fc8000fd1e003 */
[C-C-:B------:R-:W-:Y:S02]  /*45a10*/  @!P6 IADD3.X R152, R29.reuse, UR13, R0.reuse, P0, P5 ;  /* 0x0000000d1d98ec10 */ /* 0x140fe400087ea400 */
[--C-:B------:R-:W-:Y:S01]  /*45a20*/  @!P3 IADD3 R147, P0, P5, R6, UR6, R3.reuse ;  /* 0x000000060693bc10 */ /* 0x100fe2000fd1e003 */
        /* <DEDUP_REMOVED lines=9> */
[----:B----4-:R-:W-:-:S03]  /*45ac0*/  FMUL R11, R207, UR17 ;  /* 0x00000011cf0b7c20 */ /* 0x010fc60008400000 */
[----:B------:R-:W-:Y:S02]  /*45ad0*/  @P2 LOP3.LUT R7, R7, 0x1, RZ, 0xfc, !PT ;  /* 0x0000000107072812 */ /* 0x000fe400078efcff */
[----:B------:R-:W-:Y:S02]  /*45ae0*/  LOP3.LUT P2, RZ, R8, 0x80, RZ, 0xc0, !PT ;  /* 0x0000008008ff7812 */ /* 0x000fe4000784c0ff */
[----:B0-----:R-:W-:Y:S02]  /*45af0*/  @!P4 IADD3 R12, P0, R46, R12, RZ ;  /* 0x0000000c2e0cc210 */ /* 0x001fe40007f1e0ff */
[----:B------:R-:W-:-:S03]  /*45b00*/  F2FP.SATFINITE.E4M3.F32.PACK_AB_MERGE_C R11, RZ, R11, RZ ;  /* 0x0000000bff0b723e */ /* 0x000fc600048070ff */
[----:B------:R-:W-:Y:S01]  /*45b10*/  @!P4 IMAD.X R13, R60, 0x1, R13, P0 ;  /* 0x000000013c0dc824 */ /* 0x000fe200000e060d */
[----:B------:R-:W-:-:S04]  /*45b20*/  ISETP.LT.OR P3, PT, R26, 0x22, !P1 ;  /* 0x000000221a00780c */ /* 0x000fc80004f61670 */
[----:B------:R0:W-:Y:S02]  /*45b30*/  @!P4 STG.E.U8 desc[UR24][R12.64+0xb0], R11 ;  /* 0x0000b00b0c00c986 */ /* 0x0001e4000c101118 */
[----:B0-----:R-:W0:Y:S07]  /*45b40*/  @!P2 LDC.64 R12, c[0x0][0x5c0] ;  /* 0x00017000ff0cab82 */ /* 0x001e2e0000000a00 */
[----:B------:R-:W-:-:S04]  /*45b50*/  @!P3 IADD3 R155, P0, P5, R6, UR6, R3 ;  /* 0x00000006069bbc10 */ /* 0x000fc8000fd1e003 */
[----:B------:R-:W-:Y:S02]  /*45b60*/  @!P3 IADD3.X R160, R29, UR13, R0, P0, P5 ;  /* 0x0000000d1da0bc10 */ /* 0x000fe400087ea400 */
[----:B------:R-:W-:-:S13]  /*45b70*/  ISETP.LT.OR P3, PT, R26, 0x29, !P1 ;  /* 0x000000291a00780c */ /* 0x000fda0004f61670 */
[----:B------:R-:W-:Y:S02]  /*45b80*/  @!P3 IADD3 R164, P5, P6, R6, UR6, R3 ;  /* 0x0000000606a4bc10 */ /* 0x000fe4000febe003 */
[----:B0-----:R-:W-:Y:S02]  /*45b90*/  @!P2 IADD3 R12, P0, R28, R12, RZ ;  /* 0x0000000c1c0ca210 */ /* 0x001fe40007f1e0ff */
[----:B------:R-:W-:-:S03]  /*45ba0*/  @!P3 IADD3.X R166, R29, UR13, R0, P5, P6 ;  /* 0x0000000d1da6bc10 */ /* 0x000fc6000afec400 */
[----:B------:R-:W-:Y:S01]  /*45bb0*/  @!P2 IMAD.X R13, R54, 0x1, R13, P0 ;  /* 0x00000001360da824 */ /* 0x000fe200000e060d */
[----:B------:R-:W-:Y:S01]  /*45bc0*/  LOP3.LUT P3, RZ, R7, 0x2, RZ, 0xc0, !PT ;  /* 0x0000000207ff7812 */ /* 0x000fe2000786c0ff */
[----:B--2---:R-:W-:Y:S02]  /*45bd0*/  FMUL R11, R215, UR17 ;  /* 0x00000011d70b7c20 */ /* 0x004fe40008400000 */
[----:B------:R-:W2:Y:S03]  /*45be0*/  LDL.LU R215, [R1+0x5e0] ;  /* 0x0005e00001d77983 */ /* 0x000ea60000300800 */
[----:B------:R-:W-:-:S05]  /*45bf0*/  F2FP.SATFINITE.E4M3.F32.PACK_AB_MERGE_C R11, RZ, R11, RZ ;  /* 0x0000000bff0b723e */ /* 0x000fca00048070ff */
[----:B------:R-:W-:Y:S01]  /*45c00*/  @!P2 STG.E.U8 desc[UR24][R12.64+0xb1], R11 ;  /* 0x0000b10b0c00a986 */ /* 0x000fe2000c101118 */
[----:B------:R-:W-:Y:S01]  /*45c10*/  LOP3.LUT P2, RZ, R7, 0x1, RZ, 0xc0, !PT ;  /* 0x0000000107ff7812 */ /* 0x000fe2000784c0ff */
[----:B---3--:R-:W-:-:S05]  /*45c20*/  FMUL R7, R206, UR17 ;  /* 0x00000011ce077c20 */ /* 0x008fca0008400000 */
[----:B------:R-:W-:-:S05]  /*45c30*/  F2FP.SATFINITE.E4M3.F32.PACK_AB_MERGE_C R7, RZ, R7, RZ ;  /* 0x00000007ff07723e */ /* 0x000fca00048070ff */
[----:B------:R0:W-:Y:S02]  /*45c40*/  @!P3 STG.E.U8 desc[UR24][R200.64+0xb8], R7 ;  /* 0x0000b807c800b986 */ /* 0x0001e4000c101118 */
[----:B0-----:R-:W-:Y:S02]  /*45c50*/  FMUL R7, R213, UR17 ;  /* 0x00000011d5077c20 */ /* 0x001fe40008400000 */
[----:B------:R-:W3:Y:S04]  /*45c60*/  LDL.LU R213, [R1+0x5e4] ;  /* 0x0005e40001d57983 */ /* 0x000ee80000300800 */
[----:B------:R-:W4:Y:S04]  /*45c70*/  LDL.LU R207, [R1+0x5e8] ;  /* 0x0005e80001cf7983 */ /* 0x000f280000300800 */
[----:B------:R-:W4:Y:S04]  /*45c80*/  LDL.LU R170, [R1+0x5ec] ;  /* 0x0005ec0001aa7983 */ /* 0x000f280000300800 */
[----:B------:R-:W4:Y:S04]  /*45c90*/  LDL.LU R162, [R1+0x5f0] ;  /* 0x0005f00001a27983 */ /* 0x000f280000300800 */
[----:B------:R-:W4:Y:S04]  /*45ca0*/  LDL.LU R163, [R1+0x5f4] ;  /* 0x0005f40001a37983 */ /* 0x000f280000300800 */
[----:B------:R-:W4:Y:S04]  /*45cb0*/  LDL.LU R151, [R1+0x5f8] ;  /* 0x0005f80001977983 */ /* 0x000f280000300800 */
[----:B------:R-:W4:Y:S04]  /*45cc0*/  LDL.LU R144, [R1+0x5fc] ;  /* 0x0005fc0001907983 */ /* 0x000f280000300800 */
[----:B------:R-:W4:Y:S01]  /*45cd0*/  LDL.LU R134, [R1+0x600] ;  /* 0x0006000001867983 */ /* 0x000f220000300800 */
[----:B------:R-:W-:-:S03]  /*45ce0*/  ISETP.LT.OR P6, PT, R26, 0x2a, !P1 ;  /* 0x0000002a1a00780c */ /* 0x000fc60004fc1670 */
[----:B------:R-:W4:Y:S01]  /*45cf0*/  LDL.LU R129, [R1+0x604] ;  /* 0x0006040001817983 */ /* 0x000f220000300800 */
[----:B------:R-:W-:Y:S02]  /*45d00*/  ISETP.LT.OR P3, PT, R26, 0x32, !P1 ;  /* 0x000000321a00780c */ /* 0x000fe40004f61670 */
[----:B------:R-:W-:Y:S01]  /*45d10*/  F2FP.SATFINITE.E4M3.F32.PACK_AB_MERGE_C R7, RZ, R7, RZ ;  /* 0x00000007ff07723e */ /* 0x000fe200048070ff */
[----:B------:R-:W4:Y:S06]  /*45d20*/  LDL.LU R127, [R1+0x608] ;  /* 0x00060800017f7983 */ /* 0x000f2c0000300800 */
[----:B------:R-:W-:-:S02]  /*45d30*/  @!P6 IADD3 R161, P0, P5, R6, UR6, R3 ;  /* 0x0000000606a1ec10 */ /* 0x000fc4000fd1e003 */
[----:B------:R-:W-:Y:S01]  /*45d40*/  LOP3.LUT P4, RZ, R8, 0x200, RZ, 0xc0, !PT ;  /* 0x0000020008ff7812 */ /* 0x000fe2000788c0ff */
[----:B------:R2:W-:Y:S01]  /*45d50*/  @!P2 STG.E.U8 desc[UR24][R178.64+0xb9], R7 ;  /* 0x0000b907b200a986 */ /* 0x0005e2000c101118 */
[--C-:B------:R-:W-:Y:S02]  /*45d60*/  @!P6 IADD3.X R165, R29, UR13, R0.reuse, P0, P5 ;  /* 0x0000000d1da5ec10 */ /* 0x100fe400087ea400 */
[C---:B------:R-:W-:Y:S01]  /*45d70*/  ISETP.LT.OR P6, PT, R26.reuse, 0x31, !P1 ;  /* 0x000000311a00780c */ /* 0x040fe20004fc1670 */
[----:B------:R-:W4:Y:S01]  /*45d80*/  LDL.LU R122, [R1+0x60c] ;  /* 0x00060c00017a7983 */ /* 0x000f220000300800 */
[----:B------:R-:W-:Y:S02]  /*45d90*/  ISETP.LT.OR P2, PT, R26, 0x39, !P1 ;  /* 0x000000391a00780c */ /* 0x000fe40004f41670 */
[----:B------:R-:W-:Y:S01]  /*45da0*/  LOP3.LUT R5, R5, 0x7fffffff, RZ, 0xc0, !PT ;  /* 0x7fffffff05057812 */ /* 0x000fe200078ec0ff */
[----:B------:R-:W4:Y:S04]  /*45db0*/  LDL.LU R59, [R1+0x610] ;  /* 0x00061000013b7983 */ /* 0x000f280000300800 */
[----:B------:R-:W0:Y:S01]  /*45dc0*/  @!P4 LDC.64 R12, c[0x0][0x5c0] ;  /* 0x00017000ff0ccb82 */ /* 0x000e220000000a00 */
[----:B------:R-:W4:Y:S03]  /*45dd0*/  LDL.LU R167, [R1+0x614] ;  /* 0x0006140001a77983 */ /* 0x000f260000300800 */
[C-C-:B------:R-:W-:Y:S01]  /*45de0*/  @!P6 IADD3 R182, P0, P5, R6.reuse, UR6, R3.reuse ;  /* 0x0000000606b6ec10 */ /* 0x140fe2000fd1e003 */
[----:B------:R-:W4:Y:S03]  /*45df0*/  LDL.LU R51, [R1+0x618] ;  /* 0x0006180001337983 */ /* 0x000f260000300800 */
[----:B------:R-:W-:Y:S01]  /*45e00*/  @!P6 IADD3.X R184, R29, UR13, R0, P0, P5 ;  /* 0x0000000d1db8ec10 */ /* 0x000fe200087ea400 */
[----:B------:R-:W4:Y:S01]  /*45e10*/  LDL.LU R157, [R1+0x61c] ;  /* 0x00061c00019d7983 */ /* 0x000f220000300800 */
[----:B------:R-:W-:-:S04]  /*45e20*/  @!P3 IADD3 R183, P0, P5, R6, UR6, R3 ;  /* 0x0000000606b7bc10 */ /* 0x000fc8000fd1e003 */
[----:B------:R-:W-:Y:S02]  /*45e30*/  @!P3 IADD3.X R185, R29, UR13, R0, P0, P5 ;  /* 0x0000000d1db9bc10 */ /* 0x000fe400087ea400 */
[----:B------:R-:W-:Y:S02]  /*45e40*/  LOP3.LUT P3, RZ, R10, 0x200, RZ, 0xc0, !PT ;  /* 0x000002000aff7812 */ /* 0x000fe4000786c0ff */
[----:B------:R-:W-:-:S04]  /*45e50*/  @!P2 IADD3 R190, P0, P5, R6, UR6, R3 ;  /* 0x0000000606beac10 */ /* 0x000fc8000fd1e003 */
[----:B------:R-:W-:Y:S02]  /*45e60*/  @!P2 IADD3.X R196, R29, UR13, R0, P0, P5 ;  /* 0x0000000d1dc4ac10 */ /* 0x000fe400087ea400 */
[----:B------:R-:W-:-:S05]  /*45e70*/  LOP3.LUT P2, RZ, R8, 0x4000000, RZ, 0xc0, !PT ;  /* 0x0400000008ff7812 */ /* 0x000fca000784c0ff */
[----:B------:R-:W-:-:S04]  /*45e80*/  @P3 LOP3.LUT R5, R5, 0x80000000, RZ, 0xfc, !PT ;  /* 0x8000000005053812 */ /* 0x000fc800078efcff */
[----:B------:R-:W-:-:S04]  /*45e90*/  LOP3.LUT R5, R5, 0xbfffffff, RZ, 0xc0, !PT ;  /* 0xbfffffff05057812 */ /* 0x000fc800078ec0ff */
[----:B------:R-:W-:Y:S02]  /*45ea0*/  @P2 LOP3.LUT R5, R5, 0x40000000, RZ, 0xfc, !PT ;  /* 0x4000000005052812 */ /* 0x000fe400078efcff */
[----:B------:R-:W-:Y:S02]  /*45eb0*/  LOP3.LUT P2, RZ, R8, 0x400, RZ, 0xc0, !PT ;  /* 0x0000040008ff7812 */ /* 0x000fe4000784c0ff */
[----:B0-----:R-:W-:Y:S02]  /*45ec0*/  @!P4 IADD3 R12, P0, R53, R12, RZ ;  /* 0x0000000c350cc210 */ /* 0x001fe40007f1e0ff */
[----:B------:R-:W-:-:S03]  /*45ed0*/  ISETP.LT.OR P3, PT, R26, 0x3a, !P1 ;  /* 0x0000003a1a00780c */ /* 0x000fc60004f61670 */
[----:B------:R-:W-:-:S10]  /*45ee0*/  @!P4 IMAD.X R13, R64, 0x1, R13, P0 ;  /* 0x00000001400dc824 */ /* 0x000fd400000e060d */
[----:B------:R-:W-:-:S04]  /*45ef0*/  @!P3 IADD3 R191, P0, P5, R6, UR6, R3 ;  /* 0x0000000606bfbc10 */ /* 0x000fc8000fd1e003 */
[----:B------:R-:W-:Y:S02]  /*45f00*/  @!P3 IADD3.X R200, R29, UR13, R0, P0, P5 ;  /* 0x0000000d1dc8bc10 */ /* 0x000fe400087ea400 */
[----:B------:R-:W-:-:S13]  /*45f10*/  ISETP.LT.OR P3, PT, R26, 0x41, !P1 ;  /* 0x000000411a00780c */ /* 0x000fda0004f61670 */
[----:B------:R-:W-:Y:S01]  /*45f20*/  @!P3 IADD3 R201, P5, P6, R6, UR6, R3 ;  /* 0x0000000606c9bc10 */ /* 0x000fe2000febe003 */
[----:B--2---:R-:W-:-:S05]  /*45f30*/  FMUL R7, R215, UR17 ;  /* 0x00000011d7077c20 */ /* 0x004fca0008400000 */
[----:B------:R-:W-:-:S05]  /*45f40*/  F2FP.SATFINITE.E4M3.F32.PACK_AB_MERGE_C R7, RZ, R7, RZ ;  /* 0x00000007ff07723e */ /* 0x000fca00048070ff */
[----:B------:R0:W-:Y:S02]  /*45f50*/  @!P4 STG.E.U8 desc[UR24][R12.64+0xb8], R7 ;  /* 0x0000b8070c00c986 */ /* 0x0001e4000c101118 */
[----:B0-----:R-:W0:Y:S01]  /*45f60*/  @!P2 LDC.64 R12, c[0x0][0x5c0] ;  /* 0x00017000ff0cab82 */ /* 0x001e220000000a00 */
[----:B------:R-:W-:Y:S02]  /*45f70*/  @!P3 IADD3.X R215, R29, UR13, R0, P5, P6 ;  /* 0x0000000d1dd7bc10 */ /* 0x000fe4000afec400 */
[----:B------:R-:W-:Y:S01]  /*45f80*/  ISETP.LT.OR P6, PT, R26, 0x42, !P1 ;  /* 0x000000421a00780c */ /* 0x000fe20004fc1670 */
[----:B---3--:R-:W-:Y:S01]  /*45f90*/  FMUL R7, R213, UR17 ;  /* 0x00000011d5077c20 */ /* 0x008fe20008400000 */
[----:B------:R-:W-:-:S04]  /*45fa0*/  LOP3.LUT P3, RZ, R5, 0x80000000, RZ, 0xc0, !PT ;  /* 0x8000000005ff7812 */ /* 0x000fc8000786c0ff */
[----:B------:R-:W-:Y:S02]  /*45fb0*/  F2FP.SATFINITE.E4M3.F32.PACK_AB_MERGE_C R7, RZ, R7, RZ ;  /* 0x00000007ff07723e */ /* 0x000fe400048070ff */
[----:B0-----:R-:W-:-:S05]  /*45fc0*/  @!P2 IADD3 R12, P0, R71, R12, RZ ;  /* 0x0000000c470ca210 */ /* 0x001fca0007f1e0ff */
[----:B------:R-:W-:-:S05]  /*45fd0*/  @!P2 IMAD.X R13, R77, 0x1, R13, P0 ;  /* 0x000000014d0da824 */ /* 0x000fca00000e060d */
[----:B------:R4:W-:Y:S01]  /*45fe0*/  @!P2 STG.E.U8 desc[UR24][R12.64+0xb9], R7 ;  /* 0x0000b9070c00a986 */ /* 0x0009e2000c101118 */
[----:B------:R-:W-:Y:S02]  /*45ff0*/  @!P6 IADD3 R197, P0, P5, R6, UR6, R3 ;  /* 0x0000000606c5ec10 */ /* 0x000fe4000fd1e003 */
[----:B------:R-:W-:Y:S01]  /*46000*/  LOP3.LUT P2, RZ, R5, 0x40000000, RZ, 0xc0, !PT ;  /* 0x4000000005ff7812 */ /* 0x000fe2000784c0ff */
[----:B----4-:R-:W-:-:S05]  /*46010*/  FMUL R7, R207, UR17 ;  /* 0x00000011cf077c20 */ /* 0x010fca0008400000 */
[----:B------:R-:W-:Y:S02]  /*46020*/  F2FP.SATFINITE.E4M3.F32.PACK_AB_MERGE_C R7, RZ, R7, RZ ;  /* 0x00000007ff07723e */ /* 0x000fe400048070ff */
[----:B------:R-:W-:-:S03]  /*46030*/  @!P6 IADD3.X R213, R29, UR13, R0, P0, P5 ;  /* 0x0000000d1dd5ec10 */ /* 0x000fc600087ea400 */
[----:B------:R0:W-:Y:S01]  /*46040*/  @!P3 STG.E.U8 desc[UR24][R188.64+0xc0], R7 ;  /* 0x0000c007bc00b986 */ /* 0x0001e2000c101118 */
[C---:B------:R-:W-:Y:S02]  /*46050*/  ISETP.LT.OR P6, PT, R26.reuse, 0x49, !P1 ;  /* 0x000000491a00780c */ /* 0x040fe40004fc1670 */
[----:B------:R-:W-:Y:S01]  /*46060*/  ISETP.LT.OR P3, PT, R26, 0x4a, !P1 ;  /* 0x0000004a1a00780c */ /* 0x000fe20004f61670 */
[----:B0-----:R-:W-:Y:S01]  /*46070*/  FMUL R7, R170, UR17 ;  /* 0x00000011aa077c20 */ /* 0x001fe20008400000 */
[----:B------:R-:W-:-:S04]  /*46080*/  LOP3.LUT P4, RZ, R8, 0x1000, RZ, 0xc0, !PT ;  /* 0x0000100008ff7812 */ /* 0x000fc8000788c0ff */
[----:B------:R-:W-:-:S05]  /*46090*/  F2FP.SATFINITE.E4M3.F32.PACK_AB_MERGE_C R7, RZ, R7, RZ ;  /* 0x00000007ff07723e */ /* 0x000fca00048070ff */
[----:B------:R0:W-:Y:S01]  /*460a0*/  @!P2 STG.E.U8 desc[UR24][R176.64+0xc1], R7 ;  /* 0x0000c107b000a986 */ /* 0x0001e2000c101118 */
[----:B------:R-:W-:Y:S02]  /*460b0*/  ISETP.LT.OR P2, PT, R26, 0x51, !P1 ;  /* 0x000000511a00780c */ /* 0x000fe40004f41670 */
[C-C-:B------:R-:W-:Y:S01]  /*460c0*/  @!P6 IADD3 R204, P0, P5, R6.reuse, UR6, R3.reuse ;  /* 0x0000000606ccec10 */ /* 0x140fe2000fd1e003 */
[----:B------:R-:W1:Y:S03]  /*460d0*/  @!P4 LDC.64 R12, c[0x0][0x5c0] ;  /* 0x00017000ff0ccb82 */ /* 0x000e660000000a00 */
[----:B------:R-:W-:Y:S02]  /*460e0*/  @!P6 IADD3.X R206, R29, UR13, R0, P0, P5 ;  /* 0x0000000d1dceec10 */ /* 0x000fe400087ea400 */
[----:B------:R-:W-:-:S04]  /*460f0*/  @!P3 IADD3 R207, P0, P5, R6, UR6, R3 ;  /* 0x0000000606cfbc10 */ /* 0x000fc8000fd1e003 */
[----:B------:R-:W-:Y:S02]  /*46100*/  @!P3 IADD3.X R205, R29, UR13, R0, P0, P5 ;  /* 0x0000000d1dcdbc10 */ /* 0x000fe400087ea400 */
[----:B------:R-:W-:-:S04]  /*46110*/  @!P2 IADD3 R168, P0, P5, R6, UR6, R3 ;  /* 0x0000000606a8ac10 */ /* 0x000fc8000fd1e003 */
[----:B------:R-:W-:Y:S02]  /*46120*/  @!P2 IADD3.X R170, R29, UR13, R0, P0, P5 ;  /* 0x0000000d1daaac10 */ /* 0x000fe400087ea400 */
[----:B------:R-:W-:Y:S02]  /*46130*/  LOP3.LUT P2, RZ, R10, 0x4000, RZ, 0xc0, !PT ;  /* 0x000040000aff7812 */ /* 0x000fe4000784c0ff */
[----:B------:R-:W-:Y:S01]  /*46140*/  LOP3.LUT R5, R5, 0xdfffffff, RZ, 0xc0, !PT ;  /* 0xdfffffff05057812 */ /* 0x000fe200078ec0ff */
[----:B0-----:R-:W-:Y:S01]  /*46150*/  FMUL R7, R162, UR17 ;  /* 0x00000011a2077c20 */ /* 0x001fe20008400000 */
[----:B-1----:R-:W-:-:S09]  /*46160*/  @!P4 IADD3 R12, P0, R70, R12, RZ ;  /* 0x0000000c460cc210 */ /* 0x002fd20007f1e0ff */
[----:B------:R-:W-:Y:S02]  /*46170*/  @P2 LOP3.LUT R5, R5, 0x20000000, RZ, 0xfc, !PT ;  /* 0x2000000005052812 */ /* 0x000fe400078efcff */
[----:B------:R-:W-:Y:S01]  /*46180*/  LOP3.LUT P2, RZ, R8, 0x800, RZ, 0xc0, !PT ;  /* 0x0000080008ff7812 */ /* 0x000fe2000784c0ff */
[----:B------:R-:W-:Y:S01]  /*46190*/  @!P4 IMAD.X R13, R76, 0x1, R13, P0 ;  /* 0x000000014c0dc824 */ /* 0x000fe200000e060d */
[----:B------:R-:W-:-:S05]  /*461a0*/  F2FP.SATFINITE.E4M3.F32.PACK_AB_MERGE_C R7, RZ, R7, RZ ;  /* 0x00000007ff07723e */ /* 0x000fca00048070ff */
[----:B------:R0:W-:Y:S01]  /*461b0*/  @!P4 STG.E.U8 desc[UR24][R12.64+0xc0], R7 ;  /* 0x0000c0070c00c986 */ /* 0x0001e2000c101118 */
[----:B------:R-:W-:-:S05]  /*461c0*/  ISETP.LT.OR P3, PT, R26, 0x52, !P1 ;  /* 0x000000521a00780c */ /* 0x000fca0004f61670 */
[----:B0-----:R-:W0:Y:S08]  /*461d0*/  @!P2 LDC.64 R12, c[0x0][0x5c0] ;  /* 0x00017000ff0cab82 */ /* 0x001e300000000a00 */
[----:B------:R-:W-:Y:S01]  /*461e0*/  @!P3 IADD3 R171, P0, P5, R6, UR6, R3 ;  /* 0x0000000606abbc10 */ /* 0x000fe2000fd1e003 */
[----:B------:R-:W-:-:S03]  /*461f0*/  FMUL R7, R163, UR17 ;  /* 0x00000011a3077c20 */ /* 0x000fc60008400000 */
[----:B------:R-:W-:Y:S02]  /*46200*/  @!P3 IADD3.X R169, R29, UR13, R0, P0, P5 ;  /* 0x0000000d1da9bc10 */ /* 0x000fe400087ea400 */
[----:B------:R-:W-:Y:S02]  /*46210*/  F2FP.SATFINITE.E4M3.F32.PACK_AB_MERGE_C R7, RZ, R7, RZ ;  /* 0x00000007ff07723e */ /* 0x000fe400048070ff */
[----:B------:R-:W-:Y:S02]  /*46220*/  ISETP.LT.OR P4, PT, R26, 0x59, !P1 ;  /* 0x000000591a00780c */ /* 0x000fe40004f81670 */
[----:B0-----:R-:W-:-:S05]  /*46230*/  @!P2 IADD3 R12, P0, R52, R12, RZ ;  /* 0x0000000c340ca210 */ /* 0x001fca0007f1e0ff */
[----:B------:R-:W-:-:S05]  /*46240*/  @!P2 IMAD.X R13, R69, 0x1, R13, P0 ;  /* 0x00000001450da824 */ /* 0x000fca00000e060d */
[----:B------:R0:W-:Y:S01]  /*46250*/  @!P2 STG.E.U8 desc[UR24][R12.64+0xc1], R7 ;  /* 0x0000c1070c00a986 */ /* 0x0001e2000c101118 */
[----:B------:R-:W-:Y:S02]  /*46260*/  ISETP.LT.OR P2, PT, R26, 0x5a, !P1 ;  /* 0x0000005a1a00780c */ /* 0x000fe40004f41670 */
[----:B------:R-:W-:-:S04]  /*46270*/  @!P4 IADD3 R158, P5, P6, R6, UR6, R3 ;  /* 0x00000006069ecc10 */ /* 0x000fc8000febe003 */
[----:B------:R-:W-:-:S07]  /*46280*/  @!P4 IADD3.X R162, R29, UR13, R0, P5, P6 ;  /* 0x0000000d1da2cc10 */ /* 0x000fce000afec400 */
[----:B------:R-:W-:-:S04]  /*46290*/  @!P2 IADD3 R163, P0, P5, R6, UR6, R3 ;  /* 0x0000000606a3ac10 */ /* 0x000fc8000fd1e003 */
[----:B------:R-:W-:Y:S02]  /*462a0*/  @!P2 IADD3.X R159, R29, UR13, R0, P0, P5 ;  /* 0x0000000d1d9fac10 */ /* 0x000fe400087ea400 */
[----:B------:R-:W-:Y:S02]  /*462b0*/  ISETP.LT.OR P2, PT, R26, 0x61, !P1 ;  /* 0x000000611a00780c */ /* 0x000fe40004f41670 */
[----:B------:R-:W-:Y:S01]  /*462c0*/  LOP3.LUT P6, RZ, R10, 0x10000, RZ, 0xc0, !PT ;  /* 0x000100000aff7812 */ /* 0x000fe200078cc0ff */
[----:B0-----:R-:W-:Y:S01]  /*462d0*/  FMUL R7, R151, UR17 ;  /* 0x0000001197077c20 */ /* 0x001fe20008400000 */
[----:B------:R-:W-:-:S04]  /*462e0*/  LOP3.LUT P3, RZ, R8, 0x2000, RZ, 0xc0, !PT ;  /* 0x0000200008ff7812 */ /* 0x000fc8000786c0ff */
[----:B------:R-:W-:-:S05]  /*462f0*/  F2FP.SATFINITE.E4M3.F32.PACK_AB_MERGE_C R7, RZ, R7, RZ ;  /* 0x00000007ff07723e */ /* 0x000fca00048070ff */
[----:B------:R-:W-:-:S04]  /*46300*/  @!P2 IADD3 R148, P0, P5, R6, UR6, R3 ;  /* 0x000000060694ac10 */ /* 0x000fc8000fd1e003 */
[----:B------:R-:W-:Y:S01]  /*46310*/  @!P2 IADD3.X R150, R29, UR13, R0, P0, P5 ;  /* 0x0000000d1d96ac10 */ /* 0x000fe200087ea400 */
[----:B------:R-:W0:Y:S01]  /*46320*/  @!P3 LDC.64 R12, c[0x0][0x5c0] ;  /* 0x00017000ff0cbb82 */ /* 0x000e220000000a00 */
[----:B------:R-:W-:Y:S01]  /*46330*/  LOP3.LUT P2, RZ, R5, 0x20000000, RZ, 0xc0, !PT ;  /* 0x2000000005ff7812 */ /* 0x000fe2000784c0ff */
[----:B------:R1:W-:Y:S01]  /*46340*/  @!P6 STG.E.U8 desc[UR24][R194.64+0xc8], R7 ;  /* 0x0000c807c200e986 */ /* 0x0003e2000c101118 */
[----:B------:R-:W-:Y:S01]  /*46350*/  ISETP.LT.OR P6, PT, R26, 0x62, !P1 ;  /* 0x000000621a00780c */ /* 0x000fe20004fc1670 */
[----:B-1----:R-:W-:-:S05]  /*46360*/  FMUL R7, R144, UR17 ;  /* 0x0000001190077c20 */ /* 0x002fca0008400000 */
[----:B------:R-:W-:-:S05]  /*46370*/  F2FP.SATFINITE.E4M3.F32.PACK_AB_MERGE_C R7, RZ, R7, RZ ;  /* 0x00000007ff07723e */ /* 0x000fca00048070ff */
[----:B------:R1:W-:Y:S01]  /*46380*/  @!P2 STG.E.U8 desc[UR24][R172.64+0xc9], R7 ;  /* 0x0000c907ac00a986 */ /* 0x0003e2000c101118 */
[----:B------:R-:W-:Y:S02]  /*46390*/  ISETP.LT.OR P2, PT, R26, 0x69, !P1 ;  /* 0x000000691a00780c */ /* 0x000fe40004f41670 */
[----:B------:R-:W-:-:S04]  /*463a0*/  @!P6 IADD3 R151, P0, P5, R6, UR6, R3 ;  /* 0x000000060697ec10 */ /* 0x000fc8000fd1e003 */
[----:B------:R-:W-:Y:S02]  /*463b0*/  @!P6 IADD3.X R149, R29, UR13, R0, P0, P5 ;  /* 0x0000000d1d95ec10 */ /* 0x000fe400087ea400 */
[----:B------:R-:W-:-:S05]  /*463c0*/  LOP3.LUT P4, RZ, R8, 0x1, RZ, 0xc0, !PT ;  /* 0x0000000108ff7812 */ /* 0x000fca000788c0ff */
[----:B------:R-:W-:Y:S01]  /*463d0*/  @!P2 IADD3 R138, P0, P5, R6, UR6, R3 ;  /* 0x00000006068aac10 */ /* 0x000fe2000fd1e003 */
[----:B-1----:R-:W-:-:S03]  /*463e0*/  FMUL R7, R134, UR17 ;  /* 0x0000001186077c20 */ /* 0x002fc60008400000 */
[----:B------:R-:W-:Y:S02]  /*463f0*/  @!P2 IADD3.X R144, R29, UR13, R0, P0, P5 ;  /* 0x0000000d1d90ac10 */ /* 0x000fe400087ea400 */
[----:B0-----:R-:W-:Y:S02]  /*46400*/  @!P3 IADD3 R12, P0, R50, R12, RZ ;  /* 0x0000000c320cb210 */ /* 0x001fe40007f1e0ff */
[----:B------:R-:W-:-:S03]  /*46410*/  F2FP.SATFINITE.E4M3.F32.PACK_AB_MERGE_C R7, RZ, R7, RZ ;  /* 0x00000007ff07723e */ /* 0x000fc600048070ff */
[----:B------:R-:W-:-:S05]  /*46420*/  @!P3 IMAD.X R13, R68, 0x1, R13, P0 ;  /* 0x00000001440db824 */ /* 0x000fca00000e060d */
[----:B------:R0:W-:Y:S01]  /*46430*/  @!P3 STG.E.U8 desc[UR24][R12.64+0xc8], R7 ;  /* 0x0000c8070c00b986 */ /* 0x0001e2000c101118 */
[----:B------:R-:W-:Y:S01]  /*46440*/  ISETP.LT.OR P6, PT, R26, 0x6a, !P1 ;  /* 0x0000006a1a00780c */ /* 0x000fe20004fc1670 */
[----:B0-----:R-:W0:-:S12]  /*46450*/  @!P4 LDC.64 R12, c[0x0][0x5c0] ;  /* 0x00017000ff0ccb82 */ /* 0x001e180000000a00 */
        /* <DEDUP_REMOVED lines=15> */
[----:B0-----:R-:W-:-:S10]  /*46550*/  FMUL R7, R127, UR17 ;  /* 0x000000117f077c20 */ /* 0x001fd40008400000 */
[----:B------:R-:W-:-:S04]  /*46560*/  @!P4 IADD3 R124, P0, P5, R6, UR6, R3 ;  /* 0x00000006067ccc10 */ /* 0x000fc8000fd1e003 */
[----:B------:R-:W-:Y:S02]  /*46570*/  @!P4 IADD3.X R126, R29, UR13, R0, P0, P5 ;  /* 0x0000000d1d7ecc10 */ /* 0x000fe400087ea400 */
[----:B------:R-:W-:Y:S02]  /*46580*/  LOP3.LUT P4, RZ, R5, 0x8000000, RZ, 0xc0, !PT ;  /* 0x0800000005ff7812 */ /* 0x000fe4000788c0ff */
[----:B------:R-:W-:Y:S02]  /*46590*/  F2FP.SATFINITE.E4M3.F32.PACK_AB_MERGE_C R7, RZ, R7, RZ ;  /* 0x00000007ff07723e */ /* 0x000fe400048070ff */
[----:B------:R-:W-:-:S03]  /*465a0*/  LOP3.LUT P2, RZ, R8, 0x8000000, RZ, 0xc0, !PT ;  /* 0x0800000008ff7812 */ /* 0x000fc6000784c0ff */
[----:B------:R0:W-:Y:S01]  /*465b0*/  @!P6 STG.E.U8 desc[UR24][R180.64+0xd0], R7 ;  /* 0x0000d007b400e986 */ /* 0x0001e2000c101118 */
[----:B------:R-:W-:-:S05]  /*465c0*/  ISETP.LT.OR P6, PT, R26, 0x7a, !P1 ;  /* 0x0000007a1a00780c */ /* 0x000fca0004fc1670 */
[----:B------:R-:W1:Y:S01]  /*465d0*/  @!P4 LDC.64 R12, c[0x0][0x5c0] ;  /* 0x00017000ff0ccb82 */ /* 0x000e620000000a00 */
[----:B0-----:R-:W-:-:S05]  /*465e0*/  FMUL R7, R122, UR17 ;  /* 0x000000117a077c20 */ /* 0x001fca0008400000 */
[----:B------:R-:W-:-:S05]  /*465f0*/  F2FP.SATFINITE.E4M3.F32.PACK_AB_MERGE_C R7, RZ, R7, RZ ;  /* 0x00000007ff07723e */ /* 0x000fca00048070ff */
[----:B------:R0:W-:Y:S01]  /*46600*/  @!P2 STG.E.U8 desc[UR24][R174.64+0xd1], R7 ;  /* 0x0000d107ae00a986 */ /* 0x0001e2000c101118 */
[----:B------:R-:W-:Y:S02]  /*46610*/  ISETP.LT.OR P2, PT, R26, 0x81, !P1 ;  /* 0x000000811a00780c */ /* 0x000fe40004f41670 */
[----:B------:R-:W-:-:S04]  /*46620*/  @!P6 IADD3 R127, P0, P5, R6, UR6, R3 ;  /* 0x00000006067fec10 */ /* 0x000fc8000fd1e003 */
[----:B------:R-:W-:Y:S02]  /*46630*/  @!P6 IADD3.X R125, R29, UR13, R0, P0, P5 ;  /* 0x0000000d1d7dec10 */ /* 0x000fe400087ea400 */
[----:B------:R-:W-:-:S05]  /*46640*/  LOP3.LUT P3, RZ, R5, 0x10000000, RZ, 0xc0, !PT ;  /* 0x1000000005ff7812 */ /* 0x000fca000786c0ff */
[----:B------:R-:W-:Y:S01]  /*46650*/  @!P2 IADD3 R120, P0, P5, R6, UR6, R3 ;  /* 0x000000060678ac10 */ /* 0x000fe2000fd1e003 */
[----:B0-----:R-:W-:-:S03]  /*46660*/  FMUL R7, R59, UR17 ;  /* 0x000000113b077c20 */ /* 0x001fc60008400000 */
[----:B------:R-:W-:Y:S02]  /*46670*/  @!P2 IADD3.X R122, R29, UR13, R0, P0, P5 ;  /* 0x0000000d1d7aac10 */ /* 0x000fe400087ea400 */
[----:B-1----:R-:W-:Y:S02]  /*46680*/  @!P4 IADD3 R12, P0, R58, R12, RZ ;  /* 0x0000000c3a0cc210 */ /* 0x002fe40007f1e0ff */
[----:B------:R-:W-:-:S03]  /*46690*/  F2FP.SATFINITE.E4M3.F32.PACK_AB_MERGE_C R7, RZ, R7, RZ ;  /* 0x00000007ff07723e */ /* 0x000fc600048070ff */
[----:B------:R-:W-:Y:S01]  /*466a0*/  @!P4 IMAD.X R13, R75, 0x1, R13, P0 ;  /* 0x000000014b0dc824 */ /* 0x000fe200000e060d */
[----:B------:R-:W-:-:S04]  /*466b0*/  LOP3.LUT P2, RZ, R10, 0x2000000, RZ, 0xc0, !PT ;  /* 0x020000000aff7812 */ /* 0x000fc8000784c0ff */
[----:B------:R0:W-:Y:S01]  /*466c0*/  @!P4 STG.E.U8 desc[UR24][R12.64+0xd0], R7 ;  /* 0x0000d0070c00c986 */ /* 0x0001e2000c101118 */
[----:B------:R-:W-:Y:S02]  /*466d0*/  ISETP.LT.OR P6, PT, R26, 0x82, !P1 ;  /* 0x000000821a00780c */ /* 0x000fe40004fc1670 */
[----:B------:R-:W-:Y:S01]  /*466e0*/  LOP3.LUT R5, R5, 0xfbffffff, RZ, 0xc0, !PT ;  /* 0xfbffffff05057812 */ /* 0x000fe200078ec0ff */
[----:B0-----:R-:W0:Y:S01]  /*466f0*/  @!P3 LDC.64 R12, c[0x0][0x5c0] ;  /* 0x00017000ff0cbb82 */ /* 0x001e220000000a00 */
[----:B------:R-:W-:-:S04]  /*46700*/  FMUL R7, R167, UR17 ;  /* 0x00000011a7077c20 */ /* 0x000fc80008400000 */
[----:B------:R-:W-:Y:S01]  /*46710*/  @P2 LOP3.LUT R5, R5, 0x4000000, RZ, 0xfc, !PT ;  /* 0x0400000005052812 */ /* 0x000fe200078efcff */
[----:B------:R-:W2:Y:S01]  /*46720*/  LDL.LU R167, [R1+0x620] ;  /* 0x0006200001a77983 */ /* 0x000ea20000300800 */
[----:B------:R-:W-:-:S03]  /*46730*/  ISETP.LT.OR P2, PT, R26, 0x89, !P1 ;  /* 0x000000891a00780c */ /* 0x000fc60004f41670 */
[----:B------:R-:W-:-:S04]  /*46740*/  @!P6 IADD3 R123, P0, P5, R6, UR6, R3 ;  /* 0x00000006067bec10 */ /* 0x000fc8000fd1e003 */
[----:B------:R-:W-:Y:S02]  /*46750*/  @!P6 IADD3.X R121, R29, UR13, R0, P0, P5 ;  /* 0x0000000d1d79ec10 */ /* 0x000fe400087ea400 */
[----:B------:R-:W-:-:S04]  /*46760*/  F2FP.SATFINITE.E4M3.F32.PACK_AB_MERGE_C R7, RZ, R7, RZ ;  /* 0x00000007ff07723e */ /* 0x000fc800048070ff */
[----:B------:R-:W-:Y:S02]  /*46770*/  @!P2 IADD3 R179, P4, P5, R6, UR6, R3 ;  /* 0x0000000606b3ac10 */ /* 0x000fe4000fd9e003 */
[----:B0-----:R-:W-:Y:S02]  /*46780*/  @!P3 IADD3 R12, P0, R84, R12, RZ ;  /* 0x0000000c540cb210 */ /* 0x001fe40007f1e0ff */
[----:B------:R-:W-:-:S03]  /*46790*/  @!P2 IADD3.X R194, R29, UR13, R0, P4, P5 ;  /* 0x0000000d1dc2ac10 */ /* 0x000fc6000a7ea400 */
[----:B------:R-:W-:Y:S01]  /*467a0*/  @!P3 IMAD.X R13, R86, 0x1, R13, P0 ;  /* 0x00000001560db824 */ /* 0x000fe200000e060d */
[----:B------:R-:W-:-:S04]  /*467b0*/  LOP3.LUT P5, RZ, R10, 0x4000000, RZ, 0xc0, !PT ;  /* 0x040000000aff7812 */ /* 0x000fc800078ac0ff */
[----:B------:R0:W-:Y:S02]  /*467c0*/  @!P3 STG.E.U8 desc[UR24][R12.64+0xd1], R7 ;  /* 0x0000d1070c00b986 */ /* 0x0001e4000c101118 */
[----:B0-----:R-:W-:-:S05]  /*467d0*/  FMUL R7, R51, UR17 ;  /* 0x0000001133077c20 */ /* 0x001fca0008400000 */
[----:B------:R-:W-:-:S05]  /*467e0*/  F2FP.SATFINITE.E4M3.F32.PACK_AB_MERGE_C R7, RZ, R7, RZ ;  /* 0x00000007ff07723e */ /* 0x000fca00048070ff */
[----:B------:R0:W-:Y:S02]  /*467f0*/  @!P5 STG.E.U8 desc[UR24][R202.64+0xd8], R7 ;  /* 0x0000d807ca00d986 */ /* 0x0001e4000c101118 */
[----:B0-----:R-:W-:Y:S02]  /*46800*/  FMUL R7, R157, UR17 ;  /* 0x000000119d077c20 */ /* 0x001fe40008400000 */
[----:B------:R-:W3:Y:S04]  /*46810*/  LDL.LU R157, [R1+0x624] ;  /* 0x00062400019d7983 */ /* 0x000ee80000300800 */
[----:B------:R-:W4:Y:S04]  /*46820*/  LDL.LU R59, [R1+0x628] ;  /* 0x00062800013b7983 */ /* 0x000f280000300800 */
[----:B------:R-:W4:Y:S01]  /*46830*/  LDL.LU R51, [R1+0x62c] ;  /* 0x00062c0001337983 */ /* 0x000f220000300800 */
[----:B------:R-:W-:-:S02]  /*46840*/  ISETP.LT.OR P4, PT, R26, 0x8a, !P1 ;  /* 0x0000008a1a00780c */ /* 0x000fc40004f81670 */
[----:B------:R-:W-:Y:S01]  /*46850*/  LOP3.LUT P2, RZ, R5, 0x4000000, RZ, 0xc0, !PT ;  /* 0x0400000005ff7812 */ /* 0x000fe2000784c0ff */
[----:B------:R-:W4:Y:S10]  /*46860*/  LDL.LU R66, [R1+0x630] ;  /* 0x0006300001427983 */ /* 0x000f340000300800 */
[----:B------:R-:W-:-:S04]  /*46870*/  @!P4 IADD3 R174, P0, P3, R6, UR6, R3 ;  /* 0x0000000606aecc10 */ /* 0x000fc8000fb1e003 */
[----:B------:R-:W-:Y:S02]  /*46880*/  @!P4 IADD3.X R177, R29, UR13, R0, P0, P3 ;  /* 0x0000000d1db1cc10 */ /* 0x000fe400087e6400 */
[----:B------:R-:W-:Y:S02]  /*46890*/  ISETP.LT.OR P4, PT, R26, 0x91, !P1 ;  /* 0x000000911a00780c */ /* 0x000fe40004f81670 */
[----:B------:R-:W-:-:S11]  /*468a0*/  F2FP.SATFINITE.E4M3.F32.PACK_AB_MERGE_C R7, RZ, R7, RZ ;  /* 0x00000007ff07723e */ /* 0x000fd600048070ff */
[----:B------:R-:W-:-:S04]  /*468b0*/  @!P4 IADD3 R181, P0, P3, R6, UR6, R3 ;  /* 0x0000000606b5cc10 */ /* 0x000fc8000fb1e003 */
[----:B------:R-:W-:Y:S02]  /*468c0*/  @!P4 IADD3.X R195, R29, UR13, R0, P0, P3 ;  /* 0x0000000d1dc3cc10 */ /* 0x000fe400087e6400 */
[C---:B------:R-:W-:Y:S01]  /*468d0*/  ISETP.LT.OR P4, PT, R26.reuse, 0x92, !P1 ;  /* 0x000000921a00780c */ /* 0x040fe20004f81670 */
[----:B------:R2:W-:Y:S01]  /*468e0*/  @!P2 STG.E.U8 desc[UR24][R186.64+0xd9], R7 ;  /* 0x0000d907ba00a986 */ /* 0x0005e2000c101118 */
[----:B------:R-:W-:Y:S02]  /*468f0*/  ISETP.LT.OR P2, PT, R26, 0x99, !P1 ;  /* 0x000000991a00780c */ /* 0x000fe40004f41670 */
[----:B------:R-:W-:-:S09]  /*46900*/  LOP3.LUT P6, RZ, R8, 0x8000, RZ, 0xc0, !PT ;  /* 0x0000800008ff7812 */ /* 0x000fd200078cc0ff */
[----:B------:R-:W-:-:S04]  /*46910*/  @!P4 IADD3 R178, P0, P3, R6, UR6, R3 ;  /* 0x0000000606b2cc10 */ /* 0x000fc8000fb1e003 */
[--C-:B------:R-:W-:Y:S02]  /*46920*/  @!P4 IADD3.X R189, R29, UR13, R0.reuse, P0, P3 ;  /* 0x0000000d1dbdcc10 */ /* 0x100fe400087e6400 */
[----:B------:R-:W-:Y:S02]  /*46930*/  @!P2 IADD3 R176, P0, P3, R6, UR6, R3 ;  /* 0x0000000606b0ac10 */ /* 0x000fe4000fb1e003 */
[----:B------:R-:W-:Y:S02]  /*46940*/  LOP3.LUT P5, RZ, R5, 0x1, RZ, 0xc0, !PT ;  /* 0x0000000105ff7812 */ /* 0x000fe400078ac0ff */
[----:B------:R-:W-:Y:S02]  /*46950*/  @!P2 IADD3.X R180, R29, UR13, R0, P0, P3 ;  /* 0x0000000d1db4ac10 */ /* 0x000fe400087e6400 */
[----:B------:R-:W-:Y:S02]  /*46960*/  LOP3.LUT P2, RZ, R10, 0x80000000, RZ, 0xc0, !PT ;  /* 0x800000000aff7812 */ /* 0x000fe4000784c0ff */
[----:B------:R-:W0:Y:S01]  /*46970*/  @!P6 LDC.64 R10, c[0x0][0x5c0] ;  /* 0x00017000ff0aeb82 */ /* 0x000e220000000a00 */
[----:B------:R-:W-:-:S06]  /*46980*/  LOP3.LUT R5, R5, 0xfdffffff, RZ, 0xc0, !PT ;  /* 0xfdffffff05057812 */ /* 0x000fcc00078ec0ff */
[----:B------:R-:W-:-:S04]  /*46990*/  @P5 LOP3.LUT R5, R5, 0x2000000, RZ, 0xfc, !PT ;  /* 0x0200000005055812 */ /* 0x000fc800078efcff */
[----:B------:R-:W-:-:S04]  /*469a0*/  LOP3.LUT R5, R5, 0xfeffffff, RZ, 0xc0, !PT ;  /* 0xfeffffff05057812 */ /* 0x000fc800078ec0ff */
[----:B------:R-:W-:Y:S02]  /*469b0*/  @P2 LOP3.LUT R5, R5, 0x1000000, RZ, 0xfc, !PT ;  /* 0x0100000005052812 */ /* 0x000fe400078efcff */
[----:B------:R-:W-:Y:S02]  /*469c0*/  LOP3.LUT P2, RZ, R8, 0x4000, RZ, 0xc0, !PT ;  /* 0x0000400008ff7812 */ /* 0x000fe4000784c0ff */
[----:B0-----:R-:W-:-:S05]  /*469d0*/  @!P6 IADD3 R10, P0, R83, R10, RZ ;  /* 0x0000000a530ae210 */ /* 0x001fca0007f1e0ff */
[----:B------:R-:W-:Y:S01]  /*469e0*/  @!P6 IMAD.X R11, R85, 0x1, R11, P0 ;  /* 0x00000001550be824 */ /* 0x000fe200000e060b */
[----:B------:R-:W-:-:S13]  /*469f0*/  ISETP.LT.OR P4, PT, R26, 0x9a, !P1 ;  /* 0x0000009a1a00780c */ /* 0x000fda0004f81670 */
[----:B------:R-:W-:-:S04]  /*46a00*/  @!P4 IADD3 R173, P0, P3, R6, UR6, R3 ;  /* 0x0000000606adcc10 */ /* 0x000fc8000fb1e003 */
[----:B------:R-:W-:Y:S02]  /*46a10*/  @!P4 IADD3.X R175, R29, UR13, R0, P0, P3 ;  /* 0x0000000d1dafcc10 */ /* 0x000fe400087e6400 */
[----:B------:R-:W-:Y:S01]  /*46a20*/  ISETP.LT.OR P5, PT, R26, 0xa1, !P1 ;  /* 0x000000a11a00780c */ /* 0x000fe20004fa1670 */
[----:B--2---:R-:W-:-:S05]  /*46a30*/  FMUL R7, R167, UR17 ;  /* 0x00000011a7077c20 */ /* 0x004fca0008400000 */
[----:B------:R-:W-:-:S05]  /*46a40*/  F2FP.SATFINITE.E4M3.F32.PACK_AB_MERGE_C R7, RZ, R7, RZ ;  /* 0x00000007ff07723e */ /* 0x000fca00048070ff */
[----:B------:R0:W-:Y:S02]  /*46a50*/  @!P6 STG.E.U8 desc[UR24][R10.64+0xd8], R7 ;  /* 0x0000d8070a00e986 */ /* 0x0001e4000c101118 */
[----:B0-----:R-:W0:Y:S02]  /*46a60*/  @!P2 LDC.64 R10, c[0x0][0x5c0] ;  /* 0x00017000ff0aab82 */ /* 0x001e240000000a00 */
[----:B0-----:R-:W-:-:S05]  /*46a70*/  @!P2 IADD3 R10, P0, R74, R10, RZ ;  /* 0x0000000a4a0aa210 */ /* 0x001fca0007f1e0ff */
[----:B------:R-:W-:Y:S02]  /*46a80*/  @!P2 IMAD.X R11, R82, 0x1, R11, P0 ;  /* 0x00000001520ba824 */ /* 0x000fe400000e060b */
[----:B---3--:R-:W-:-:S05]  /*46a90*/  FMUL R7, R157, UR17 ;  /* 0x000000119d077c20 */ /* 0x008fca0008400000 */
[----:B------:R-:W-:-:S05]  /*46aa0*/  F2FP.SATFINITE.E4M3.F32.PACK_AB_MERGE_C R7, RZ, R7, RZ ;  /* 0x00000007ff07723e */ /* 0x000fca00048070ff */
[----:B------:R4:W-:Y:S02]  /*46ab0*/  @!P2 STG.E.U8 desc[UR24][R10.64+0xd9], R7 ;  /* 0x0000d9070a00a986 */ /* 0x0009e4000c101118 */
[----:B----4-:R-:W-:Y:S02]  /*46ac0*/  FMUL R7, R59, UR17 ;  /* 0x000000113b077c20 */ /* 0x010fe40008400000 */
[----:B------:R-:W2:Y:S01]  /*46ad0*/  LDL.LU R59, [R1+0x634] ;  /* 0x00063400013b7983 */ /* 0x000ea20000300800 */
[----:B------:R-:W-:-:S03]  /*46ae0*/  @!P5 IADD3 R167, P3, P4, R6, UR6, R3 ;  /* 0x0000000606a7dc10 */ /* 0x000fc6000fc7e003 */
[----:B------:R-:W3:Y:S01]  /*46af0*/  LDL.LU R63, [R1+0x638] ;  /* 0x00063800013f7983 */ /* 0x000ee20000300800 */
[----:B------:R-:W-:Y:S02]  /*46b00*/  @!P5 IADD3.X R172, R29, UR13, R0, P3, P4 ;  /* 0x0000000d1dacdc10 */ /* 0x000fe40009fe8400 */
[----:B------:R-:W-:Y:S02]  /*46b10*/  LOP3.LUT P5, RZ, R5, 0x2000000, RZ, 0xc0, !PT ;  /* 0x0200000005ff7812 */ /* 0x000fe400078ac0ff */
[----:B------:R-:W-:-:S11]  /*46b20*/  F2FP.SATFINITE.E4M3.F32.PACK_AB_MERGE_C R7, RZ, R7, RZ ;  /* 0x00000007ff07723e */ /* 0x000fd600048070ff */
[----:B------:R0:W-:Y:S02]  /*46b30*/  @!P5 STG.E.U8 desc[UR24][R198.64+0xe0], R7 ;  /* 0x0000e007c600d986 */ /* 0x0001e4000c101118 */
[----:B0-----:R-:W-:Y:S02]  /*46b40*/  FMUL R7, R51, UR17 ;  /* 0x0000001133077c20 */ /* 0x001fe40008400000 */
[----:B------:R-:W4:Y:S01]  /*46b50*/  LDL.LU R51, [R1+0x63c] ;  /* 0x00063c0001337983 */ /* 0x000f220000300800 */
[----:B------:R-:W-:Y:S02]  /*46b60*/  ISETP.LT.OR P4, PT, R26, 0xa2, !P1 ;  /* 0x000000a21a00780c */ /* 0x000fe40004f81670 */
[----:B------:R-:W-:-:S11]  /*46b70*/  LOP3.LUT P6, RZ, R9, 0x40, RZ, 0xc0, !PT ;  /* 0x0000004009ff7812 */ /* 0x000fd600078cc0ff */
[----:B------:R-:W-:Y:S02]  /*46b80*/  @!P4 IADD3 R157, P0, P3, R6, UR6, R3 ;  /* 0x00000006069dcc10 */ /* 0x000fe4000fb1e003 */
[----:B------:R-:W-:Y:S01]  /*46b90*/  LOP3.LUT P2, RZ, R5, 0x1000000, RZ, 0xc0, !PT ;  /* 0x0100000005ff7812 */ /* 0x000fe2000784c0ff */
[----:B------:R-:W0:Y:S01]  /*46ba0*/  @!P6 LDC.64 R10, c[0x0][0x5c0] ;  /* 0x00017000ff0aeb82 */ /* 0x000e220000000a00 */
        /* <DEDUP_REMOVED lines=10> */
[----:B------:R-:W-:Y:S02]  /*46c50*/  @!P4 IADD3.X R82, R29, UR13, R0, P0, P3 ;  /* 0x0000000d1d52cc10 */ /* 0x000fe400087e6400 */
[----:B------:R-:W-:Y:S01]  /*46c60*/  @!P2 IADD3 R77, P0, P3, R6, UR6, R3 ;  /* 0x00000006064dac10 */ /* 0x000fe2000fb1e003 */
[----:B-1----:R-:W-:-:S03]  /*46c70*/  FMUL R7, R66, UR17 ;  /* 0x0000001142077c20 */ /* 0x002fc60008400000 */
[----:B------:R-:W-:Y:S02]  /*46c80*/  @!P2 IADD3.X R76, R29, UR13, R0, P0, P3 ;  /* 0x0000000d1d4cac10 */ /* 0x000fe400087e6400 */
[----:B0-----:R-:W-:Y:S02]  /*46c90*/  @!P6 IADD3 R10, P0, R17, R10, RZ ;  /* 0x0000000a110ae210 */ /* 0x001fe40007f1e0ff */
[----:B------:R-:W-:Y:S02]  /*46ca0*/  LOP3.LUT R5, R5, 0xff7fffff, RZ, 0xc0, !PT ;  /* 0xff7fffff05057812 */ /* 0x000fe400078ec0ff */
[----:B------:R-:W-:Y:S01]  /*46cb0*/  F2FP.SATFINITE.E4M3.F32.PACK_AB_MERGE_C R7, RZ, R7, RZ ;  /* 0x00000007ff07723e */ /* 0x000fe200048070ff */
[----:B------:R-:W-:Y:S01]  /*46cc0*/  @!P6 IMAD.X R11, R81, 0x1, R11, P0 ;  /* 0x00000001510be824 */ /* 0x000fe200000e060b */
[----:B------:R-:W-:-:S04]  /*46cd0*/  @P5 LOP3.LUT R5, R5, 0x800000, RZ, 0xfc, !PT ;  /* 0x0080000005055812 */ /* 0x000fc800078efcff */
[----:B------:R0:W-:Y:S01]  /*46ce0*/  @!P6 STG.E.U8 desc[UR24][R10.64+0xe0], R7 ;  /* 0x0000e0070a00e986 */ /* 0x0001e2000c101118 */
[C---:B------:R-:W-:Y:S02]  /*46cf0*/  LOP3.LUT P2, RZ, R5.reuse, 0x10, RZ, 0xc0, !PT ;  /* 0x0000001005ff7812 */ /* 0x040fe4000784c0ff */
[----:B------:R-:W-:-:S11]  /*46d00*/  LOP3.LUT R5, R5, 0xffbfffff, RZ, 0xc0, !PT ;  /* 0xffbfffff05057812 */ /* 0x000fd600078ec0ff */
[----:B------:R-:W-:Y:S02]  /*46d10*/  @P2 LOP3.LUT R5, R5, 0x400000, RZ, 0xfc, !PT ;  /* 0x0040000005052812 */ /* 0x000fe400078efcff */
[----:B------:R-:W-:Y:S02]  /*46d20*/  LOP3.LUT P2, RZ, R9, 0x80, RZ, 0xc0, !PT ;  /* 0x0000008009ff7812 */ /* 0x000fe4000784c0ff */
[----:B------:R-:W-:-:S11]  /*46d30*/  ISETP.LT.OR P4, PT, R26, 0xb2, !P1 ;  /* 0x000000b21a00780c */ /* 0x000fd60004f81670 */
[----:B0-----:R-:W0:Y:S01]  /*46d40*/  @!P2 LDC.64 R10, c[0x0][0x5c0] ;  /* 0x00017000ff0aab82 */ /* 0x001e220000000a00 */
[----:B------:R-:W-:Y:S02]  /*46d50*/  ISETP.LT.OR P5, PT, R26, 0xb9, !P1 ;  /* 0x000000b91a00780c */ /* 0x000fe40004fa1670 */
[----:B------:R-:W-:-:S04]  /*46d60*/  @!P4 IADD3 R75, P0, P3, R6, UR6, R3 ;  /* 0x00000006064bcc10 */ /* 0x000fc8000fb1e003 */
[----:B------:R-:W-:-:S07]  /*46d70*/  @!P4 IADD3.X R74, R29, UR13, R0, P0, P3 ;  /* 0x0000000d1d4acc10 */ /* 0x000fce00087e6400 */
[----:B------:R-:W-:Y:S02]  /*46d80*/  @!P5 IADD3 R71, P3, P4, R6, UR6, R3 ;  /* 0x000000060647dc10 */ /* 0x000fe4000fc7e003 */
[----:B0-----:R-:W-:Y:S02]  /*46d90*/  @!P2 IADD3 R10, P0, R15, R10, RZ ;  /* 0x0000000a0f0aa210 */ /* 0x001fe40007f1e0ff */
[----:B------:R-:W-:-:S03]  /*46da0*/  @!P5 IADD3.X R70, R29, UR13, R0, P3, P4 ;  /* 0x0000000d1d46dc10 */ /* 0x000fc60009fe8400 */
[----:B------:R-:W-:Y:S01]  /*46db0*/  @!P2 IMAD.X R11, R80, 0x1, R11, P0 ;  /* 0x00000001500ba824 */ /* 0x000fe200000e060b */
[----:B------:R-:W-:Y:S01]  /*46dc0*/  LOP3.LUT P5, RZ, R5, 0x800000, RZ, 0xc0, !PT ;  /* 0x0080000005ff7812 */ /* 0x000fe200078ac0ff */
[----:B--2---:R-:W-:Y:S02]  /*46dd0*/  FMUL R7, R59, UR17 ;  /* 0x000000113b077c20 */ /* 0x004fe40008400000 */
[----:B------:R-:W2:Y:S04]  /*46de0*/  LDL.LU R59, [R1+0x640] ;  /* 0x00064000013b7983 */ /* 0x000ea80000300800 */
[----:B------:R-:W2:Y:S01]  /*46df0*/  LDL.LU R55, [R1+0x644] ;  /* 0x0006440001377983 */ /* 0x000ea20000300800 */
[----:B------:R-:W-:-:S05]  /*46e00*/  F2FP.SATFINITE.E4M3.F32.PACK_AB_MERGE_C R7, RZ, R7, RZ ;  /* 0x00000007ff07723e */ /* 0x000fca00048070ff */
[----:B------:R3:W-:Y:S02]  /*46e10*/  @!P2 STG.E.U8 desc[UR24][R10.64+0xe1], R7 ;  /* 0x0000e1070a00a986 */ /* 0x0007e4000c101118 */
[----:B---3--:R-:W-:-:S05]  /*46e20*/  FMUL R7, R63, UR17 ;  /* 0x000000113f077c20 */ /* 0x008fca0008400000 */
[----:B------:R-:W-:-:S05]  /*46e30*/  F2FP.SATFINITE.E4M3.F32.PACK_AB_MERGE_C R7, RZ, R7, RZ ;  /* 0x00000007ff07723e */ /* 0x000fca00048070ff */
[----:B------:R4:W-:Y:S02]  /*46e40*/  @!P5 STG.E.U8 desc[UR24][R210.64+0xe8], R7 ;  /* 0x0000e807d200d986 */ /* 0x0009e4000c101118 */
[----:B----4-:R-:W-:Y:S02]  /*46e50*/  FMUL R7, R51, UR17 ;  /* 0x0000001133077c20 */ /* 0x010fe40008400000 */
[----:B------:R-:W3:Y:S04]  /*46e60*/  LDL.LU R51, [R1+0x648] ;  /* 0x0006480001337983 */ /* 0x000ee80000300800 */
[----:B------:R-:W4:Y:S04]  /*46e70*/  LDL.LU R27, [R1+0x64c] ;  /* 0x00064c00011b7983 */ /* 0x000f280000300800 */
[----:B------:R-:W4:Y:S04]  /*46e80*/  LDL.LU R16, [R1+0x650] ;  /* 0x0006500001107983 */ /* 0x000f280000300800 */
[----:B------:R-:W4:Y:S04]  /*46e90*/  LDL.LU R13, [R1+0x654] ;  /* 0x00065400010d7983 */ /* 0x000f280000300800 */
[----:B------:R-:W4:Y:S04]  /*46ea0*/  LDL.LU R199, [R1+0x658] ;  /* 0x0006580001c77983 */ /* 0x000f280000300800 */
[----:B------:R-:W4:Y:S04]  /*46eb0*/  LDL.LU R186, [R1+0x65c] ;  /* 0x00065c0001ba7983 */ /* 0x000f280000300800 */
[----:B------:R-:W4:Y:S01]  /*46ec0*/  LDL.LU R187, [R1+0x660] ;  /* 0x0006600001bb7983 */ /* 0x000f220000300800 */
[----:B------:R-:W-:-:S02]  /*46ed0*/  ISETP.LT.OR P4, PT, R26, 0xba, !P1 ;  /* 0x000000ba1a00780c */ /* 0x000fc40004f81670 */
[----:B------:R-:W-:Y:S01]  /*46ee0*/  LOP3.LUT P2, RZ, R5, 0x400000, RZ, 0xc0, !PT ;  /* 0x0040000005ff7812 */ /* 0x000fe2000784c0ff */
[----:B------:R-:W4:Y:S01]  /*46ef0*/  LDL.LU R202, [R1+0x664] ;  /* 0x0006640001ca7983 */ /* 0x000f220000300800 */
[----:B------:R-:W-:Y:S02]  /*46f00*/  F2FP.SATFINITE.E4M3.F32.PACK_AB_MERGE_C R7, RZ, R7, RZ ;  /* 0x00000007ff07723e */ /* 0x000fe400048070ff */
[C---:B------:R-:W-:Y:S01]  /*46f10*/  LOP3.LUT P6, RZ, R9.reuse, 0x40000, RZ, 0xc0, !PT ;  /* 0x0004000009ff7812 */ /* 0x040fe200078cc0ff */
[----:B------:R-:W4:Y:S01]  /*46f20*/  LDL.LU R203, [R1+0x668] ;  /* 0x0006680001cb7983 */ /* 0x000f220000300800 */
[----:B------:R-:W-:-:S03]  /*46f30*/  LOP3.LUT P5, RZ, R9, 0x20000000, RZ, 0xc0, !PT ;  /* 0x2000000009ff7812 */ /* 0x000fc600078ac0ff */
[----:B------:R-:W4:Y:S02]  /*46f40*/  LDL.LU.64 R192, [R1+0x18] ;  /* 0x0000180001c07983 */ /* 0x000f240000300a00 */
[----:B------:R-:W-:-:S04]  /*46f50*/  @!P4 IADD3 R69, P0, P3, R6, UR6, R3 ;  /* 0x000000060645cc10 */ /* 0x000fc8000fb1e003 */
[----:B------:R-:W-:Y:S02]  /*46f60*/  @!P4 IADD3.X R68, R29, UR13, R0, P0, P3 ;  /* 0x0000000d1d44cc10 */ /* 0x000fe400087e6400 */
[C---:B------:R-:W-:Y:S01]  /*46f70*/  ISETP.LT.OR P4, PT, R26.reuse, 0xc1, !P1 ;  /* 0x000000c11a00780c */ /* 0x040fe20004f81670 */
[----:B------:R2:W-:Y:S01]  /*46f80*/  @!P2 STG.E.U8 desc[UR24][R208.64+0xe9], R7 ;  /* 0x0000e907d000a986 */ /* 0x0005e2000c101118 */
[----:B------:R-:W-:Y:S01]  /*46f90*/  ISETP.LT.OR P2, PT, R26, 0xc9, !P1 ;  /* 0x000000c91a00780c */ /* 0x000fe20004f41670 */
[----:B------:R-:W0:Y:S10]  /*46fa0*/  @!P6 LDC.64 R10, c[0x0][0x5c0] ;  /* 0x00017000ff0aeb82 */ /* 0x000e340000000a00 */
[----:B------:R-:W-:-:S04]  /*46fb0*/  @!P4 IADD3 R67, P0, P3, R6, UR6, R3 ;  /* 0x000000060643cc10 */ /* 0x000fc8000fb1e003 */
[----:B------:R-:W-:Y:S02]  /*46fc0*/  @!P4 IADD3.X R66, R29, UR13, R0, P0, P3 ;  /* 0x0000000d1d42cc10 */ /* 0x000fe400087e6400 */
[----:B------:R-:W-:-:S13]  /*46fd0*/  ISETP.LT.OR P4, PT, R26, 0xc2, !P1 ;  /* 0x000000c21a00780c */ /* 0x000fda0004f81670 */
[----:B------:R-:W-:-:S04]  /*46fe0*/  @!P4 IADD3 R65, P0, P3, R6, UR6, R3 ;  /* 0x000000060641cc10 */ /* 0x000fc8000fb1e003 */
[----:B------:R-:W-:Y:S02]  /*46ff0*/  @!P4 IADD3.X R64, R29, UR13, R0, P0, P3 ;  /* 0x0000000d1d40cc10 */ /* 0x000fe400087e6400 */
[----:B------:R-:W-:-:S04]  /*47000*/  @!P2 IADD3 R63, P0, P3, R6, UR6, R3 ;  /* 0x00000006063fac10 */ /* 0x000fc8000fb1e003 */
[----:B------:R-:W-:Y:S02]  /*47010*/  @!P2 IADD3.X R62, R29, UR13, R0, P0, P3 ;  /* 0x0000000d1d3eac10 */ /* 0x000fe400087e6400 */
[C---:B------:R-:W-:Y:S02]  /*47020*/  LOP3.LUT P2, RZ, R5.reuse, 0x400, RZ, 0xc0, !PT ;  /* 0x0000040005ff7812 */ /* 0x040fe4000784c0ff */
[----:B------:R-:W-:Y:S02]  /*47030*/  LOP3.LUT R5, R5, 0xffdfffff, RZ, 0xc0, !PT ;  /* 0xffdfffff05057812 */ /* 0x000fe400078ec0ff */
[----:B0-----:R-:W-:-:S09]  /*47040*/  @!P6 IADD3 R10, P0, R47, R10, RZ ;  /* 0x0000000a2f0ae210 */ /* 0x001fd20007f1e0ff */
[----:B------:R-:W-:Y:S02]  /*47050*/  @P2 LOP3.LUT R5, R5, 0x200000, RZ, 0xfc, !PT ;  /* 0x0020000005052812 */ /* 0x000fe400078efcff */
[----:B------:R-:W-:Y:S01]  /*47060*/  LOP3.LUT P2, RZ, R9, 0x80000, RZ, 0xc0, !PT ;  /* 0x0008000009ff7812 */ /* 0x000fe2000784c0ff */
[----:B------:R-:W-:Y:S01]  /*47070*/  @!P6 IMAD.X R11, R87, 0x1, R11, P0 ;  /* 0x00000001570be824 */ /* 0x000fe200000e060b */
[----:B------:R-:W-:-:S13]  /*47080*/  ISETP.LT.OR P4, PT, R26, 0xca, !P1 ;  /* 0x000000ca1a00780c */ /* 0x000fda0004f81670 */
[----:B------:R-:W-:-:S04]  /*47090*/  @!P4 IADD3 R61, P0, P3, R6, UR6, R3 ;  /* 0x00000006063dcc10 */ /* 0x000fc8000fb1e003 */
[----:B------:R-:W-:Y:S01]  /*470a0*/  @!P4 IADD3.X R60, R29, UR13, R0, P0, P3 ;  /* 0x0000000d1d3ccc10 */ /* 0x000fe200087e6400 */
[----:B--2---:R-:W-:-:S05]  /*470b0*/  FMUL R7, R59, UR17 ;  /* 0x000000113b077c20 */ /* 0x004fca0008400000 */
[----:B------:R-:W-:-:S05]  /*470c0*/  F2FP.SATFINITE.E4M3.F32.PACK_AB_MERGE_C R7, RZ, R7, RZ ;  /* 0x00000007ff07723e */ /* 0x000fca00048070ff */
[----:B------:R0:W-:Y:S01]  /*470d0*/  @!P6 STG.E.U8 desc[UR24][R10.64+0xe8], R7 ;  /* 0x0000e8070a00e986 */ /* 0x0001e2000c101118 */
[----:B------:R-:W-:Y:S01]  /*470e0*/  ISETP.LT.OR P6, PT, R26, 0xd1, !P1 ;  /* 0x000000d11a00780c */ /* 0x000fe20004fc1670 */
[----:B0-----:R-:W0:Y:S01]  /*470f0*/  @!P2 LDC.64 R10, c[0x0][0x5c0] ;  /* 0x00017000ff0aab82 */ /* 0x001e220000000a00 */
[----:B------:R-:W-:-:S11]  /*47100*/  FMUL R7, R55, UR17 ;  /* 0x0000001137077c20 */ /* 0x000fd60008400000 */
[----:B------:R-:W-:-:S04]  /*47110*/  @!P6 IADD3 R59, P3, P4, R6, UR6, R3 ;  /* 0x00000006063bec10 */ /* 0x000fc8000fc7e003 */
[----:B------:R-:W-:Y:S02]  /*47120*/  @!P6 IADD3.X R58, R29, UR13, R0, P3, P4 ;  /* 0x0000000d1d3aec10 */ /* 0x000fe40009fe8400 */
[----:B------:R-:W-:Y:S02]  /*47130*/  LOP3.LUT P6, RZ, R9, 0x10000000, RZ, 0xc0, !PT ;  /* 0x1000000009ff7812 */ /* 0x000fe400078cc0ff */
[----:B------:R-:W-:Y:S02]  /*47140*/  F2FP.SATFINITE.E4M3.F32.PACK_AB_MERGE_C R7, RZ, R7, RZ ;  /* 0x00000007ff07723e */ /* 0x000fe400048070ff */
[----:B0-----:R-:W-:-:S05]  /*47150*/  @!P2 IADD3 R8, P0, R92, R10, RZ ;  /* 0x0000000a5c08a210 */ /* 0x001fca0007f1e0ff */
[----:B------:R-:W-:-:S05]  /*47160*/  @!P2 IMAD.X R9, R93, 0x1, R11, P0 ;  /* 0x000000015d09a824 */ /* 0x000fca00000e060b */
[----:B------:R3:W-:Y:S01]  /*47170*/  @!P2 STG.E.U8 desc[UR24][R8.64+0xe9], R7 ;  /* 0x0000e9070800a986 */ /* 0x0007e2000c101118 */
[----:B------:R-:W-:Y:S02]  /*47180*/  ISETP.LT.OR P2, PT, R26, 0xd2, !P1 ;  /* 0x000000d21a00780c */ /* 0x000fe40004f41670 */
[----:B------:R-:W-:Y:S01]  /*47190*/  LOP3.LUT P4, RZ, R5, 0x800, RZ, 0xc0, !PT ;  /* 0x0000080005ff7812 */ /* 0x000fe2000788c0ff */
[----:B---3--:R-:W-:Y:S01]  /*471a0*/  FMUL R7, R51, UR17 ;  /* 0x0000001133077c20 */ /* 0x008fe20008400000 */
[----:B------:R-:W0:Y:S09]  /*471b0*/  @!P5 LDC.64 R8, c[0x0][0x5c0] ;  /* 0x00017000ff08db82 */ /* 0x000e320000000a00 */
[----:B------:R-:W-:-:S04]  /*471c0*/  @!P2 IADD3 R55, P0, P3, R6, UR6, R3 ;  /* 0x000000060637ac10 */ /* 0x000fc8000fb1e003 */
[----:B------:R-:W-:Y:S02]  /*471d0*/  @!P2 IADD3.X R54, R29, UR13, R0, P0, P3 ;  /* 0x0000000d1d36ac10 */ /* 0x000fe400087e6400 */
[----:B------:R-:W-:Y:S02]  /*471e0*/  ISETP.LT.OR P2, PT, R26, 0xd9, !P1 ;  /* 0x000000d91a00780c */ /* 0x000fe40004f41670 */
[----:B------:R-:W-:-:S11]  /*471f0*/  F2FP.SATFINITE.E4M3.F32.PACK_AB_MERGE_C R7, RZ, R7, RZ ;  /* 0x00000007ff07723e */ /* 0x000fd600048070ff */
[----:B------:R-:W-:Y:S01]  /*47200*/  @!P2 IADD3 R53, P0, P3, R6, UR6, R3 ;  /* 0x000000060635ac10 */ /* 0x000fe2000fb1e003 */
[----:B------:R4:W-:Y:S03]  /*47210*/  @!P4 STG.E.U8 desc[UR24][R218.64+0xf0], R7 ;  /* 0x0000f007da00c986 */ /* 0x0009e6000c101118 */
[----:B------:R-:W-:Y:S02]  /*47220*/  @!P2 IADD3.X R52, R29, UR13, R0, P0, P3 ;  /* 0x0000000d1d34ac10 */ /* 0x000fe400087e6400 */
[----:B------:R-:W-:Y:S01]  /*47230*/  LOP3.LUT P2, RZ, R5, 0x200000, RZ, 0xc0, !PT ;  /* 0x0020000005ff7812 */ /* 0x000fe2000784c0ff */
[----:B----4-:R-:W-:Y:S01]  /*47240*/  FMUL R7, R27, UR17 ;  /* 0x000000111b077c20 */ /* 0x010fe20008400000 */
[----:B------:R-:W-:-:S04]  /*47250*/  ISETP.LT.OR P4, PT, R26, 0xda, !P1 ;  /* 0x000000da1a00780c */ /* 0x000fc80004f81670 */
[----:B------:R-:W-:-:S07]  /*47260*/  F2FP.SATFINITE.E4M3.F32.PACK_AB_MERGE_C R7, RZ, R7, RZ ;  /* 0x00000007ff07723e */ /* 0x000fce00048070ff */
[----:B------:R1:W-:Y:S01]  /*47270*/  @!P2 STG.E.U8 desc[UR24][R216.64+0xf1], R7 ;  /* 0x0000f107d800a986 */ /* 0x0003e2000c101118 */
[----:B------:R-:W-:Y:S02]  /*47280*/  ISETP.LT.OR P2, PT, R26, 0xe1, !P1 ;  /* 0x000000e11a00780c */ /* 0x000fe40004f41670 */
[----:B------:R-:W-:-:S04]  /*47290*/  @!P4 IADD3 R51, P0, P3, R6, UR6, R3 ;  /* 0x000000060633cc10 */ /* 0x000fc8000fb1e003 */
[----:B------:R-:W-:-:S07]  /*472a0*/  @!P4 IADD3.X R50, R29, UR13, R0, P0, P3 ;  /* 0x0000000d1d32cc10 */ /* 0x000fce00087e6400 */
[----:B------:R-:W-:Y:S01]  /*472b0*/  @!P2 IADD3 R47, P0, P3, R6, UR6, R3 ;  /* 0x00000006062fac10 */ /* 0x000fe2000fb1e003 */
[----:B-1----:R-:W-:-:S03]  /*472c0*/  FMUL R7, R16, UR17 ;  /* 0x0000001110077c20 */ /* 0x002fc60008400000 */
[----:B------:R-:W-:Y:S02]  /*472d0*/  @!P2 IADD3.X R46, R29, UR13, R0, P0, P3 ;  /* 0x0000000d1d2eac10 */ /* 0x000fe400087e6400 */
[----:B0-----:R-:W-:Y:S02]  /*472e0*/  @!P5 IADD3 R8, P0, R99, R8, RZ ;  /* 0x000000086308d210 */ /* 0x001fe40007f1e0ff */
[----:B------:R-:W-:-:S03]  /*472f0*/  F2FP.SATFINITE.E4M3.F32.PACK_AB_MERGE_C R7, RZ, R7, RZ ;  /* 0x00000007ff07723e */ /* 0x000fc600048070ff */
[----:B------:R-:W-:-:S05]  /*47300*/  @!P5 IMAD.X R9, R102, 0x1, R9, P0 ;  /* 0x000000016609d824 */ /* 0x000fca00000e0609 */
[----:B------:R0:W-:Y:S01]  /*47310*/  @!P5 STG.E.U8 desc[UR24][R8.64+0xf0], R7 ;  /* 0x0000f0070800d986 */ /* 0x0001e2000c101118 */
[C---:B------:R-:W-:Y:S01]  /*47320*/  ISETP.LT.OR P4, PT, R26.reuse, 0xe2, !P1 ;  /* 0x000000e21a00780c */ /* 0x040fe20004f81670 */
[----:B0-----:R-:W0:Y:S01]  /*47330*/  @!P6 LDC.64 R8, c[0x0][0x5c0] ;  /* 0x00017000ff08eb82 */ /* 0x001e220000000a00 */
[----:B------:R-:W-:-:S11]  /*47340*/  ISETP.LT.OR P5, PT, R26, 0xe9, !P1 ;  /* 0x000000e91a00780c */ /* 0x000fd60004fa1670 */
[----:B------:R-:W-:Y:S01]  /*47350*/  @!P4 IADD3 R28, P0, P3, R6, UR6, R3 ;  /* 0x00000006061ccc10 */ /* 0x000fe2000fb1e003 */
[----:B------:R-:W-:-:S03]  /*47360*/  FMUL R7, R13, UR17 ;  /* 0x000000110d077c20 */ /* 0x000fc60008400000 */
[----:B------:R-:W-:Y:S02]  /*47370*/  @!P4 IADD3.X R27, R29, UR13, R0, P0, P3 ;  /* 0x0000000d1d1bcc10 */ /* 0x000fe400087e6400 */
[----:B------:R-:W-:Y:S02]  /*47380*/  F2FP.SATFINITE.E4M3.F32.PACK_AB_MERGE_C R7, RZ, R7, RZ ;  /* 0x00000007ff07723e */ /* 0x000fe400048070ff */
[----:B------:R-:W-:-:S04]  /*47390*/  @!P5 IADD3 R17, P3, P4, R6, UR6, R3 ;  /* 0x000000060611dc10 */ /* 0x000fc8000fc7e003 */
[----:B------:R-:W-:Y:S02]  /*473a0*/  @!P5 IADD3.X R16, R29, UR13, R0, P3, P4 ;  /* 0x0000000d1d10dc10 */ /* 0x000fe40009fe8400 */
[----:B0-----:R-:W-:Y:S02]  /*473b0*/  @!P6 IADD3 R8, P0, R98, R8, RZ ;  /* 0x000000086208e210 */ /* 0x001fe40007f1e0ff */
[----:B------:R-:W-:-:S03]  /*473c0*/  ISETP.LT.OR P4, PT, R26, 0xea, !P1 ;  /* 0x000000ea1a00780c */ /* 0x000fc60004f81670 */
[----:B------:R-:W-:-:S05]  /*473d0*/  @!P6 IMAD.X R9, R103, 0x1, R9, P0 ;  /* 0x000000016709e824 */ /* 0x000fca00000e0609 */
[----:B------:R0:W-:Y:S02]  /*473e0*/  @!P6 STG.E.U8 desc[UR24][R8.64+0xf1], R7 ;  /* 0x0000f1070800e986 */ /* 0x0001e4000c101118 */
[----:B0-----:R-:W-:Y:S02]  /*473f0*/  FMUL R7, R199, UR17 ;  /* 0x00000011c7077c20 */ /* 0x001fe40008400000 */
[----:B------:R-:W2:Y:S01]  /*47400*/  LDL.LU R199, [R1+0x66c] ;  /* 0x00066c0001c77983 */ /* 0x000ea20000300800 */
[----:B------:R-:W-:-:S04]  /*47410*/  @!P4 IADD3 R15, P0, P3, R6, UR6, R3 ;  /* 0x00000006060fcc10 */ /* 0x000fc8000fb1e003 */
[----:B------:R-:W-:Y:S02]  /*47420*/  @!P4 IADD3.X R13, R29, UR13, R0, P0, P3 ;  /* 0x0000000d1d0dcc10 */ /* 0x000fe400087e6400 */
[----:B------:R-:W-:Y:S02]  /*47430*/  ISETP.LT.OR P0, PT, R26, 0xf1, !P1 ;  /* 0x000000f11a00780c */ /* 0x000fe40004f01670 */
[C---:B------:R-:W-:Y:S02]  /*47440*/  LOP3.LUT P2, RZ, R5.reuse, 0x10000, RZ, 0xc0, !PT ;  /* 0x0001000005ff7812 */ /* 0x040fe4000784c0ff */
[----:B------:R-:W-:-:S09]  /*47450*/  LOP3.LUT R5, R5, 0xfffbffff, RZ, 0xc0, !PT ;  /* 0xfffbffff05057812 */ /* 0x000fd200078ec0ff */
[----:B------:R-:W-:-:S04]  /*47460*/  @!P0 IADD3 R12, P3, P6, R6, UR6, R3 ;  /* 0x00000006060c8c10 */ /* 0x000fc8000fe7e003 */
[----:B------:R-:W-:Y:S02]  /*47470*/  @!P0 IADD3.X R11, R29, UR13, R0, P3, P6 ;  /* 0x0000000d1d0b8c10 */ /* 0x000fe40009fec400 */
[----:B------:R-:W-:Y:S02]  /*47480*/  ISETP.LT.OR P3, PT, R26, 0xf2, !P1 ;  /* 0x000000f21a00780c */ /* 0x000fe40004f61670 */
[----:B------:R-:W-:Y:S02]  /*47490*/  @P5 LOP3.LUT R5, R5, 0x40000, RZ, 0xfc, !PT ;  /* 0x0004000005055812 */ /* 0x000fe400078efcff */
[----:B------:R-:W-:Y:S01]  /*474a0*/  F2FP.SATFINITE.E4M3.F32.PACK_AB_MERGE_C R7, RZ, R7, RZ ;  /* 0x00000007ff07723e */ /* 0x000fe200048070ff */
[----:B------:R-:W-:Y:S01]  /*474b0*/  FMUL R8, R186, UR17 ;  /* 0x00000011ba087c20 */ /* 0x000fe20008400000 */
[----:B------:R-:W-:Y:S01]  /*474c0*/  LOP3.LUT R5, R5, 0xfff7ffff, RZ, 0xc0, !PT ;  /* 0xfff7ffff05057812 */ /* 0x000fe200078ec0ff */
[----:B------:R-:W3:Y:S04]  /*474d0*/  LDL.LU R186, [R1+0x670] ;  /* 0x0006700001ba7983 */ /* 0x000ee80000300800 */
[----:B------:R0:W-:Y:S01]  /*474e0*/  @!P2 STG.E.U8 desc[UR24][R226.64+0xf8], R7 ;  /* 0x0000f807e200a986 */ /* 0x0001e2000c101118 */
[----:B------:R-:W-:-:S02]  /*474f0*/  @P4 LOP3.LUT R5, R5, 0x80000, RZ, 0xfc, !PT ;  /* 0x0008000005054812 */ /* 0x000fc400078efcff */
[----:B------:R-:W-:Y:S02]  /*47500*/  @!P3 IADD3 R10, P2, P6, R6, UR6, R3 ;  /* 0x00000006060abc10 */ /* 0x000fe4000fe5e003 */
[C---:B------:R-:W-:Y:S02]  /*47510*/  LOP3.LUT P5, RZ, R14.reuse, 0x4, RZ, 0xc0, !PT ;  /* 0x000000040eff7812 */ /* 0x040fe400078ac0ff */
[----:B------:R-:W-:Y:S02]  /*47520*/  LOP3.LUT P4, RZ, R14, 0x2, RZ, 0xc0, !PT ;  /* 0x000000020eff7812 */ /* 0x000fe4000788c0ff */
[----:B0-----:R-:W-:Y:S02]  /*47530*/  @!P3 IADD3.X R7, R29, UR13, R0, P2, P6 ;  /* 0x0000000d1d07bc10 */ /* 0x001fe400097ec400 */
[----:B------:R-:W-:Y:S01]  /*47540*/  LOP3.LUT P6, RZ, R5, 0x8000, RZ, 0xc0, !PT ;  /* 0x0000800005ff7812 */ /* 0x000fe200078cc0ff */
[----:B------:R-:W-:Y:S02]  /*47550*/  FMUL R14, R187, UR17 ;  /* 0x00000011bb0e7c20 */ /* 0x000fe40008400000 */
[----:B------:R-:W4:Y:S01]  /*47560*/  LDL.LU R187, [R1+0x674] ;  /* 0x0006740001bb7983 */ /* 0x000f220000300800 */
[----:B------:R-:W-:-:S09]  /*47570*/  F2FP.SATFINITE.E4M3.F32.PACK_AB_MERGE_C R8, RZ, R8, RZ ;  /* 0x00000008ff08723e */ /* 0x000fd200048070ff */
[----:B------:R0:W-:Y:S02]  /*47580*/  @!P6 STG.E.U8 desc[UR24][R224.64+0xf9], R8 ;  /* 0x0000f908e000e986 */ /* 0x0001e4000c101118 */
[----:B0-----:R-:W0:Y:S01]  /*47590*/  @!P5 LDC.64 R8, c[0x0][0x5c0] ;  /* 0x00017000ff08db82 */ /* 0x001e220000000a00 */
[----:B------:R-:W-:Y:S02]  /*475a0*/  F2FP.SATFINITE.E4M3.F32.PACK_AB_MERGE_C R14, RZ, R14, RZ ;  /* 0x0000000eff0e723e */ /* 0x000fe400048070ff */
[----:B0-----:R-:W-:-:S05]  /*475b0*/  @!P5 IADD3 R8, P6, R109, R8, RZ ;  /* 0x000000086d08d210 */ /* 0x001fca0007fde0ff */
[----:B------:R-:W-:-:S05]  /*475c0*/  @!P5 IMAD.X R9, R113, 0x1, R9, P6 ;  /* 0x000000017109d824 */ /* 0x000fca00030e0609 */
[----:B------:R0:W-:Y:S02]  /*475d0*/  @!P5 STG.E.U8 desc[UR24][R8.64+0xf8], R14 ;  /* 0x0000f80e0800d986 */ /* 0x0001e4000c101118 */
[----:B0-----:R-:W-:Y:S01]  /*475e0*/  FMUL R14, R202, UR17 ;  /* 0x00000011ca0e7c20 */ /* 0x001fe20008400000 */
[----:B------:R-:W0:Y:S01]  /*475f0*/  @!P4 LDC.64 R8, c[0x0][0x5c0] ;  /* 0x00017000ff08cb82 */ /* 0x000e220000000a00 */
[----:B------:R-:W4:Y:S03]  /*47600*/  LDL.LU R202, [R1+0x678] ;  /* 0x0006780001ca7983 */ /* 0x000f260000300800 */
[----:B------:R-:W-:Y:S02]  /*47610*/  F2FP.SATFINITE.E4M3.F32.PACK_AB_MERGE_C R14, RZ, R14, RZ ;  /* 0x0000000eff0e723e */ /* 0x000fe400048070ff */
[----:B0-----:R-:W-:-:S05]  /*47620*/  @!P4 IADD3 R8, P6, R108, R8, RZ ;  /* 0x000000086c08c210 */ /* 0x001fca0007fde0ff */
[----:B------:R-:W-:-:S05]  /*47630*/  @!P4 IMAD.X R9, R112, 0x1, R9, P6 ;  /* 0x000000017009c824 */ /* 0x000fca00030e0609 */
[----:B------:R0:W-:Y:S02]  /*47640*/  @!P4 STG.E.U8 desc[UR24][R8.64+0xf9], R14 ;  /* 0x0000f90e0800c986 */ /* 0x0001e4000c101118 */
[----:B0-----:R-:W-:Y:S02]  /*47650*/  FMUL R8, R203, UR17 ;  /* 0x00000011cb087c20 */ /* 0x001fe40008400000 */
[----:B------:R-:W4:Y:S01]  /*47660*/  LDL.LU R203, [R1+0x67c] ;  /* 0x00067c0001cb7983 */ /* 0x000f220000300800 */
[----:B------:R-:W-:-:S04]  /*47670*/  LOP3.LUT P2, RZ, R5, 0x100000, RZ, 0xc0, !PT ;  /* 0x0010000005ff7812 */ /* 0x000fc8000784c0ff */
[C---:B------:R-:W-:Y:S02]  /*47680*/  ISETP.LT.OR P5, PT, R26.reuse, 0x1, !P2 ;  /* 0x000000011a00780c */ /* 0x040fe400057a1670 */
[----:B------:R-:W-:Y:S02]  /*47690*/  F2FP.SATFINITE.E4M3.F32.PACK_AB_MERGE_C R8, RZ, R8, RZ ;  /* 0x00000008ff08723e */ /* 0x000fe400048070ff */
[----:B------:R-:W-:-:S09]  /*476a0*/  ISETP.LT.OR P6, PT, R26, 0x2, !P2 ;  /* 0x000000021a00780c */ /* 0x000fd200057c1670 */
[----:B------:R2:W-:Y:S01]  /*476b0*/  @!P5 STG.E.U8 desc[UR24][R192.64], R8 ;  /* 0x00000008c000d986 */ /* 0x0005e2000c101118 */
[----:B------:R-:W-:Y:S01]  /*476c0*/  ISETP.LT.OR P5, PT, R26, 0x1, !P1 ;  /* 0x000000011a00780c */ /* 0x000fe20004fa1670 */
[----:B--2---:R-:W-:Y:S02]  /*476d0*/  FMUL R8, R199, UR17 ;  /* 0x00000011c7087c20 */ /* 0x004fe40008400000 */
[----:B------:R-:W2:Y:S03]  /*476e0*/  LDL.LU R199, [R1+0x680] ;  /* 0x0006800001c77983 */ /* 0x000ea60000300800 */
[----:B------:R-:W-:-:S05]  /*476f0*/  F2FP.SATFINITE.E4M3.F32.PACK_AB_MERGE_C R8, RZ, R8, RZ ;  /* 0x00000008ff08723e */ /* 0x000fca00048070ff */
[----:B------:R0:W-:Y:S02]  /*47700*/  @!P6 STG.E.U8 desc[UR24][R230.64+0x1], R8 ;  /* 0x00000108e600e986 */ /* 0x0001e4000c101118 */
[----:B0-----:R-:W0:Y:S01]  /*47710*/  @!P5 LDC.64 R8, c[0x0][0x5c0] ;  /* 0x00017000ff08db82 */ /* 0x001e220000000a00 */
[----:B---3--:R-:W-:Y:S02]  /*47720*/  FMUL R14, R186, UR17 ;  /* 0x00000011ba0e7c20 */ /* 0x008fe40008400000 */
[----:B------:R-:W3:Y:S01]  /*47730*/  LDL.LU R186, [R1+0x684] ;  /* 0x0006840001ba7983 */ /* 0x000ee20000300800 */
[----:B0-----:R-:W-:-:S05]  /*47740*/  @!P5 IADD3 R8, P6, R116, R8, RZ ;  /* 0x000000087408d210 */ /* 0x001fca0007fde0ff */
[----:B------:R-:W-:Y:S01]  /*47750*/  @!P5 IMAD.X R9, R130, 0x1, R9, P6 ;  /* 0x000000018209d824 */ /* 0x000fe200030e0609 */
[C---:B------:R-:W-:Y:S02]  /*47760*/  ISETP.LT.OR P6, PT, R26.reuse, 0x1, !P1 ;  /* 0x000000011a00780c */ /* 0x040fe40004fc1670 */
[----:B------:R-:W-:Y:S02]  /*47770*/  ISETP.LT.OR P5, PT, R26, 0x2, !P1 ;  /* 0x000000021a00780c */ /* 0x000fe40004fa1670 */
[----:B------:R-:W-:-:S09]  /*47780*/  F2FP.SATFINITE.E4M3.F32.PACK_AB_MERGE_C R14, RZ, R14, RZ ;  /* 0x0000000eff0e723e */ /* 0x000fd200048070ff */
[----:B------:R0:W-:Y:S02]  /*47790*/  @!P6 STG.E.U8 desc[UR24][R8.64], R14 ;  /* 0x0000000e0800e986 */ /* 0x0001e4000c101118 */
[----:B0-----:R-:W0:Y:S01]  /*477a0*/  @!P5 LDC.64 R8, c[0x0][0x5c0] ;  /* 0x00017000ff08db82 */ /* 0x001e220000000a00 */
[----:B----4-:R-:W-:Y:S02]  /*477b0*/  FMUL R14, R187, UR17 ;  /* 0x00000011bb0e7c20 */ /* 0x010fe40008400000 */
[----:B------:R-:W4:Y:S03]  /*477c0*/  LDL.LU R187, [R1+0x688] ;  /* 0x0006880001bb7983 */ /* 0x000f260000300800 */
[----:B------:R-:W-:Y:S01]  /*477d0*/  F2FP.SATFINITE.E4M3.F32.PACK_AB_MERGE_C R14, RZ, R14, RZ ;  /* 0x0000000eff0e723e */ /* 0x000fe200048070ff */
[----:B------:R-:W4:Y:S01]  /*477e0*/  LDL.LU.64 R210, [R1+0x38] ;  /* 0x0000380001d27983 */ /* 0x000f220000300a00 */
[----:B0-----:R-:W-:-:S05]  /*477f0*/  @!P5 IADD3 R8, P6, R117, R8, RZ ;  /* 0x000000087508d210 */ /* 0x001fca0007fde0ff */
[----:B------:R-:W-:Y:S01]  /*47800*/  @!P5 IMAD.X R9, R131, 0x1, R9, P6 ;  /* 0x000000018309d824 */ /* 0x000fe200030e0609 */
[----:B------:R-:W-:-:S13]  /*47810*/  ISETP.LT.OR P6, PT, R26, 0x2, !P1 ;  /* 0x000000021a00780c */ /* 0x000fda0004fc1670 */
[----:B------:R0:W-:Y:S02]  /*47820*/  @!P6 STG.E.U8 desc[UR24][R8.64+0x1], R14 ;  /* 0x0000010e0800e986 */ /* 0x0001e4000c101118 */
[----:B0-----:R-:W-:Y:S02]  /*47830*/  FMUL R8, R202, UR17 ;  /* 0x00000011ca087c20 */ /* 0x001fe40008400000 */
[----:B------:R-:W4:Y:S01]  /*47840*/  LDL.LU R202, [R1+0x68c] ;  /* 0x00068c0001ca7983 */ /* 0x000f220000300800 */
[C---:B------:R-:W-:Y:S02]  /*47850*/  ISETP.LT.OR P5, PT, R26.reuse, 0x9, !P2 ;  /* 0x000000091a00780c */ /* 0x040fe400057a1670 */
[----:B------:R-:W-:Y:S01]  /*47860*/  F2FP.SATFINITE.E4M3.F32.PACK_AB_MERGE_C R8, RZ, R8, RZ ;  /* 0x00000008ff08723e */ /* 0x000fe200048070ff */
[----:B------:R-:W4:Y:S01]  /*47870*/  LDL.LU.64 R192, [R1] ;  /* 0x0000000001c07983 */ /* 0x000f220000300a00 */
[----:B------:R-:W-:-:S09]  /*47880*/  ISETP.LT.OR P6, PT, R26, 0xa, !P2 ;  /* 0x0000000a1a00780c */ /* 0x000fd200057c1670 */
[----:B------:R0:W-:Y:S01]  /*47890*/  @!P5 STG.E.U8 desc[UR24][R236.64+0x8], R8 ;  /* 0x00000808ec00d986 */ /* 0x0001e2000c101118 */
[----:B------:R-:W-:Y:S01]  /*478a0*/  ISETP.LT.OR P5, PT, R26, 0x9, !P1 ;  /* 0x000000091a00780c */ /* 0x000fe20004fa1670 */
[----:B0-----:R-:W-:Y:S02]  /*478b0*/  FMUL R8, R203, UR17 ;  /* 0x00000011cb087c20 */ /* 0x001fe40008400000 */
[----:B------:R-:W4:Y:S03]  /*478c0*/  LDL.LU R203, [R1+0x690] ;  /* 0x0006900001cb7983 */ /* 0x000f260000300800 */
[----:B------:R-:W-:-:S05]  /*478d0*/  F2FP.SATFINITE.E4M3.F32.PACK_AB_MERGE_C R8, RZ, R8, RZ ;  /* 0x00000008ff08723e */ /* 0x000fca00048070ff */
[----:B------:R0:W-:Y:S02]  /*478e0*/  @!P6 STG.E.U8 desc[UR24][R228.64+0x9], R8 ;  /* 0x00000908e400e986 */ /* 0x0001e4000c101118 */
[----:B0-----:R-:W0:Y:S02]  /*478f0*/  @!P5 LDC.64 R8, c[0x0][0x5c0] ;  /* 0x00017000ff08db82 */ /* 0x001e240000000a00 */
[----:B0-----:R-:W-:-:S05]  /*47900*/  @!P5 IADD3 R8, P6, R132, R8, RZ ;  /* 0x000000088408d210 */ /* 0x001fca0007fde0ff */
[----:B------:R-:W-:Y:S01]  /*47910*/  @!P5 IMAD.X R9, R136, 0x1, R9, P6 ;  /* 0x000000018809d824 */ /* 0x000fe200030e0609 */
[C---:B------:R-:W-:Y:S02]  /*47920*/  ISETP.LT.OR P6, PT, R26.reuse, 0x9, !P1 ;  /* 0x000000091a00780c */ /* 0x040fe40004fc1670 */
        /* <DEDUP_REMOVED lines=8> */
[----:B0-----:R-:W-:-:S03]  /*479b0*/  @!P5 IADD3 R8, P6, R133, R8, RZ ;  /* 0x000000088508d210 */ /* 0x001fc60007fde0ff */
[----:B------:R-:W3:Y:S02]  /*479c0*/  LDL.LU.64 R80, [R1+0x10] ;  /* 0x0000100001507983 */ /* 0x000ee40000300a00 */
[----:B------:R-:W-:Y:S01]  /*479d0*/  @!P5 IMAD.X R9, R137, 0x1, R9, P6 ;  /* 0x000000018909d824 */ /* 0x000fe200030e0609 */
[----:B------:R-:W-:Y:S02]  /*479e0*/  ISETP.LT.OR P6, PT, R26, 0xa, !P1 ;  /* 0x0000000a1a00780c */ /* 0x000fe40004fc1670 */
[----:B------:R-:W-:-:S11]  /*479f0*/  F2FP.SATFINITE.E4M3.F32.PACK_AB_MERGE_C R14, RZ, R14, RZ ;  /* 0x0000000eff0e723e */ /* 0x000fd600048070ff */
[----:B------:R4:W-:Y:S02]  /*47a00*/  @!P6 STG.E.U8 desc[UR24][R8.64+0x9], R14 ;  /* 0x0000090e0800e986 */ /* 0x0009e4000c101118 */
[----:B----4-:R-:W-:Y:S02]  /*47a10*/  FMUL R8, R187, UR17 ;  /* 0x00000011bb087c20 */ /* 0x010fe40008400000 */
[----:B------:R-:W4:Y:S01]  /*47a20*/  LDL.LU R187, [R1+0x69c] ;  /* 0x00069c0001bb7983 */ /* 0x000f220000300800 */
[----:B------:R-:W-:Y:S02]  /*47a30*/  ISETP.LT.OR P5, PT, R26, 0x11, !P2 ;  /* 0x000000111a00780c */ /* 0x000fe400057a1670 */
[----:B------:R-:W-:-:S11]  /*47a40*/  F2FP.SATFINITE.E4M3.F32.PACK_AB_MERGE_C R8, RZ, R8, RZ ;  /* 0x00000008ff08723e */ /* 0x000fd600048070ff */
[----:B------:R0:W-:Y:S02]  /*47a50*/  @!P5 STG.E.U8 desc[UR24][R210.64+0x10], R8 ;  /* 0x00001008d200d986 */ /* 0x0001e4000c101118 */
[----:B0-----:R-:W-:Y:S02]  /*47a60*/  FMUL R8, R202, UR17 ;  /* 0x00000011ca087c20 */ /* 0x001fe40008400000 */
[----:B------:R-:W4:Y:S01]  /*47a70*/  LDL.LU R202, [R1+0x6a0] ;  /* 0x0006a00001ca7983 */ /* 0x000f220000300800 */
[C---:B------:R-:W-:Y:S02]  /*47a80*/  ISETP.LT.OR P6, PT, R26.reuse, 0x12, !P2 ;  /* 0x000000121a00780c */ /* 0x040fe400057c1670 */
[----:B------:R-:W-:Y:S02]  /*47a90*/  ISETP.LT.OR P5, PT, R26, 0x11, !P1 ;  /* 0x000000111a00780c */ /* 0x000fe40004fa1670 */
[----:B------:R-:W-:-:S09]  /*47aa0*/  F2FP.SATFINITE.E4M3.F32.PACK_AB_MERGE_C R8, RZ, R8, RZ ;  /* 0x00000008ff08723e */ /* 0x000fd200048070ff */
[----:B------:R0:W-:Y:S02]  /*47ab0*/  @!P6 STG.E.U8 desc[UR24][R192.64+0x11], R8 ;  /* 0x00001108c000e986 */ /* 0x0001e4000c101118 */
[----:B0-----:R-:W0:Y:S01]  /*47ac0*/  @!P5 LDC.64 R8, c[0x0][0x5c0] ;  /* 0x00017000ff08db82 */ /* 0x001e220000000a00 */
[----:B------:R-:W-:Y:S02]  /*47ad0*/  FMUL R14, R203, UR17 ;  /* 0x00000011cb0e7c20 */ /* 0x000fe40008400000 */
[----:B------:R-:W4:Y:S01]  /*47ae0*/  LDL.LU R203, [R1+0x6a4] ;  /* 0x0006a40001cb7983 */ /* 0x000f220000300800 */
[----:B0-----:R-:W-:-:S03]  /*47af0*/  @!P5 IADD3 R8, P6, R141, R8, RZ ;  /* 0x000000088d08d210 */ /* 0x001fc60007fde0ff */
[----:B------:R-:W4:Y:S02]  /*47b00*/  LDL.LU R193, [R1+0x6a8] ;  /* 0x0006a80001c17983 */ /* 0x000f240000300800 */
[----:B------:R-:W-:Y:S01]  /*47b10*/  @!P5 IMAD.X R9, R143, 0x1, R9, P6 ;  /* 0x000000018f09d824 */ /* 0x000fe200030e0609 */
[C---:B------:R-:W-:Y:S02]  /*47b20*/  ISETP.LT.OR P6, PT, R26.reuse, 0x11, !P1 ;  /* 0x000000111a00780c */ /* 0x040fe40004fc1670 */
[----:B------:R-:W-:Y:S02]  /*47b30*/  ISETP.LT.OR P5, PT, R26, 0x12, !P1 ;  /* 0x000000121a00780c */ /* 0x000fe40004fa1670 */
[----:B------:R-:W-:-:S09]  /*47b40*/  F2FP.SATFINITE.E4M3.F32.PACK_AB_MERGE_C R14, RZ, R14, RZ ;  /* 0x0000000eff0e723e */ /* 0x000fd200048070ff */
[----:B------:R0:W-:Y:S02]  /*47b50*/  @!P6 STG.E.U8 desc[UR24][R8.64+0x10], R14 ;  /* 0x0000100e0800e986 */ /* 0x0001e4000c101118 */
[----:B0-----:R-:W0:Y:S02]  /*47b60*/  @!P5 LDC.64 R8, c[0x0][0x5c0] ;  /* 0x00017000ff08db82 */ /* 0x001e240000000a00 */
[----:B0-----:R-:W-:-:S05]  /*47b70*/  @!P5 IADD3 R8, P6, R140, R8, RZ ;  /* 0x000000088c08d210 */ /* 0x001fca0007fde0ff */
[----:B------:R-:W-:Y:S01]  /*47b80*/  @!P5 IMAD.X R9, R142, 0x1, R9, P6 ;  /* 0x000000018e09d824 */ /* 0x000fe200030e0609 */
[C---:B------:R-:W-:Y:S02]  /*47b90*/  ISETP.LT.OR P6, PT, R26.reuse, 0x12, !P1 ;  /* 0x000000121a00780c */ /* 0x040fe40004fc1670 */
[----:B------:R-:W-:Y:S01]  /*47ba0*/  ISETP.LT.OR P5, PT, R26, 0x19, !P2 ;  /* 0x000000191a00780c */ /* 0x000fe200057a1670 */
[----:B--2---:R-:W-:Y:S02]  /*47bb0*/  FMUL R14, R199, UR17 ;  /* 0x00000011c70e7c20 */ /* 0x004fe40008400000 */
[----:B------:R-:W2:Y:S03]  /*47bc0*/  LDL.LU.64 R198, [R1+0x48] ;  /* 0x0000480001c67983 */ /* 0x000ea60000300a00 */
[----:B------:R-:W-:-:S05]  /*47bd0*/  F2FP.SATFINITE.E4M3.F32.PACK_AB_MERGE_C R14, RZ, R14, RZ ;  /* 0x0000000eff0e723e */ /* 0x000fca00048070ff */
[----:B------:R3:W-:Y:S02]  /*47be0*/  @!P6 STG.E.U8 desc[UR24][R8.64+0x11], R14 ;  /* 0x0000110e0800e986 */ /* 0x0007e4000c101118 */
[----:B---3--:R-:W-:Y:S02]  /*47bf0*/  FMUL R8, R186, UR17 ;  /* 0x00000011ba087c20 */ /* 0x008fe40008400000 */
[----:B------:R-:W3:Y:S03]  /*47c00*/  LDL.LU R186, [R1+0x6ac] ;  /* 0x0006ac0001ba7983 */ /* 0x000ee60000300800 */
[----:B------:R-:W-:Y:S01]  /*47c10*/  F2FP.SATFINITE.E4M3.F32.PACK_AB_MERGE_C R8, RZ, R8, RZ ;  /* 0x00000008ff08723e */ /* 0x000fe200048070ff */
[----:B------:R-:W3:Y:S04]  /*47c20*/  LDL.LU.64 R210, [R1+0x20] ;  /* 0x0000200001d27983 */ /* 0x000ee80000300a00 */
[----:B------:R4:W-:Y:S02]  /*47c30*/  @!P5 STG.E.U8 desc[UR24][R80.64+0x18], R8 ;  /* 0x000018085000d986 */ /* 0x0009e4000c101118 */
[----:B----4-:R-:W-:-:S02]  /*47c40*/  FMUL R8, R187, UR17 ;  /* 0x00000011bb087c20 */ /* 0x010fc40008400000 */
[----:B------:R-:W4:Y:S01]  /*47c50*/  LDL.LU R187, [R1+0x6b0] ;  /* 0x0006b00001bb7983 */ /* 0x000f220000300800 */
[----:B------:R-:W-:-:S03]  /*47c60*/  FMUL R14, R202, UR17 ;  /* 0x00000011ca0e7c20 */ /* 0x000fc60008400000 */
[----:B------:R-:W4:Y:S01]  /*47c70*/  LDL.LU R202, [R1+0x6b4] ;  /* 0x0006b40001ca7983 */ /* 0x000f220000300800 */
[C---:B------:R-:W-:Y:S02]  /*47c80*/  ISETP.LT.OR P6, PT, R26.reuse, 0x1a, !P2 ;  /* 0x0000001a1a00780c */ /* 0x040fe400057c1670 */
[----:B------:R-:W-:Y:S02]  /*47c90*/  ISETP.LT.OR P5, PT, R26, 0x19, !P1 ;  /* 0x000000191a00780c */ /* 0x000fe40004fa1670 */
[----:B------:R-:W-:-:S09]  /*47ca0*/  F2FP.SATFINITE.E4M3.F32.PACK_AB_MERGE_C R8, RZ, R8, RZ ;  /* 0x00000008ff08723e */ /* 0x000fd200048070ff */
[----:B------:R0:W-:Y:S02]  /*47cb0*/  @!P6 STG.E.U8 desc[UR24][R234.64+0x19], R8 ;  /* 0x00001908ea00e986 */ /* 0x0001e4000c101118 */
[----:B0-----:R-:W0:Y:S01]  /*47cc0*/  @!P5 LDC.64 R8, c[0x0][0x5c0] ;  /* 0x00017000ff08db82 */ /* 0x001e220000000a00 */
[----:B------:R-:W-:Y:S02]  /*47cd0*/  F2FP.SATFINITE.E4M3.F32.PACK_AB_MERGE_C R14, RZ, R14, RZ ;  /* 0x0000000eff0e723e */ /* 0x000fe400048070ff */
[----:B0-----:R-:W-:-:S05]  /*47ce0*/  @!P5 IADD3 R8, P6, R146, R8, RZ ;  /* 0x000000089208d210 */ /* 0x001fca0007fde0ff */
[----:B------:R-:W-:Y:S01]  /*47cf0*/  @!P5 IMAD.X R9, R152, 0x1, R9, P6 ;  /* 0x000000019809d824 */ /* 0x000fe200030e0609 */
[C---:B------:R-:W-:Y:S02]  /*47d00*/  ISETP.LT.OR P6, PT, R26.reuse, 0x19, !P1 ;  /* 0x000000191a00780c */ /* 0x040fe40004fc1670 */
[----:B------:R-:W-:-:S11]  /*47d10*/  ISETP.LT.OR P5, PT, R26, 0x1a, !P1 ;  /* 0x0000001a1a00780c */ /* 0x000fd60004fa1670 */
[----:B------:R0:W-:Y:S02]  /*47d20*/  @!P6 STG.E.U8 desc[UR24][R8.64+0x18], R14 ;  /* 0x0000180e0800e986 */ /* 0x0001e4000c101118 */
[----:B0-----:R-:W0:Y:S01]  /*47d30*/  @!P5 LDC.64 R8, c[0x0][0x5c0] ;  /* 0x00017000ff08db82 */ /* 0x001e220000000a00 */
[----:B------:R-:W-:Y:S02]  /*47d40*/  FMUL R14, R203, UR17 ;  /* 0x00000011cb0e7c20 */ /* 0x000fe40008400000 */
[----:B------:R-:W4:Y:S04]  /*47d50*/  LDL.LU R203, [R1+0x6b8] ;  /* 0x0006b80001cb7983 */ /* 0x000f280000300800 */
[----:B------:R-:W4:Y:S01]  /*47d60*/  LDL.LU.64 R80, [R1+0x30] ;  /* 0x0000300001507983 */ /* 0x000f220000300a00 */
[----:B------:R-:W-:-:S02]  /*47d70*/  F2FP.SATFINITE.E4M3.F32.PACK_AB_MERGE_C R14, RZ, R14, RZ ;  /* 0x0000000eff0e723e */ /* 0x000fc400048070ff */
[----:B0-----:R-:W-:-:S05]  /*47d80*/  @!P5 IADD3 R8, P6, R147, R8, RZ ;  /* 0x000000089308d210 */ /* 0x001fca0007fde0ff */
[----:B------:R-:W-:Y:S01]  /*47d90*/  @!P5 IMAD.X R9, R153, 0x1, R9, P6 ;  /* 0x000000019909d824 */ /* 0x000fe200030e0609 */
[C---:B------:R-:W-:Y:S02]  /*47da0*/  ISETP.LT.OR P6, PT, R26.reuse, 0x1a, !P1 ;  /* 0x0000001a1a00780c */ /* 0x040fe40004fc1670 */
[----:B------:R-:W-:-:S11]  /*47db0*/  ISETP.LT.OR P5, PT, R26, 0x21, !P2 ;  /* 0x000000211a00780c */ /* 0x000fd600057a1670 */
[----:B------:R0:W-:Y:S02]  /*47dc0*/  @!P6 STG.E.U8 desc[UR24][R8.64+0x19], R14 ;  /* 0x0000190e0800e986 */ /* 0x0001e4000c101118 */
[----:B0-----:R-:W-:Y:S02]  /*47dd0*/  FMUL R8, R193, UR17 ;  /* 0x00000011c1087c20 */ /* 0x001fe40008400000 */
[----:B------:R-:W4:Y:S03]  /*47de0*/  LDL.LU R193, [R1+0x6bc] ;  /* 0x0006bc0001c17983 */ /* 0x000f260000300800 */
[----:B------:R-:W-:-:S05]  /*47df0*/  F2FP.SATFINITE.E4M3.F32.PACK_AB_MERGE_C R8, RZ, R8, RZ ;  /* 0x00000008ff08723e */ /* 0x000fca00048070ff */
[----:B--2---:R0:W-:Y:S04]  /*47e00*/  @!P5 STG.E.U8 desc[UR24][R198.64+0x20], R8 ;  /* 0x00002008c600d986 */ /* 0x0041e8000c101118 */
[----:B0-----:R-:W2:Y:S01]  /*47e10*/  LDL.LU.64 R198, [R1+0x8] ;  /* 0x0000080001c67983 */ /* 0x001ea20000300a00 */
[C---:B------:R-:W-:Y:S02]  /*47e20*/  ISETP.LT.OR P6, PT, R26.reuse, 0x22, !P2 ;  /* 0x000000221a00780c */ /* 0x040fe400057c1670 */
[----:B------:R-:W-:Y:S01]  /*47e30*/  ISETP.LT.OR P5, PT, R26, 0x21, !P1 ;  /* 0x000000211a00780c */ /* 0x000fe20004fa1670 */
[----:B---3--:R-:W-:Y:S02]  /*47e40*/  FMUL R8, R186, UR17 ;  /* 0x00000011ba087c20 */ /* 0x008fe40008400000 */
[----:B------:R-:W3:Y:S03]  /*47e50*/  LDL.LU R186, [R1+0x6c0] ;  /* 0x0006c00001ba7983 */ /* 0x000ee60000300800 */
[----:B------:R-:W-:-:S05]  /*47e60*/  F2FP.SATFINITE.E4M3.F32.PACK_AB_MERGE_C R8, RZ, R8, RZ ;  /* 0x00000008ff08723e */ /* 0x000fca00048070ff */
[----:B------:R0:W-:Y:S02]  /*47e70*/  @!P6 STG.E.U8 desc[UR24][R210.64+0x21], R8 ;  /* 0x00002108d200e986 */ /* 0x0001e4000c101118 */
[----:B0-----:R-:W0:Y:S01]  /*47e80*/  @!P5 LDC.64 R8, c[0x0][0x5c0] ;  /* 0x00017000ff08db82 */ /* 0x001e220000000a00 */
[----:B----4-:R-:W-:Y:S02]  /*47e90*/  FMUL R14, R187, UR17 ;  /* 0x00000011bb0e7c20 */ /* 0x010fe40008400000 */
[----:B------:R-:W4:Y:S01]  /*47ea0*/  LDL.LU R187, [R1+0x6c4] ;  /* 0x0006c40001bb7983 */ /* 0x000f220000300800 */
[----:B0-----:R-:W-:-:S05]  /*47eb0*/  @!P5 IADD3 R8, P6, R154, R8, RZ ;  /* 0x000000089a08d210 */ /* 0x001fca0007fde0ff */
[----:B------:R-:W-:Y:S01]  /*47ec0*/  @!P5 IMAD.X R9, R156, 0x1, R9, P6 ;  /* 0x000000019c09d824 */ /* 0x000fe200030e0609 */
[----:B------:R-:W-:Y:S02]  /*47ed0*/  ISETP.LT.OR P6, PT, R26, 0x21, !P1 ;  /* 0x000000211a00780c */ /* 0x000fe40004fc1670 */
[----:B------:R-:W-:-:S11]  /*47ee0*/  F2FP.SATFINITE.E4M3.F32.PACK_AB_MERGE_C R14, RZ, R14, RZ ;  /* 0x0000000eff0e723e */ /* 0x000fd600048070ff */
[----:B------:R0:W-:Y:S02]  /*47ef0*/  @!P6 STG.E.U8 desc[UR24][R8.64+0x20], R14 ;  /* 0x0000200e0800e986 */ /* 0x0001e4000c101118 */
[----:B0-----:R-:W-:Y:S02]  /*47f00*/  FMUL R14, R202, UR17 ;  /* 0x00000011ca0e7c20 */ /* 0x001fe40008400000 */
[----:B------:R-:W4:Y:S01]  /*47f10*/  LDL.LU R202, [R1+0x6c8] ;  /* 0x0006c80001ca7983 */ /* 0x000f220000300800 */
[----:B------:R-:W-:Y:S02]  /*47f20*/  ISETP.LT.OR P5, PT, R26, 0x22, !P1 ;  /* 0x000000221a00780c */ /* 0x000fe40004fa1670 */
[----:B------:R-:W-:Y:S01]  /*47f30*/  F2FP.SATFINITE.E4M3.F32.PACK_AB_MERGE_C R14, RZ, R14, RZ ;  /* 0x0000000eff0e723e */ /* 0x000fe200048070ff */
[----:B------:R-:W4:Y:S10]  /*47f40*/  LDL.LU.64 R210, [R1+0x50] ;  /* 0x0000500001d27983 */ /* 0x000f340000300a00 */
[----:B------:R-:W0:Y:S02]  /*47f50*/  @!P5 LDC.64 R8, c[0x0][0x5c0] ;  /* 0x00017000ff08db82 */ /* 0x000e240000000a00 */
        /* <DEDUP_REMOVED lines=8> */
[----:B------:R0:W-:Y:S04]  /*47fe0*/  @!P5 STG.E.U8 desc[UR24][R80.64+0x28], R8 ;  /* 0x000028085000d986 */ /* 0x0001e8000c101118 */
[----:B0-----:R-:W4:Y:S01]  /*47ff0*/  LDL.LU.64 R80, [R1+0x40] ;  /* 0x0000400001507983 */ /* 0x001f220000300a00 */
[C---:B------:R-:W-:Y:S02]  /*48000*/  ISETP.LT.OR P6, PT, R26.reuse, 0x2a, !P2 ;  /* 0x0000002a1a00780c */ /* 0x040fe400057c1670 */
[----:B------:R-:W-:Y:S01]  /*48010*/  ISETP.LT.OR P5, PT, R26, 0x29, !P1 ;  /* 0x000000291a00780c */ /* 0x000fe20004fa1670 */
[----:B------:R-:W-:-:S05]  /*48020*/  FMUL R8, R193, UR17 ;  /* 0x00000011c1087c20 */ /* 0x000fca0008400000 */
[----:B------:R-:W-:-:S05]  /*48030*/  F2FP.SATFINITE.E4M3.F32.PACK_AB_MERGE_C R8, RZ, R8, RZ ;  /* 0x00000008ff08723e */ /* 0x000fca00048070ff */
[----:B--2---:R0:W-:Y:S04]  /*48040*/  @!P6 STG.E.U8 desc[UR24][R198.64+0x29], R8 ;  /* 0x00002908c600e986 */ /* 0x0041e8000c101118 */
[----:B0-----:R-:W2:Y:S01]  /*48050*/  LDL.LU R199, [R1+0x6d0] ;  /* 0x0006d00001c77983 */ /* 0x001ea20000300800 */
[----:B------:R-:W0:Y:S01]  /*48060*/  @!P5 LDC.64 R8, c[0x0][0x5c0] ;  /* 0x00017000ff08db82 */ /* 0x000e220000000a00 */
        /* <DEDUP_REMOVED lines=20> */
[----:B------:R-:W-:Y:S02]  /*481b0*/  F2FP.SATFINITE.E4M3.F32.PACK_AB_MERGE_C R8, RZ, R8, RZ ;  /* 0x00000008ff08723e */ /* 0x000fe400048070ff */
        /* <DEDUP_REMOVED lines=18> */
[----:B------:R-:W3:Y:S03]  /*482e0*/  LDL.LU R186, [R1+0x6e8] ;  /* 0x0006e80001ba7983 */ /* 0x000ee60000300800 */
[----:B------:R-:W-:Y:S02]  /*482f0*/  F2FP.SATFINITE.E4M3.F32.PACK_AB_MERGE_C R14, RZ, R14, RZ ;  /* 0x0000000eff0e723e */ /* 0x000fe400048070ff */
[----:B0-----:R-:W-:-:S05]  /*48300*/  @!P5 IADD3 R8, P6, R183, R8, RZ ;  /* 0x00000008b708d210 */ /* 0x001fca0007fde0ff */
[----:B------:R-:W-:Y:S01]  /*48310*/  @!P5 IMAD.X R9, R185, 0x1, R9, P6 ;  /* 0x00000001b909d824 */ /* 0x000fe200030e0609 */
[----:B------:R-:W-:-:S13]  /*48320*/  ISETP.LT.OR P6, PT, R26, 0x32, !P1 ;  /* 0x000000321a00780c */ /* 0x000fda0004fc1670 */
        /* <DEDUP_REMOVED lines=17> */
[----:B------:R-:W-:Y:S02]  /*48440*/  FMUL R14, R203, UR17 ;  /* 0x00000011cb0e7c20 */ /* 0x000fe40008400000 */
        /* <DEDUP_REMOVED lines=11> */
[----:B------:R3:W-:Y:S01]  /*48500*/  @!P6 STG.E.U8 desc[UR24][R8.64+0x39], R14 ;  /* 0x0000390e0800e986 */ /* 0x0007e2000c101118 */
[----:B------:R-:W-:Y:S01]  /*48510*/  ISETP.LT.OR P6, PT, R26, 0x42, !P2 ;  /* 0x000000421a00780c */ /* 0x000fe200057c1670 */
[----:B---3--:R-:W-:Y:S02]  /*48520*/  FMUL R8, R186, UR17 ;  /* 0x00000011ba087c20 */ /* 0x008fe40008400000 */
[----:B------:R-:W3:Y:S03]  /*48530*/  LDL.LU R186, [R1+0x6fc] ;  /* 0x0006fc0001ba7983 */ /* 0x000ee60000300800 */
[----:B------:R-:W-:-:S05]  /*48540*/  F2FP.SATFINITE.E4M3.F32.PACK_AB_MERGE_C R8, RZ, R8, RZ ;  /* 0x00000008ff08723e */ /* 0x000fca00048070ff */
[----:B------:R4:W-:Y:S01]  /*48550*/  @!P5 STG.E.U8 desc[UR24][R222.64+0x40], R8 ;  /* 0x00004008de00d986 */ /* 0x0009e2000c101118 */
[----:B------:R-:W-:Y:S01]  /*48560*/  ISETP.LT.OR P5, PT, R26, 0x41, !P1 ;  /* 0x000000411a00780c */ /* 0x000fe20004fa1670 */
[----:B----4-:R-:W-:-:S05]  /*48570*/  FMUL R8, R187, UR17 ;  /* 0x00000011bb087c20 */ /* 0x010fca0008400000 */
[----:B------:R-:W-:-:S05]  /*48580*/  F2FP.SATFINITE.E4M3.F32.PACK_AB_MERGE_C R8, RZ, R8, RZ ;  /* 0x00000008ff08723e */ /* 0x000fca00048070ff */
[----:B------:R0:W-:Y:S02]  /*48590*/  @!P6 STG.E.U8 desc[UR24][R220.64+0x41], R8 ;  /* 0x00004108dc00e986 */ /* 0x0001e4000c101118 */
[----:B0-----:R-:W0:Y:S01]  /*485a0*/  @!P5 LDC.64 R8, c[0x0][0x5c0] ;  /* 0x00017000ff08db82 */ /* 0x001e220000000a00 */
[----:B------:R-:W-:Y:S01]  /*485b0*/  FMUL R14, R202, UR17 ;  /* 0x00000011ca0e7c20 */ /* 0x000fe20008400000 */
[----:B0-----:R-:W-:-:S05]  /*485c0*/  @!P5 IADD3 R8, P6, R201, R8, RZ ;  /* 0x00000008c908d210 */ /* 0x001fca0007fde0ff */
[----:B------:R-:W-:Y:S01]  /*485d0*/  @!P5 IMAD.X R9, R215, 0x1, R9, P6 ;  /* 0x00000001d709d824 */ /* 0x000fe200030e0609 */
[C---:B------:R-:W-:Y:S01]  /*485e0*/  ISETP.LT.OR P6, PT, R26.reuse, 0x41, !P1 ;  /* 0x000000411a00780c */ /* 0x040fe20004fc1670 */
[----:B------:R-:W4:Y:S01]  /*485f0*/  LDL.LU R215, [R1+0x8fc] ;  /* 0x0008fc0001d77983 */ /* 0x000f220000300800 */
[----:B------:R-:W-:Y:S02]  /*48600*/  ISETP.LT.OR P5, PT, R26, 0x42, !P1 ;  /* 0x000000421a00780c */ /* 0x000fe40004fa1670 */
[----:B------:R-:W-:Y:S01]  /*48610*/  F2FP.SATFINITE.E4M3.F32.PACK_AB_MERGE_C R14, RZ, R14, RZ ;  /* 0x0000000eff0e723e */ /* 0x000fe200048070ff */
[----:B------:R-:W3:Y:S04]  /*48620*/  LDL.LU R187, [R1+0x700] ;  /* 0x0007000001bb7983 */ /* 0x000ee80000300800 */
[----:B------:R-:W3:Y:S04]  /*48630*/  LDL.LU R202, [R1+0x704] ;  /* 0x0007040001ca7983 */ /* 0x000ee80000300800 */
[----:B------:R0:W-:Y:S02]  /*48640*/  @!P6 STG.E.U8 desc[UR24][R8.64+0x40], R14 ;  /* 0x0000400e0800e986 */ /* 0x0001e4000c101118 */
[----:B0-----:R-:W0:Y:S02]  /*48650*/  @!P5 LDC.64 R8, c[0x0][0x5c0] ;  /* 0x00017000ff08db82 */ /* 0x001e240000000a00 */
[----:B0-----:R-:W-:-:S05]  /*48660*/  @!P5 IADD3 R8, P6, R197, R8, RZ ;  /* 0x00000008c508d210 */ /* 0x001fca0007fde0ff */
[----:B------:R-:W-:Y:S02]  /*48670*/  @!P5 IMAD.X R9, R213, 0x1, R9, P6 ;  /* 0x00000001d509d824 */ /* 0x000fe400030e0609 */
[----:B------:R-:W3:Y:S01]  /*48680*/  LDL.LU R213, [R1+0x8f8] ;  /* 0x0008f80001d57983 */ /* 0x000ee20000300800 */
[C---:B------:R-:W-:Y:S02]  /*48690*/  ISETP.LT.OR P6, PT, R26.reuse, 0x42, !P1 ;  /* 0x000000421a00780c */ /* 0x040fe40004fc1670 */
[----:B------:R-:W-:Y:S01]  /*486a0*/  ISETP.LT.OR P5, PT, R26, 0x49, !P2 ;  /* 0x000000491a00780c */ /* 0x000fe200057a1670 */
[----:B------:R-:W-:Y:S02]  /*486b0*/  FMUL R14, R203, UR17 ;  /* 0x00000011cb0e7c20 */ /* 0x000fe40008400000 */
[----:B------:R-:W3:Y:S03]  /*486c0*/  LDL.LU R203, [R1+0x708] ;  /* 0x0007080001cb7983 */ /* 0x000ee60000300800 */
[----:B------:R-:W-:-:S05]  /*486d0*/  F2FP.SATFINITE.E4M3.F32.PACK_AB_MERGE_C R14, RZ, R14, RZ ;  /* 0x0000000eff0e723e */ /* 0x000fca00048070ff */
[----:B------:R2:W-:Y:S01]  /*486e0*/  @!P6 STG.E.U8 desc[UR24][R8.64+0x41], R14 ;  /* 0x0000410e0800e986 */ /* 0x0005e2000c101118 */
[----:B------:R-:W-:Y:S01]  /*486f0*/  ISETP.LT.OR P6, PT, R26, 0x4a, !P2 ;  /* 0x0000004a1a00780c */ /* 0x000fe200057c1670 */
[----:B--2---:R-:W-:Y:S02]  /*48700*/  FMUL R8, R199, UR17 ;  /* 0x00000011c7087c20 */ /* 0x004fe40008400000 */
[----:B------:R-:W2:Y:S03]  /*48710*/  LDL.LU R199, [R1+0x70c] ;  /* 0x00070c0001c77983 */ /* 0x000ea60000300800 */
[----:B------:R-:W-:-:S05]  /*48720*/  F2FP.SATFINITE.E4M3.F32.PACK_AB_MERGE_C R8, RZ, R8, RZ ;  /* 0x00000008ff08723e */ /* 0x000fca00048070ff */
[----:B----4-:R3:W-:Y:S01]  /*48730*/  @!P5 STG.E.U8 desc[UR24][R214.64+0x48], R8 ;  /* 0x00004808d600d986 */ /* 0x0107e2000c101118 */
[----:B------:R-:W-:Y:S01]  /*48740*/  ISETP.LT.OR P5, PT, R26, 0x49, !P1 ;  /* 0x000000491a00780c */ /* 0x000fe20004fa1670 */
[----:B---3--:R-:W-:-:S05]  /*48750*/  FMUL R8, R186, UR17 ;  /* 0x00000011ba087c20 */ /* 0x008fca0008400000 */
[----:B------:R-:W-:Y:S01]  /*48760*/  F2FP.SATFINITE.E4M3.F32.PACK_AB_MERGE_C R8, RZ, R8, RZ ;  /* 0x00000008ff08723e */ /* 0x000fe200048070ff */
[----:B------:R-:W-:-:S04]  /*48770*/  FMUL R14, R187, UR17 ;  /* 0x00000011bb0e7c20 */ /* 0x000fc80008400000 */
[----:B------:R0:W-:Y:S02]  /*48780*/  @!P6 STG.E.U8 desc[UR24][R212.64+0x49], R8 ;  /* 0x00004908d400e986 */ /* 0x0001e4000c101118 */
[----:B0-----:R-:W0:Y:S01]  /*48790*/  @!P5 LDC.64 R8, c[0x0][0x5c0] ;  /* 0x00017000ff08db82 */ /* 0x001e220000000a00 */
[----:B------:R-:W-:Y:S02]  /*487a0*/  F2FP.SATFINITE.E4M3.F32.PACK_AB_MERGE_C R14, RZ, R14, RZ ;  /* 0x0000000eff0e723e */ /* 0x000fe400048070ff */
[----:B0-----:R-:W-:Y:S02]  /*487b0*/  @!P5 IADD3 R8, P6, R204, R8, RZ ;  /* 0x00000008cc08d210 */ /* 0x001fe40007fde0ff */
[----:B------:R-:W3:Y:S03]  /*487c0*/  LDL.LU R204, [R1+0x8f4] ;  /* 0x0008f40001cc7983 */ /* 0x000ee60000300800 */
[----:B------:R-:W-:Y:S01]  /*487d0*/  @!P5 IMAD.X R9, R206, 0x1, R9, P6 ;  /* 0x00000001ce09d824 */ /* 0x000fe200030e0609 */
[C---:B------:R-:W-:Y:S01]  /*487e0*/  ISETP.LT.OR P6, PT, R26.reuse, 0x49, !P1 ;  /* 0x000000491a00780c */ /* 0x040fe20004fc1670 */
[----:B------:R-:W4:Y:S01]  /*487f0*/  LDL.LU R206, [R1+0x8f0] ;  /* 0x0008f00001ce7983 */ /* 0x000f220000300800 */
[----:B------:R-:W-:-:S03]  /*48800*/  ISETP.LT.OR P5, PT, R26, 0x4a, !P1 ;  /* 0x0000004a1a00780c */ /* 0x000fc60004fa1670 */
[----:B------:R-:W3:Y:S08]  /*48810*/  LDL.LU R186, [R1+0x710] ;  /* 0x0007100001ba7983 */ /* 0x000ef00000300800 */
[----:B------:R0:W-:Y:S02]  /*48820*/  @!P6 STG.E.U8 desc[UR24][R8.64+0x48], R14 ;  /* 0x0000480e0800e986 */ /* 0x0001e4000c101118 */
[----:B0-----:R-:W0:Y:S02]  /*48830*/  @!P5 LDC.64 R8, c[0x0][0x5c0] ;  /* 0x00017000ff08db82 */ /* 0x001e240000000a00 */
[----:B0-----:R-:W-:-:S02]  /*48840*/  @!P5 IADD3 R8, P6, R207, R8, RZ ;  /* 0x00000008cf08d210 */ /* 0x001fc40007fde0ff */
[----:B------:R-:W4:Y:S03]  /*48850*/  LDL.LU R207, [R1+0x8ec] ;  /* 0x0008ec0001cf7983 */ /* 0x000f260000300800 */
[----:B------:R-:W-:Y:S01]  /*48860*/  @!P5 IMAD.X R9, R205, 0x1, R9, P6 ;  /* 0x00000001cd09d824 */ /* 0x000fe200030e0609 */
[----:B------:R-:W3:Y:S04]  /*48870*/  LDL.LU R187, [R1+0x714] ;  /* 0x0007140001bb7983 */ /* 0x000ee80000300800 */
[----:B------:R-:W3:Y:S01]  /*48880*/  LDL.LU R205, [R1+0x8e8] ;  /* 0x0008e80001cd7983 */ /* 0x000ee20000300800 */
[----:B------:R-:W-:Y:S01]  /*48890*/  ISETP.LT.OR P6, PT, R26, 0x4a, !P1 ;  /* 0x0000004a1a00780c */ /* 0x000fe20004fc1670 */
[----:B------:R-:W-:Y:S01]  /*488a0*/  FMUL R14, R202, UR17 ;  /* 0x00000011ca0e7c20 */ /* 0x000fe20008400000 */
[----:B------:R-:W-:Y:S01]  /*488b0*/  ISETP.LT.OR P5, PT, R26, 0x51, !P2 ;  /* 0x000000511a00780c */ /* 0x000fe200057a1670 */
[----:B------:R-:W3:Y:S03]  /*488c0*/  LDL.LU R202, [R1+0x718] ;  /* 0x0007180001ca7983 */ /* 0x000ee60000300800 */
[----:B------:R-:W-:-:S07]  /*488d0*/  F2FP.SATFINITE.E4M3.F32.PACK_AB_MERGE_C R14, RZ, R14, RZ ;  /* 0x0000000eff0e723e */ /* 0x000fce00048070ff */
[----:B------:R0:W-:Y:S01]  /*488e0*/  @!P6 STG.E.U8 desc[UR24][R8.64+0x49], R14 ;  /* 0x0000490e0800e986 */ /* 0x0001e2000c101118 */
[----:B------:R-:W-:Y:S01]  /*488f0*/  ISETP.LT.OR P6, PT, R26, 0x52, !P2 ;  /* 0x000000521a00780c */ /* 0x000fe200057c1670 */
[----:B0-----:R-:W-:Y:S02]  /*48900*/  FMUL R8, R203, UR17 ;  /* 0x00000011cb087c20 */ /* 0x001fe40008400000 */
[----:B------:R-:W3:Y:S03]  /*48910*/  LDL.LU R203, [R1+0x71c] ;  /* 0x00071c0001cb7983 */ /* 0x000ee60000300800 */
[----:B------:R-:W-:-:S05]  /*48920*/  F2FP.SATFINITE.E4M3.F32.PACK_AB_MERGE_C R8, RZ, R8, RZ ;  /* 0x00000008ff08723e */ /* 0x000fca00048070ff */
[----:B----4-:R2:W-:Y:S01]  /*48930*/  @!P5 STG.E.U8 desc[UR24][R206.64+0x50], R8 ;  /* 0x00005008ce00d986 */ /* 0x0105e2000c101118 */
[----:B------:R-:W-:Y:S01]  /*48940*/  ISETP.LT.OR P5, PT, R26, 0x51, !P1 ;  /* 0x000000511a00780c */ /* 0x000fe20004fa1670 */
[----:B--2---:R-:W-:-:S05]  /*48950*/  FMUL R8, R199, UR17 ;  /* 0x00000011c7087c20 */ /* 0x004fca0008400000 */
[----:B------:R-:W-:-:S05]  /*48960*/  F2FP.SATFINITE.E4M3.F32.PACK_AB_MERGE_C R8, RZ, R8, RZ ;  /* 0x00000008ff08723e */ /* 0x000fca00048070ff */
[----:B---3--:R0:W-:Y:S02]  /*48970*/  @!P6 STG.E.U8 desc[UR24][R204.64+0x51], R8 ;  /* 0x00005108cc00e986 */ /* 0x0081e4000c101118 */
[----:B0-----:R-:W0:Y:S01]  /*48980*/  @!P5 LDC.64 R8, c[0x0][0x5c0] ;  /* 0x00017000ff08db82 */ /* 0x001e220000000a00 */
[----:B------:R-:W-:-:S05]  /*48990*/  FMUL R14, R186, UR17 ;  /* 0x00000011ba0e7c20 */ /* 0x000fca0008400000 */
[----:B------:R-:W-:Y:S02]  /*489a0*/  F2FP.SATFINITE.E4M3.F32.PACK_AB_MERGE_C R14, RZ, R14, RZ ;  /* 0x0000000eff0e723e */ /* 0x000fe400048070ff */
[----:B0-----:R-:W-:Y:S02]  /*489b0*/  @!P5 IADD3 R8, P6, R168, R8, RZ ;  /* 0x00000008a808d210 */ /* 0x001fe40007fde0ff */
[----:B------:R-:W2:Y:S03]  /*489c0*/  LDL.LU R168, [R1+0x8e4] ;  /* 0x0008e40001a87983 */ /* 0x000ea60000300800 */
[----:B------:R-:W-:Y:S01]  /*489d0*/  @!P5 IMAD.X R9, R170, 0x1, R9, P6 ;  /* 0x00000001aa09d824 */ /* 0x000fe200030e0609 */
[C---:B------:R-:W-:Y:S01]  /*489e0*/  ISETP.LT.OR P6, PT, R26.reuse, 0x51, !P1 ;  /* 0x000000511a00780c */ /* 0x040fe20004fc1670 */
[----:B------:R-:W3:Y:S01]  /*489f0*/  LDL.LU R170, [R1+0x8e0] ;  /* 0x0008e00001aa7983 */ /* 0x000ee20000300800 */
[----:B------:R-:W-:-:S03]  /*48a00*/  ISETP.LT.OR P5, PT, R26, 0x52, !P1 ;  /* 0x000000521a00780c */ /* 0x000fc60004fa1670 */
[----:B------:R-:W4:Y:S08]  /*48a10*/  LDL.LU R199, [R1+0x720] ;  /* 0x0007200001c77983 */ /* 0x000f300000300800 */
[----:B------:R0:W-:Y:S02]  /*48a20*/  @!P6 STG.E.U8 desc[UR24][R8.64+0x50], R14 ;  /* 0x0000500e0800e986 */ /* 0x0001e4000c101118 */
[----:B0-----:R-:W0:Y:S02]  /*48a30*/  @!P5 LDC.64 R8, c[0x0][0x5c0] ;  /* 0x00017000ff08db82 */ /* 0x001e240000000a00 */
[----:B0-----:R-:W-:-:S02]  /*48a40*/  @!P5 IADD3 R8, P6, R171, R8, RZ ;  /* 0x00000008ab08d210 */ /* 0x001fc40007fde0ff */
[----:B------:R-:W3:Y:S03]  /*48a50*/  LDL.LU R171, [R1+0x8dc] ;  /* 0x0008dc0001ab7983 */ /* 0x000ee60000300800 */
[----:B------:R-:W-:Y:S01]  /*48a60*/  @!P5 IMAD.X R9, R169, 0x1, R9, P6 ;  /* 0x00000001a909d824 */ /* 0x000fe200030e0609 */
[----:B------:R-:W4:Y:S04]  /*48a70*/  LDL.LU R186, [R1+0x724] ;  /* 0x0007240001ba7983 */ /* 0x000f280000300800 */
[----:B------:R-:W2:Y:S01]  /*48a80*/  LDL.LU R169, [R1+0x8d8] ;  /* 0x0008d80001a97983 */ /* 0x000ea20000300800 */
[C---:B------:R-:W-:Y:S01]  /*48a90*/  ISETP.LT.OR P6, PT, R26.reuse, 0x52, !P1 ;  /* 0x000000521a00780c */ /* 0x040fe20004fc1670 */
[----:B------:R-:W-:Y:S01]  /*48aa0*/  FMUL R14, R187, UR17 ;  /* 0x00000011bb0e7c20 */ /* 0x000fe20008400000 */
[----:B------:R-:W-:Y:S01]  /*48ab0*/  ISETP.LT.OR P5, PT, R26, 0x59, !P2 ;  /* 0x000000591a00780c */ /* 0x000fe200057a1670 */
[----:B------:R-:W4:Y:S03]  /*48ac0*/  LDL.LU R187, [R1+0x728] ;  /* 0x0007280001bb7983 */ /* 0x000f260000300800 */
[----:B------:R-:W-:-:S07]  /*48ad0*/  F2FP.SATFINITE.E4M3.F32.PACK_AB_MERGE_C R14, RZ, R14, RZ ;  /* 0x0000000eff0e723e */ /* 0x000fce00048070ff */
[----:B------:R0:W-:Y:S01]  /*48ae0*/  @!P6 STG.E.U8 desc[UR24][R8.64+0x51], R14 ;  /* 0x0000510e0800e986 */ /* 0x0001e2000c101118 */
[----:B------:R-:W-:Y:S01]  /*48af0*/  ISETP.LT.OR P6, PT, R26, 0x5a, !P2 ;  /* 0x0000005a1a00780c */ /* 0x000fe200057c1670 */
[----:B0-----:R-:W-:Y:S02]  /*48b00*/  FMUL R8, R202, UR17 ;  /* 0x00000011ca087c20 */ /* 0x001fe40008400000 */
[----:B------:R-:W4:Y:S03]  /*48b10*/  LDL.LU R202, [R1+0x72c] ;  /* 0x00072c0001ca7983 */ /* 0x000f260000300800 */
[----:B------:R-:W-:-:S05]  /*48b20*/  F2FP.SATFINITE.E4M3.F32.PACK_AB_MERGE_C R8, RZ, R8, RZ ;  /* 0x00000008ff08723e */ /* 0x000fca00048070ff */
[----:B---3--:R0:W-:Y:S01]  /*48b30*/  @!P5 STG.E.U8 desc[UR24][R170.64+0x58], R8 ;  /* 0x00005808aa00d986 */ /* 0x0081e2000c101118 */
[----:B------:R-:W-:Y:S01]  /*48b40*/  ISETP.LT.OR P5, PT, R26, 0x59, !P1 ;  /* 0x000000591a00780c */ /* 0x000fe20004fa1670 */
[----:B0-----:R-:W-:-:S05]  /*48b50*/  FMUL R8, R203, UR17 ;  /* 0x00000011cb087c20 */ /* 0x001fca0008400000 */
[----:B------:R-:W-:-:S05]  /*48b60*/  F2FP.SATFINITE.E4M3.F32.PACK_AB_MERGE_C R8, RZ, R8, RZ ;  /* 0x00000008ff08723e */ /* 0x000fca00048070ff */
[----:B--2---:R0:W-:Y:S02]  /*48b70*/  @!P6 STG.E.U8 desc[UR24][R168.64+0x59], R8 ;  /* 0x00005908a800e986 */ /* 0x0041e4000c101118 */
[----:B0-----:R-:W0:Y:S01]  /*48b80*/  @!P5 LDC.64 R8, c[0x0][0x5c0] ;  /* 0x00017000ff08db82 */ /* 0x001e220000000a00 */
[----:B----4-:R-:W-:-:S05]  /*48b90*/  FMUL R14, R199, UR17 ;  /* 0x00000011c70e7c20 */ /* 0x010fca0008400000 */
        /* <DEDUP_REMOVED lines=15> */
[----:B------:R-:W-:Y:S01]  /*48c90*/  ISETP.LT.OR P6, PT, R26, 0x5a, !P1 ;  /* 0x0000005a1a00780c */ /* 0x000fe20004fc1670 */
        /* <DEDUP_REMOVED lines=31> */
[----:B------:R-:W-:Y:S01]  /*48e90*/  FMUL R80, R199, UR17 ;  /* 0x00000011c7507c20 */ /* 0x000fe20008400000 */
[----:B------:R-:W-:-:S02]  /*48ea0*/  ISETP.LT.OR P6, PT, R26, 0x62, !P1 ;  /* 0x000000621a00780c */ /* 0x000fc40004fc1670 */
[----:B------:R-:W-:Y:S01]  /*48eb0*/  ISETP.LT.OR P5, PT, R26, 0x69, !P2 ;  /* 0x000000691a00780c */ /* 0x000fe200057a1670 */
[----:B------:R-:W4:Y:S01]  /*48ec0*/  LDL.LU R199, [R1+0x748] ;  /* 0x0007480001c77983 */ /* 0x000f220000300800 */
[----:B------:R-:W-:Y:S01]  /*48ed0*/  F2FP.SATFINITE.E4M3.F32.PACK_AB_MERGE_C R81, RZ, R80, RZ ;  /* 0x00000050ff51723e */ /* 0x000fe200048070ff */
[----:B------:R-:W-:Y:S02]  /*48ee0*/  FMUL R80, R186, UR17 ;  /* 0x00000011ba507c20 */ /* 0x000fe40008400000 */
[----:B------:R-:W4:Y:S03]  /*48ef0*/  LDL.LU R186, [R1+0x74c] ;  /* 0x00074c0001ba7983 */ /* 0x000f260000300800 */
[----:B------:R-:W-:-:S03]  /*48f00*/  F2FP.SATFINITE.E4M3.F32.PACK_AB_MERGE_C R87, RZ, R80, RZ ;  /* 0x00000050ff57723e */ /* 0x000fc600048070ff */
[----:B------:R0:W-:Y:S01]  /*48f10*/  @!P6 STG.E.U8 desc[UR24][R8.64+0x61], R81 ;  /* 0x000061510800e986 */ /* 0x0001e2000c101118 */
[----:B------:R-:W-:Y:S01]  /*48f20*/  ISETP.LT.OR P6, PT, R26, 0x6a, !P2 ;  /* 0x0000006a1a00780c */ /* 0x000fe200057c1670 */
[----:B------:R-:W-:-:S05]  /*48f30*/  FMUL R80, R187, UR17 ;  /* 0x00000011bb507c20 */ /* 0x000fca0008400000 */
[----:B------:R-:W-:Y:S01]  /*48f40*/  F2FP.SATFINITE.E4M3.F32.PACK_AB_MERGE_C R93, RZ, R80, RZ ;  /* 0x00000050ff5d723e */ /* 0x000fe200048070ff */
[----:B---3--:R-:W-:Y:S01]  /*48f50*/  @!P5 STG.E.U8 desc[UR24][R150.64+0x68], R87 ;  /* 0x000068579600d986 */ /* 0x008fe2000c101118 */
[----:B------:R-:W-:-:S13]  /*48f60*/  ISETP.LT.OR P5, PT, R26, 0x69, !P1 ;  /* 0x000000691a00780c */ /* 0x000fda0004fa1670 */
[----:B0-----:R-:W0:Y:S01]  /*48f70*/  @!P5 LDC.64 R8, c[0x0][0x5c0] ;  /* 0x00017000ff08db82 */ /* 0x001e220000000a00 */
[----:B--2---:R-:W-:Y:S01]  /*48f80*/  @!P6 STG.E.U8 desc[UR24][R148.64+0x69], R93 ;  /* 0x0000695d9400e986 */ /* 0x004fe2000c101118 */
        /* <DEDUP_REMOVED lines=38> */
[----:B------:R-:W2:Y:S01]  /*491f0*/  LDL.LU R135, [R1+0x8a0] ;  /* 0x0008a00001877983 */ /* 0x000ea20000300800 */
[----:B------:R-:W-:-:S03]  /*49200*/  ISETP.LT.OR P5, PT, R26, 0x72, !P1 ;  /* 0x000000721a00780c */ /* 0x000fc60004fa1670 */
[----:B------:R-:W3:Y:S04]  /*49210*/  LDL.LU R186, [R1+0x760] ;  /* 0x0007600001ba7983 */ /* 0x000ee80000300800 */
[----:B------:R-:W4:Y:S04]  /*49220*/  LDL.LU R187, [R1+0x764] ;  /* 0x0007640001bb7983 */ /* 0x000f280000300800 */
[----:B------:R0:W-:Y:S02]  /*49230*/  @!P6 STG.E.U8 desc[UR24][R8.64+0x70], R87 ;  /* 0x000070570800e986 */ /* 0x0001e4000c101118 */
[----:B0-----:R-:W0:Y:S02]  /*49240*/  @!P5 LDC.64 R8, c[0x0][0x5c0] ;  /* 0x00017000ff08db82 */ /* 0x001e240000000a00 */
[----:B0-----:R-:W-:-:S05]  /*49250*/  @!P5 IADD3 R8, P6, R188, R8, RZ ;  /* 0x00000008bc08d210 */ /* 0x001fca0007fde0ff */
[----:B------:R-:W-:Y:S02]  /*49260*/  @!P5 IMAD.X R9, R129, 0x1, R9, P6 ;  /* 0x000000018109d824 */ /* 0x000fe400030e0609 */
[----:B------:R-:W4:Y:S01]  /*49270*/  LDL.LU R129, [R1+0x89c] ;  /* 0x00089c0001817983 */ /* 0x000f220000300800 */
[----:B------:R-:W-:Y:S01]  /*49280*/  FMUL R14, R202, UR17 ;  /* 0x00000011ca0e7c20 */ /* 0x000fe20008400000 */
[C---:B------:R-:W-:Y:S02]  /*49290*/  ISETP.LT.OR P6, PT, R26.reuse, 0x72, !P1 ;  /* 0x000000721a00780c */ /* 0x040fe40004fc1670 */
        /* <DEDUP_REMOVED lines=10> */
[----:B--2---:R-:W-:Y:S01]  /*49340*/  @!P5 STG.E.U8 desc[UR24][R134.64+0x78], R93 ;  /* 0x0000785d8600d986 */ /* 0x004fe2000c101118 */
[----:B------:R-:W-:-:S13]  /*49350*/  ISETP.LT.OR P5, PT, R26, 0x79, !P1 ;  /* 0x000000791a00780c */ /* 0x000fda0004fa1670 */
[----:B0-----:R-:W0:Y:S01]  /*49360*/  @!P5 LDC.64 R8, c[0x0][0x5c0] ;  /* 0x00017000ff08db82 */ /* 0x001e220000000a00 */
[----:B---3--:R-:W-:-:S05]  /*49370*/  FMUL R14, R186, UR17 ;  /* 0x00000011ba0e7c20 */ /* 0x008fca0008400000 */
[----:B------:R-:W-:Y:S01]  /*49380*/  F2FP.SATFINITE.E4M3.F32.PACK_AB_MERGE_C R81, RZ, R14, RZ ;  /* 0x0000000eff51723e */ /* 0x000fe200048070ff */
[----:B----4-:R-:W-:Y:S01]  /*49390*/  @!P6 STG.E.U8 desc[UR24][R128.64+0x79], R87 ;  /* 0x000079578000e986 */ /* 0x010fe2000c101118 */
[----:B0-----:R-:W-:-:S03]  /*493a0*/  @!P5 IADD3 R8, P6, R124, R8, RZ ;  /* 0x000000087c08d210 */ /* 0x001fc60007fde0ff */
[----:B------:R-:W2:Y:S02]  /*493b0*/  LDL.LU R124, [R1+0x898] ;  /* 0x00089800017c7983 */ /* 0x000ea40000300800 */
        /* <DEDUP_REMOVED lines=28> */
[----:B0-----:R-:W-:-:S03]  /*49580*/  @!P5 IADD3 R8, P6, R120, R8, RZ ;  /* 0x000000087808d210 */ /* 0x001fc60007fde0ff */
[----:B------:R-:W2:Y:S02]  /*49590*/  LDL.LU R120, [R1+0x888] ;  /* 0x0008880001787983 */ /* 0x000ea40000300800 */
[----:B------:R-:W-:Y:S02]  /*495a0*/  @!P5 IMAD.X R9, R122, 0x1, R9, P6 ;  /* 0x000000017a09d824 */ /* 0x000fe400030e0609 */
[----:B------:R-:W3:Y:S04]  /*495b0*/  LDL.LU R122, [R1+0x884] ;  /* 0x00088400017a7983 */ /* 0x000ee80000300800 */
[----:B------:R-:W2:Y:S01]  /*495c0*/  LDL.LU R203, [R1+0x780] ;  /* 0x0007800001cb7983 */ /* 0x000ea20000300800 */
[C---:B------:R-:W-:Y:S02]  /*495d0*/  ISETP.LT.OR P6, PT, R26.reuse, 0x81, !P1 ;  /* 0x000000811a00780c */ /* 0x040fe40004fc1670 */
[----:B------:R-:W-:Y:S01]  /*495e0*/  ISETP.LT.OR P5, PT, R26, 0x82, !P1 ;  /* 0x000000821a00780c */ /* 0x000fe20004fa1670 */
[----:B----4-:R-:W-:-:S05]  /*495f0*/  FMUL R14, R199, UR17 ;  /* 0x00000011c70e7c20 */ /* 0x010fca0008400000 */
[----:B------:R-:W-:-:S05]  /*49600*/  F2FP.SATFINITE.E4M3.F32.PACK_AB_MERGE_C R87, RZ, R14, RZ ;  /* 0x0000000eff57723e */ /* 0x000fca00048070ff */
[----:B------:R0:W-:Y:S02]  /*49610*/  @!P6 STG.E.U8 desc[UR24][R8.64+0x80], R87 ;  /* 0x000080570800e986 */ /* 0x0001e4000c101118 */
[----:B0-----:R-:W0:Y:S02]  /*49620*/  @!P5 LDC.64 R8, c[0x0][0x5c0] ;  /* 0x00017000ff08db82 */ /* 0x001e240000000a00 */
[----:B0-----:R-:W-:Y:S02]  /*49630*/  @!P5 IADD3 R8, P6, R123, R8, RZ ;  /* 0x000000087b08d210 */ /* 0x001fe40007fde0ff */
[----:B------:R-:W3:Y:S03]  /*49640*/  LDL.LU R123, [R1+0x880] ;  /* 0x00088000017b7983 */ /* 0x000ee60000300800 */
[----:B------:R-:W-:Y:S01]  /*49650*/  @!P5 IMAD.X R9, R121, 0x1, R9, P6 ;  /* 0x000000017909d824 */ /* 0x000fe200030e0609 */
[----:B------:R-:W4:Y:S04]  /*49660*/  LDL.LU R199, [R1+0x784] ;  /* 0x0007840001c77983 */ /* 0x000f280000300800 */
[----:B------:R-:W4:Y:S01]  /*49670*/  LDL.LU R121, [R1+0x87c] ;  /* 0x00087c0001797983 */ /* 0x000f220000300800 */
[----:B------:R-:W-:-:S03]  /*49680*/  FMUL R14, R186, UR17 ;  /* 0x00000011ba0e7c20 */ /* 0x000fc60008400000 */
[----:B------:R-:W4:Y:S02]  /*49690*/  LDL.LU R186, [R1+0x788] ;  /* 0x0007880001ba7983 */ /* 0x000f240000300800 */
[----:B------:R-:W-:Y:S01]  /*496a0*/  F2FP.SATFINITE.E4M3.F32.PACK_AB_MERGE_C R81, RZ, R14, RZ ;  /* 0x0000000eff51723e */ /* 0x000fe200048070ff */
[----:B------:R-:W-:Y:S02]  /*496b0*/  FMUL R14, R187, UR17 ;  /* 0x00000011bb0e7c20 */ /* 0x000fe40008400000 */
[----:B------:R-:W4:Y:S03]  /*496c0*/  LDL.LU R187, [R1+0x78c] ;  /* 0x00078c0001bb7983 */ /* 0x000f260000300800 */
[----:B------:R-:W-:Y:S01]  /*496d0*/  F2FP.SATFINITE.E4M3.F32.PACK_AB_MERGE_C R93, RZ, R14, RZ ;  /* 0x0000000eff5d723e */ /* 0x000fe200048070ff */
[----:B------:R-:W-:Y:S02]  /*496e0*/  FMUL R14, R202, UR17 ;  /* 0x00000011ca0e7c20 */ /* 0x000fe40008400000 */
[----:B------:R-:W4:Y:S03]  /*496f0*/  LDL.LU R202, [R1+0x790] ;  /* 0x0007900001ca7983 */ /* 0x000f260000300800 */
[----:B------:R-:W-:-:S02]  /*49700*/  F2FP.SATFINITE.E4M3.F32.PACK_AB_MERGE_C R87, RZ, R14, RZ ;  /* 0x0000000eff57723e */ /* 0x000fc400048070ff */
[C---:B------:R-:W-:Y:S02]  /*49710*/  ISETP.LT.OR P6, PT, R26.reuse, 0x82, !P1 ;  /* 0x000000821a00780c */ /* 0x040fe40004fc1670 */
[----:B------:R-:W-:-:S11]  /*49720*/  ISETP.LT.OR P5, PT, R26, 0x89, !P2 ;  /* 0x000000891a00780c */ /* 0x000fd600057a1670 */
[----:B------:R0:W-:Y:S01]  /*49730*/  @!P6 STG.E.U8 desc[UR24][R8.64+0x81], R81 ;  /* 0x000081510800e986 */ /* 0x0001e2000c101118 */
[----:B--2---:R-:W-:-:S03]  /*49740*/  FMUL R14, R203, UR17 ;  /* 0x00000011cb0e7c20 */ /* 0x004fc60008400000 */
[----:B------:R-:W2:Y:S01]  /*49750*/  LDL.LU R203, [R1+0x794] ;  /* 0x0007940001cb7983 */ /* 0x000ea20000300800 */
[C---:B------:R-:W-:Y:S02]  /*49760*/  ISETP.LT.OR P6, PT, R26.reuse, 0x8a, !P2 ;  /* 0x0000008a1a00780c */ /* 0x040fe400057c1670 */
[----:B0-----:R-:W-:Y:S01]  /*49770*/  F2FP.SATFINITE.E4M3.F32.PACK_AB_MERGE_C R81, RZ, R14, RZ ;  /* 0x0000000eff51723e */ /* 0x001fe200048070ff */
[----:B---3--:R-:W-:Y:S01]  /*49780*/  @!P5 STG.E.U8 desc[UR24][R122.64+0x88], R93 ;  /* 0x0000885d7a00d986 */ /* 0x008fe2000c101118 */
[----:B------:R-:W-:-:S13]  /*49790*/  ISETP.LT.OR P5, PT, R26, 0x89, !P1 ;  /* 0x000000891a00780c */ /* 0x000fda0004fa1670 */
[----:B------:R-:W0:Y:S01]  /*497a0*/  @!P5 LDC.64 R8, c[0x0][0x5c0] ;  /* 0x00017000ff08db82 */ /* 0x000e220000000a00 */
[----:B----4-:R1:W-:Y:S01]  /*497b0*/  @!P6 STG.E.U8 desc[UR24][R120.64+0x89], R87 ;  /* 0x000089577800e986 */ /* 0x0103e2000c101118 */
[----:B------:R-:W-:-:S03]  /*497c0*/  FMUL R14, R199, UR17 ;  /* 0x00000011c70e7c20 */ /* 0x000fc60008400000 */
[----:B------:R-:W3:Y:S01]  /*497d0*/  LDL.LU R199, [R1+0x798] ;  /* 0x0007980001c77983 */ /* 0x000ee20000300800 */
[----:B0-----:R-:W-:-:S05]  /*497e0*/  @!P5 IADD3 R8, P6, R179, R8, RZ ;  /* 0x00000008b308d210 */ /* 0x001fca0007fde0ff */
[----:B------:R-:W-:Y:S01]  /*497f0*/  @!P5 IMAD.X R9, R194, 0x1, R9, P6 ;  /* 0x00000001c209d824 */ /* 0x000fe200030e0609 */
[C---:B------:R-:W-:Y:S02]  /*49800*/  ISETP.LT.OR P6, PT, R26.reuse, 0x89, !P1 ;  /* 0x000000891a00780c */ /* 0x040fe40004fc1670 */
[----:B------:R-:W-:Y:S02]  /*49810*/  ISETP.LT.OR P5, PT, R26, 0x8a, !P1 ;  /* 0x0000008a1a00780c */ /* 0x000fe40004fa1670 */
[----:B-1----:R-:W-:Y:S01]  /*49820*/  F2FP.SATFINITE.E4M3.F32.PACK_AB_MERGE_C R87, RZ, R14, RZ ;  /* 0x0000000eff57723e */ /* 0x002fe200048070ff */
[----:B------:R-:W-:Y:S02]  /*49830*/  FMUL R14, R186, UR17 ;  /* 0x00000011ba0e7c20 */ /* 0x000fe40008400000 */
[----:B------:R-:W4:Y:S06]  /*49840*/  LDL.LU R186, [R1+0x79c] ;  /* 0x00079c0001ba7983 */ /* 0x000f2c0000300800 */
[----:B------:R0:W-:Y:S02]  /*49850*/  @!P6 STG.E.U8 desc[UR24][R8.64+0x88], R81 ;  /* 0x000088510800e986 */ /* 0x0001e4000c101118 */
[----:B0-----:R-:W0:Y:S01]  /*49860*/  @!P5 LDC.64 R8, c[0x0][0x5c0] ;  /* 0x00017000ff08db82 */ /* 0x001e220000000a00 */
[----:B------:R-:W-:Y:S01]  /*49870*/  F2FP.SATFINITE.E4M3.F32.PACK_AB_MERGE_C R93, RZ, R14, RZ ;  /* 0x0000000eff5d723e */ /* 0x000fe200048070ff */
[----:B------:R-:W-:-:S02]  /*49880*/  FMUL R14, R187, UR17 ;  /* 0x00000011bb0e7c20 */ /* 0x000fc40008400000 */
[----:B------:R-:W4:Y:S03]  /*49890*/  LDL.LU R187, [R1+0x7a0] ;  /* 0x0007a00001bb7983 */ /* 0x000f260000300800 */
[----:B------:R-:W-:Y:S01]  /*498a0*/  F2FP.SATFINITE.E4M3.F32.PACK_AB_MERGE_C R81, RZ, R14, RZ ;  /* 0x0000000eff51723e */ /* 0x000fe200048070ff */
[----:B------:R-:W-:Y:S02]  /*498b0*/  FMUL R14, R202, UR17 ;  /* 0x00000011ca0e7c20 */ /* 0x000fe40008400000 */
[----:B------:R-:W4:Y:S01]  /*498c0*/  LDL.LU R202, [R1+0x7a4] ;  /* 0x0007a40001ca7983 */ /* 0x000f220000300800 */
[----:B0-----:R-:W-:-:S05]  /*498d0*/  @!P5 IADD3 R8, P6, R174, R8, RZ ;  /* 0x00000008ae08d210 */ /* 0x001fca0007fde0ff */
[----:B------:R-:W-:Y:S01]  /*498e0*/  @!P5 IMAD.X R9, R177, 0x1, R9, P6 ;  /* 0x00000001b109d824 */ /* 0x000fe200030e0609 */
[----:B------:R-:W-:-:S13]  /*498f0*/  ISETP.LT.OR P6, PT, R26, 0x8a, !P1 ;  /* 0x0000008a1a00780c */ /* 0x000fda0004fc1670 */
[----:B------:R0:W-:Y:S02]  /*49900*/  @!P6 STG.E.U8 desc[UR24][R8.64+0x89], R87 ;  /* 0x000089570800e986 */ /* 0x0001e4000c101118 */
[----:B0-----:R-:W-:Y:S01]  /*49910*/  F2FP.SATFINITE.E4M3.F32.PACK_AB_MERGE_C R87, RZ, R14, RZ ;  /* 0x0000000eff57723e */ /* 0x001fe200048070ff */
[----:B--2---:R-:W-:Y:S02]  /*49920*/  FMUL R14, R203, UR17 ;  /* 0x00000011cb0e7c20 */ /* 0x004fe40008400000 */
[----:B------:R-:W2:Y:S01]  /*49930*/  LDL.LU R203, [R1+0x7a8] ;  /* 0x0007a80001cb7983 */ /* 0x000ea20000300800 */
[----:B------:R-:W-:-:S13]  /*49940*/  ISETP.LT.OR P5, PT, R26, 0x91, !P2 ;  /* 0x000000911a00780c */ /* 0x000fda00057a1670 */
[----:B------:R-:W-:Y:S01]  /*49950*/  @!P5 STG.E.U8 desc[UR24][R118.64+0x90], R93 ;  /* 0x0000905d7600d986 */ /* 0x000fe2000c101118 */
[C---:B------:R-:W-:Y:S02]  /*49960*/  ISETP.LT.OR P5, PT, R26.reuse, 0x91, !P1 ;  /* 0x000000911a00780c */ /* 0x040fe40004fa1670 */
[----:B------:R-:W-:-:S11]  /*49970*/  ISETP.LT.OR P6, PT, R26, 0x92, !P2 ;  /* 0x000000921a00780c */ /* 0x000fd600057c1670 */
[----:B------:R-:W0:Y:S02]  /*49980*/  @!P5 LDC.64 R8, c[0x0][0x5c0] ;  /* 0x00017000ff08db82 */ /* 0x000e240000000a00 */
[----:B------:R1:W-:Y:S01]  /*49990*/  @!P6 STG.E.U8 desc[UR24][R114.64+0x91], R81 ;  /* 0x000091517200e986 */ /* 0x0003e2000c101118 */
[----:B0-----:R-:W-:-:S05]  /*499a0*/  @!P5 IADD3 R8, P6, R181, R8, RZ ;  /* 0x00000008b508d210 */ /* 0x001fca0007fde0ff */
[----:B------:R-:W-:Y:S01]  /*499b0*/  @!P5 IMAD.X R9, R195, 0x1, R9, P6 ;  /* 0x00000001c309d824 */ /* 0x000fe200030e0609 */
[C---:B------:R-:W-:Y:S02]  /*499c0*/  ISETP.LT.OR P6, PT, R26.reuse, 0x91, !P1 ;  /* 0x000000911a00780c */ /* 0x040fe40004fc1670 */
[----:B------:R-:W-:Y:S02]  /*499d0*/  ISETP.LT.OR P5, PT, R26, 0x92, !P1 ;  /* 0x000000921a00780c */ /* 0x000fe40004fa1670 */
[----:B-1----:R-:W-:Y:S01]  /*499e0*/  F2FP.SATFINITE.E4M3.F32.PACK_AB_MERGE_C R81, RZ, R14, RZ ;  /* 0x0000000eff51723e */ /* 0x002fe200048070ff */
[----:B---3--:R-:W-:Y:S02]  /*499f0*/  FMUL R14, R199, UR17 ;  /* 0x00000011c70e7c20 */ /* 0x008fe40008400000 */
[----:B------:R-:W3:Y:S06]  /*49a00*/  LDL.LU R199, [R1+0x7ac] ;  /* 0x0007ac0001c77983 */ /* 0x000eec0000300800 */
[----:B------:R0:W-:Y:S01]  /*49a10*/  @!P6 STG.E.U8 desc[UR24][R8.64+0x90], R87 ;  /* 0x000090570800e986 */ /* 0x0001e2000c101118 */
[----:B------:R-:W-:Y:S01]  /*49a20*/  F2FP.SATFINITE.E4M3.F32.PACK_AB_MERGE_C R93, RZ, R14, RZ ;  /* 0x0000000eff5d723e */ /* 0x000fe200048070ff */
[----:B0-----:R-:W0:Y:S01]  /*49a30*/  @!P5 LDC.64 R8, c[0x0][0x5c0] ;  /* 0x00017000ff08db82 */ /* 0x001e220000000a00 */
[----:B----4-:R-:W-:-:S02]  /*49a40*/  FMUL R14, R186, UR17 ;  /* 0x00000011ba0e7c20 */ /* 0x010fc40008400000 */
[----:B------:R-:W4:Y:S01]  /*49a50*/  LDL.LU R186, [R1+0x7b0] ;  /* 0x0007b00001ba7983 */ /* 0x000f220000300800 */
[----:B0-----:R-:W-:-:S05]  /*49a60*/  @!P5 IADD3 R8, P6, R178, R8, RZ ;  /* 0x00000008b208d210 */ /* 0x001fca0007fde0ff */
[----:B------:R-:W-:Y:S01]  /*49a70*/  @!P5 IMAD.X R9, R189, 0x1, R9, P6 ;  /* 0x00000001bd09d824 */ /* 0x000fe200030e0609 */
[C---:B------:R-:W-:Y:S02]  /*49a80*/  ISETP.LT.OR P6, PT, R26.reuse, 0x92, !P1 ;  /* 0x000000921a00780c */ /* 0x040fe40004fc1670 */
[C---:B------:R-:W-:Y:S02]  /*49a90*/  ISETP.LT.OR P5, PT, R26.reuse, 0x99, !P2 ;  /* 0x000000991a00780c */ /* 0x040fe400057a1670 */
[----:B------:R-:W-:Y:S01]  /*49aa0*/  F2FP.SATFINITE.E4M3.F32.PACK_AB_MERGE_C R87, RZ, R14, RZ ;  /* 0x0000000eff57723e */ /* 0x000fe200048070ff */
[----:B------:R-:W-:Y:S02]  /*49ab0*/  FMUL R14, R187, UR17 ;  /* 0x00000011bb0e7c20 */ /* 0x000fe40008400000 */
[----:B------:R-:W4:Y:S06]  /*49ac0*/  LDL.LU R187, [R1+0x7b4] ;  /* 0x0007b40001bb7983 */ /* 0x000f2c0000300800 */
[----:B------:R0:W-:Y:S01]  /*49ad0*/  @!P6 STG.E.U8 desc[UR24][R8.64+0x91], R81 ;  /* 0x000091510800e986 */ /* 0x0001e2000c101118 */
[----:B------:R-:W-:-:S03]  /*49ae0*/  ISETP.LT.OR P6, PT, R26, 0x9a, !P2 ;  /* 0x0000009a1a00780c */ /* 0x000fc600057c1670 */
[----:B------:R-:W-:Y:S01]  /*49af0*/  @!P5 STG.E.U8 desc[UR24][R110.64+0x98], R93 ;  /* 0x0000985d6e00d986 */ /* 0x000fe2000c101118 */
[----:B0-----:R-:W-:Y:S01]  /*49b00*/  F2FP.SATFINITE.E4M3.F32.PACK_AB_MERGE_C R81, RZ, R14, RZ ;  /* 0x0000000eff51723e */ /* 0x001fe200048070ff */
[----:B------:R-:W-:Y:S02]  /*49b10*/  FMUL R14, R202, UR17 ;  /* 0x00000011ca0e7c20 */ /* 0x000fe40008400000 */
[----:B------:R-:W4:Y:S06]  /*49b20*/  LDL.LU R202, [R1+0x7b8] ;  /* 0x0007b80001ca7983 */ /* 0x000f2c0000300800 */
[----:B------:R0:W-:Y:S02]  /*49b30*/  @!P6 STG.E.U8 desc[UR24][R106.64+0x99], R87 ;  /* 0x000099576a00e986 */ /* 0x0001e4000c101118 */
[----:B0-----:R-:W-:Y:S01]  /*49b40*/  F2FP.SATFINITE.E4M3.F32.PACK_AB_MERGE_C R87, RZ, R14, RZ ;  /* 0x0000000eff57723e */ /* 0x001fe200048070ff */
[----:B--2---:R-:W-:-:S02]  /*49b50*/  FMUL R14, R203, UR17 ;  /* 0x00000011cb0e7c20 */ /* 0x004fc40008400000 */
[----:B------:R-:W2:Y:S01]  /*49b60*/  LDL.LU R203, [R1+0x7bc] ;  /* 0x0007bc0001cb7983 */ /* 0x000ea20000300800 */
[----:B------:R-:W-:-:S13]  /*49b70*/  ISETP.LT.OR P5, PT, R26, 0x99, !P1 ;  /* 0x000000991a00780c */ /* 0x000fda0004fa1670 */
[----:B------:R-:W0:Y:S01]  /*49b80*/  @!P5 LDC.64 R8, c[0x0][0x5c0] ;  /* 0x00017000ff08db82 */ /* 0x000e220000000a00 */
[----:B------:R-:W-:Y:S02]  /*49b90*/  F2FP.SATFINITE.E4M3.F32.PACK_AB_MERGE_C R93, RZ, R14, RZ ;  /* 0x0000000eff5d723e */ /* 0x000fe400048070ff */
[----:B0-----:R-:W-:-:S05]  /*49ba0*/  @!P5 IADD3 R8, P6, R176, R8, RZ ;  /* 0x00000008b008d210 */ /* 0x001fca0007fde0ff */
[----:B------:R-:W-:Y:S01]  /*49bb0*/  @!P5 IMAD.X R9, R180, 0x1, R9, P6 ;  /* 0x00000001b409d824 */ /* 0x000fe200030e0609 */
[C---:B------:R-:W-:Y:S02]  /*49bc0*/  ISETP.LT.OR P6, PT, R26.reuse, 0x99, !P1 ;  /* 0x000000991a00780c */ /* 0x040fe40004fc1670 */
[----:B------:R-:W-:-:S11]  /*49bd0*/  ISETP.LT.OR P5, PT, R26, 0x9a, !P1 ;  /* 0x0000009a1a00780c */ /* 0x000fd60004fa1670 */
[----:B------:R0:W-:Y:S01]  /*49be0*/  @!P6 STG.E.U8 desc[UR24][R8.64+0x98], R81 ;  /* 0x000098510800e986 */ /* 0x0001e2000c101118 */
[----:B---3--:R-:W-:Y:S01]  /*49bf0*/  FMUL R14, R199, UR17 ;  /* 0x00000011c70e7c20 */ /* 0x008fe20008400000 */
[----:B0-----:R-:W0:Y:S02]  /*49c00*/  @!P5 LDC.64 R8, c[0x0][0x5c0] ;  /* 0x00017000ff08db82 */ /* 0x001e240000000a00 */
[----:B------:R-:W3:Y:S02]  /*49c10*/  LDL.LU R199, [R1+0x7c0] ;  /* 0x0007c00001c77983 */ /* 0x000ee40000300800 */
[----:B------:R-:W-:Y:S01]  /*49c20*/  F2FP.SATFINITE.E4M3.F32.PACK_AB_MERGE_C R81, RZ, R14, RZ ;  /* 0x0000000eff51723e */ /* 0x000fe200048070ff */
[----:B----4-:R-:W-:Y:S02]  /*49c30*/  FMUL R14, R186, UR17 ;  /* 0x00000011ba0e7c20 */ /* 0x010fe40008400000 */
[----:B------:R-:W4:Y:S01]  /*49c40*/  LDL.LU R186, [R1+0x7c4] ;  /* 0x0007c40001ba7983 */ /* 0x000f220000300800 */
[----:B0-----:R-:W-:-:S05]  /*49c50*/  @!P5 IADD3 R8, P6, R173, R8, RZ ;  /* 0x00000008ad08d210 */ /* 0x001fca0007fde0ff */
[----:B------:R-:W-:Y:S01]  /*49c60*/  @!P5 IMAD.X R9, R175, 0x1, R9, P6 ;  /* 0x00000001af09d824 */ /* 0x000fe200030e0609 */
[C---:B------:R-:W-:Y:S02]  /*49c70*/  ISETP.LT.OR P6, PT, R26.reuse, 0x9a, !P1 ;  /* 0x0000009a1a00780c */ /* 0x040fe40004fc1670 */
[----:B------:R-:W-:-:S11]  /*49c80*/  ISETP.LT.OR P5, PT, R26, 0xa1, !P2 ;  /* 0x000000a11a00780c */ /* 0x000fd600057a1670 */
[----:B------:R0:W-:Y:S04]  /*49c90*/  @!P6 STG.E.U8 desc[UR24][R8.64+0x99], R87 ;  /* 0x000099570800e986 */ /* 0x0001e8000c101118 */
[----:B------:R1:W-:Y:S01]  /*49ca0*/  @!P5 STG.E.U8 desc[UR24][R104.64+0xa0], R93 ;  /* 0x0000a05d6800d986 */ /* 0x0003e2000c101118 */
[----:B0-----:R-:W-:Y:S01]  /*49cb0*/  F2FP.SATFINITE.E4M3.F32.PACK_AB_MERGE_C R87, RZ, R14, RZ ;  /* 0x0000000eff57723e */ /* 0x001fe200048070ff */
[----:B------:R-:W-:Y:S02]  /*49cc0*/  FMUL R14, R187, UR17 ;  /* 0x00000011bb0e7c20 */ /* 0x000fe40008400000 */
[----:B------:R-:W4:Y:S03]  /*49cd0*/  LDL.LU R187, [R1+0x7c8] ;  /* 0x0007c80001bb7983 */ /* 0x000f260000300800 */
[----:B-1----:R-:W-:Y:S01]  /*49ce0*/  F2FP.SATFINITE.E4M3.F32.PACK_AB_MERGE_C R93, RZ, R14, RZ ;  /* 0x0000000eff5d723e */ /* 0x002fe200048070ff */
[----:B------:R-:W-:-:S02]  /*49cf0*/  FMUL R14, R202, UR17 ;  /* 0x00000011ca0e7c20 */ /* 0x000fc40008400000 */
[----:B------:R-:W4:Y:S03]  /*49d00*/  LDL.LU R202, [R1+0x7cc] ;  /* 0x0007cc0001ca7983 */ /* 0x000f260000300800 */
[----:B------:R-:W-:Y:S02]  /*49d10*/  F2FP.SATFINITE.E4M3.F32.PACK_AB_MERGE_C R99, RZ, R14, RZ ;  /* 0x0000000eff63723e */ /* 0x000fe400048070ff */
[C---:B------:R-:W-:Y:S02]  /*49d20*/  ISETP.LT.OR P5, PT, R26.reuse, 0xa1, !P1 ;  /* 0x000000a11a00780c */ /* 0x040fe40004fa1670 */
[----:B------:R-:W-:-:S11]  /*49d30*/  ISETP.LT.OR P6, PT, R26, 0xa2, !P2 ;  /* 0x000000a21a00780c */ /* 0x000fd600057c1670 */
[----:B------:R-:W0:Y:S01]  /*49d40*/  @!P5 LDC.64 R8, c[0x0][0x5c0] ;  /* 0x00017000ff08db82 */ /* 0x000e220000000a00 */
[----:B--2---:R-:W-:Y:S02]  /*49d50*/  FMUL R14, R203, UR17 ;  /* 0x00000011cb0e7c20 */ /* 0x004fe40008400000 */
[----:B------:R-:W2:Y:S04]  /*49d60*/  LDL.LU R203, [R1+0x7d0] ;  /* 0x0007d00001cb7983 */ /* 0x000ea80000300800 */
[----:B------:R-:W-:Y:S01]  /*49d70*/  @!P6 STG.E.U8 desc[UR24][R100.64+0xa1], R81 ;  /* 0x0000a1516400e986 */ /* 0x000fe2000c101118 */
[----:B0-----:R-:W-:-:S05]  /*49d80*/  @!P5 IADD3 R8, P6, R167, R8, RZ ;  /* 0x00000008a708d210 */ /* 0x001fca0007fde0ff */
[----:B------:R-:W-:Y:S01]  /*49d90*/  @!P5 IMAD.X R9, R172, 0x1, R9, P6 ;  /* 0x00000001ac09d824 */ /* 0x000fe200030e0609 */
[C---:B------:R-:W-:Y:S02]  /*49da0*/  ISETP.LT.OR P6, PT, R26.reuse, 0xa1, !P1 ;  /* 0x000000a11a00780c */ /* 0x040fe40004fc1670 */
[----:B------:R-:W-:-:S11]  /*49db0*/  ISETP.LT.OR P5, PT, R26, 0xa2, !P1 ;  /* 0x000000a21a00780c */ /* 0x000fd60004fa1670 */
[----:B------:R0:W-:Y:S02]  /*49dc0*/  @!P6 STG.E.U8 desc[UR24][R8.64+0xa0], R87 ;  /* 0x0000a0570800e986 */ /* 0x0001e4000c101118 */
[----:B0-----:R-:W0:Y:S02]  /*49dd0*/  @!P5 LDC.64 R8, c[0x0][0x5c0] ;  /* 0x00017000ff08db82 */ /* 0x001e240000000a00 */
[----:B0-----:R-:W-:-:S05]  /*49de0*/  @!P5 IADD3 R8, P6, R157, R8, RZ ;  /* 0x000000089d08d210 */ /* 0x001fca0007fde0ff */
[----:B------:R-:W-:Y:S01]  /*49df0*/  @!P5 IMAD.X R9, R86, 0x1, R9, P6 ;  /* 0x000000015609d824 */ /* 0x000fe200030e0609 */
[C---:B------:R-:W-:Y:S02]  /*49e00*/  ISETP.LT.OR P6, PT, R26.reuse, 0xa2, !P1 ;  /* 0x000000a21a00780c */ /* 0x040fe40004fc1670 */
[----:B------:R-:W-:-:S11]  /*49e10*/  ISETP.LT.OR P5, PT, R26, 0xa9, !P2 ;  /* 0x000000a91a00780c */ /* 0x000fd600057a1670 */
[----:B------:R0:W-:Y:S04]  /*49e20*/  @!P6 STG.E.U8 desc[UR24][R8.64+0xa1], R93 ;  /* 0x0000a15d0800e986 */ /* 0x0001e8000c101118 */
[----:B------:R-:W-:Y:S01]  /*49e30*/  @!P5 STG.E.U8 desc[UR24][R96.64+0xa8], R99 ;  /* 0x0000a8636000d986 */ /* 0x000fe2000c101118 */
[C---:B------:R-:W-:Y:S02]  /*49e40*/  ISETP.LT.OR P5, PT, R26.reuse, 0xa9, !P1 ;  /* 0x000000a91a00780c */ /* 0x040fe40004fa1670 */
[----:B------:R-:W-:-:S11]  /*49e50*/  ISETP.LT.OR P6, PT, R26, 0xaa, !P2 ;  /* 0x000000aa1a00780c */ /* 0x000fd600057c1670 */
[----:B------:R-:W1:Y:S01]  /*49e60*/  @!P5 LDC.64 R80, c[0x0][0x5c0] ;  /* 0x00017000ff50db82 */ /* 0x000e620000000a00 */
[----:B------:R-:W-:Y:S01]  /*49e70*/  F2FP.SATFINITE.E4M3.F32.PACK_AB_MERGE_C R87, RZ, R14, RZ ;  /* 0x0000000eff57723e */ /* 0x000fe200048070ff */
[----:B---3--:R-:W-:Y:S02]  /*49e80*/  FMUL R14, R199, UR17 ;  /* 0x00000011c70e7c20 */ /* 0x008fe40008400000 */
[----:B------:R-:W3:Y:S04]  /*49e90*/  LDL.LU R199, [R1+0x7d4] ;  /* 0x0007d40001c77983 */ /* 0x000ee80000300800 */
[----:B------:R0:W-:Y:S01]  /*49ea0*/  @!P6 STG.E.U8 desc[UR24][R94.64+0xa9], R87 ;  /* 0x0000a9575e00e986 */ /* 0x0001e2000c101118 */
[----:B-1----:R-:W-:Y:S02]  /*49eb0*/  @!P5 IADD3 R80, P6, R85, R80, RZ ;  /* 0x000000505550d210 */ /* 0x002fe40007fde0ff */
[----:B------:R-:W-:-:S03]  /*49ec0*/  F2FP.SATFINITE.E4M3.F32.PACK_AB_MERGE_C R85, RZ, R14, RZ ;  /* 0x0000000eff55723e */ /* 0x000fc600048070ff */
[----:B------:R-:W-:Y:S01]  /*49ed0*/  @!P5 IMAD.X R81, R84, 0x1, R81, P6 ;  /* 0x000000015451d824 */ /* 0x000fe200030e0651 */
[----:B------:R-:W-:Y:S01]  /*49ee0*/  ISETP.LT.OR P5, PT, R26, 0xaa, !P1 ;  /* 0x000000aa1a00780c */ /* 0x000fe20004fa1670 */
[----:B----4-:R-:W-:Y:S02]  /*49ef0*/  FMUL R14, R186, UR17 ;  /* 0x00000011ba0e7c20 */ /* 0x010fe40008400000 */
[----:B------:R-:W4:Y:S10]  /*49f00*/  LDL.LU R186, [R1+0x7d8] ;  /* 0x0007d80001ba7983 */ /* 0x000f340000300800 */
[----:B0-----:R-:W0:Y:S01]  /*49f10*/  @!P5 LDC.64 R8, c[0x0][0x5c0] ;  /* 0x00017000ff08db82 */ /* 0x001e220000000a00 */
[----:B------:R-:W-:-:S13]  /*49f20*/  ISETP.LT.OR P6, PT, R26, 0xa9, !P1 ;  /* 0x000000a91a00780c */ /* 0x000fda0004fc1670 */
[----:B------:R1:W-:Y:S01]  /*49f30*/  @!P6 STG.E.U8 desc[UR24][R80.64+0xa8], R85 ;  /* 0x0000a8555000e986 */ /* 0x0003e2000c101118 */
[----:B0-----:R-:W-:Y:S02]  /*49f40*/  @!P5 IADD3 R8, P6, R83, R8, RZ ;  /* 0x000000085308d210 */ /* 0x001fe40007fde0ff */
[----:B------:R-:W-:Y:S01]  /*49f50*/  F2FP.SATFINITE.E4M3.F32.PACK_AB_MERGE_C R83, RZ, R14, RZ ;  /* 0x0000000eff53723e */ /* 0x000fe200048070ff */
[----:B------:R-:W-:Y:S02]  /*49f60*/  FMUL R14, R187, UR17 ;  /* 0x00000011bb0e7c20 */ /* 0x000fe40008400000 */
[----:B------:R-:W4:Y:S03]  /*49f70*/  LDL.LU R187, [R1+0x7dc] ;  /* 0x0007dc0001bb7983 */ /* 0x000f260000300800 */
[----:B------:R-:W-:Y:S01]  /*49f80*/  F2FP.SATFINITE.E4M3.F32.PACK_AB_MERGE_C R87, RZ, R14, RZ ;  /* 0x0000000eff57723e */ /* 0x000fe200048070ff */
[----:B------:R-:W-:-:S02]  /*49f90*/  FMUL R14, R202, UR17 ;  /* 0x00000011ca0e7c20 */ /* 0x000fc40008400000 */
[----:B------:R-:W4:Y:S03]  /*49fa0*/  LDL.LU R202, [R1+0x7e0] ;  /* 0x0007e00001ca7983 */ /* 0x000f260000300800 */
[----:B-1----:R-:W-:Y:S01]  /*49fb0*/  F2FP.SATFINITE.E4M3.F32.PACK_AB_MERGE_C R85, RZ, R14, RZ ;  /* 0x0000000eff55723e */ /* 0x002fe200048070ff */
[----:B--2---:R-:W-:Y:S02]  /*49fc0*/  FMUL R14, R203, UR17 ;  /* 0x00000011cb0e7c20 */ /* 0x004fe40008400000 */
[----:B------:R-:W2:Y:S01]  /*49fd0*/  LDL.LU R203, [R1+0x7e4] ;  /* 0x0007e40001cb7983 */ /* 0x000ea20000300800 */
[----:B------:R-:W-:Y:S01]  /*49fe0*/  @!P5 IMAD.X R9, R82, 0x1, R9, P6 ;  /* 0x000000015209d824 */ /* 0x000fe200030e0609 */
[C---:B------:R-:W-:Y:S02]  /*49ff0*/  ISETP.LT.OR P6, PT, R26.reuse, 0xaa, !P1 ;  /* 0x000000aa1a00780c */ /* 0x040fe40004fc1670 */
[----:B------:R-:W-:-:S11]  /*4a000*/  ISETP.LT.OR P5, PT, R26, 0xb1, !P2 ;  /* 0x000000b11a00780c */ /* 0x000fd600057a1670 */
[----:B------:R0:W-:Y:S04]  /*4a010*/  @!P6 STG.E.U8 desc[UR24][R8.64+0xa9], R83 ;  /* 0x0000a9530800e986 */ /* 0x0001e8000c101118 */
[----:B------:R-:W-:Y:S01]  /*4a020*/  @!P5 STG.E.U8 desc[UR24][R90.64+0xb0], R87 ;  /* 0x0000b0575a00d986 */ /* 0x000fe2000c101118 */
[C---:B------:R-:W-:Y:S02]  /*4a030*/  ISETP.LT.OR P5, PT, R26.reuse, 0xb1, !P1 ;  /* 0x000000b11a00780c */ /* 0x040fe40004fa1670 */
[----:B------:R-:W-:-:S11]  /*4a040*/  ISETP.LT.OR P6, PT, R26, 0xb2, !P2 ;  /* 0x000000b21a00780c */ /* 0x000fd600057c1670 */
[----:B------:R-:W1:Y:S02]  /*4a050*/  @!P5 LDC.64 R80, c[0x0][0x5c0] ;  /* 0x00017000ff50db82 */ /* 0x000e640000000a00 */
[----:B------:R4:W-:Y:S01]  /*4a060*/  @!P6 STG.E.U8 desc[UR24][R88.64+0xb1], R85 ;  /* 0x0000b1555800e986 */ /* 0x0009e2000c101118 */
[----:B-1----:R-:W-:-:S05]  /*4a070*/  @!P5 IADD3 R80, P6, R77, R80, RZ ;  /* 0x000000504d50d210 */ /* 0x002fca0007fde0ff */
[----:B------:R-:W-:Y:S01]  /*4a080*/  @!P5 IMAD.X R81, R76, 0x1, R81, P6 ;  /* 0x000000014c51d824 */ /* 0x000fe200030e0651 */
[C---:B------:R-:W-:Y:S02]  /*4a090*/  ISETP.LT.OR P5, PT, R26.reuse, 0xb2, !P1 ;  /* 0x000000b21a00780c */ /* 0x040fe40004fa1670 */
[----:B------:R-:W-:-:S11]  /*4a0a0*/  ISETP.LT.OR P6, PT, R26, 0xb1, !P1 ;  /* 0x000000b11a00780c */ /* 0x000fd60004fc1670 */
[----:B0-----:R-:W0:Y:S01]  /*4a0b0*/  @!P5 LDC.64 R8, c[0x0][0x5c0] ;  /* 0x00017000ff08db82 */ /* 0x001e220000000a00 */
[----:B------:R-:W-:-:S05]  /*4a0c0*/  F2FP.SATFINITE.E4M3.F32.PACK_AB_MERGE_C R77, RZ, R14, RZ ;  /* 0x0000000eff4d723e */ /* 0x000fca00048070ff */
[----:B------:R1:W-:Y:S01]  /*4a0d0*/  @!P6 STG.E.U8 desc[UR24][R80.64+0xb0], R77 ;  /* 0x0000b04d5000e986 */ /* 0x0003e2000c101118 */
[----:B0-----:R-:W-:Y:S01]  /*4a0e0*/  @!P5 IADD3 R8, P6, R75, R8, RZ ;  /* 0x000000084b08d210 */ /* 0x001fe20007fde0ff */
[----:B---3--:R-:W-:Y:S02]  /*4a0f0*/  FMUL R14, R199, UR17 ;  /* 0x00000011c70e7c20 */ /* 0x008fe40008400000 */
[----:B------:R-:W3:Y:S02]  /*4a100*/  LDL.LU R199, [R1+0x7e8] ;  /* 0x0007e80001c77983 */ /* 0x000ee40000300800 */
[----:B------:R-:W-:Y:S01]  /*4a110*/  @!P5 IMAD.X R9, R74, 0x1, R9, P6 ;  /* 0x000000014a09d824 */ /* 0x000fe200030e0609 */
[C---:B------:R-:W-:Y:S02]  /*4a120*/  ISETP.LT.OR P6, PT, R26.reuse, 0xb2, !P1 ;  /* 0x000000b21a00780c */ /* 0x040fe40004fc1670 */
[----:B------:R-:W-:Y:S02]  /*4a130*/  ISETP.LT.OR P5, PT, R26, 0xb9, !P2 ;  /* 0x000000b91a00780c */ /* 0x000fe400057a1670 */
[----:B------:R-:W-:-:S09]  /*4a140*/  F2FP.SATFINITE.E4M3.F32.PACK_AB_MERGE_C R83, RZ, R14, RZ ;  /* 0x0000000eff53723e */ /* 0x000fd200048070ff */
[----:B------:R0:W-:Y:S01]  /*4a150*/  @!P6 STG.E.U8 desc[UR24][R8.64+0xb1], R83 ;  /* 0x0000b1530800e986 */ /* 0x0001e2000c101118 */
[----:B----4-:R-:W-:-:S03]  /*4a160*/  FMUL R14, R186, UR17 ;  /* 0x00000011ba0e7c20 */ /* 0x010fc60008400000 */
[----:B------:R-:W4:Y:S02]  /*4a170*/  LDL.LU R186, [R1+0x7ec] ;  /* 0x0007ec0001ba7983 */ /* 0x000f240000300800 */
[----:B------:R-:W-:-:S05]  /*4a180*/  F2FP.SATFINITE.E4M3.F32.PACK_AB_MERGE_C R85, RZ, R14, RZ ;  /* 0x0000000eff55723e */ /* 0x000fca00048070ff */
[----:B------:R-:W-:Y:S01]  /*4a190*/  @!P5 STG.E.U8 desc[UR24][R78.64+0xb8], R85 ;  /* 0x0000b8554e00d986 */ /* 0x000fe2000c101118 */
[C---:B------:R-:W-:Y:S02]  /*4a1a0*/  ISETP.LT.OR P5, PT, R26.reuse, 0xb9, !P1 ;  /* 0x000000b91a00780c */ /* 0x040fe40004fa1670 */
[----:B------:R-:W-:-:S11]  /*4a1b0*/  ISETP.LT.OR P6, PT, R26, 0xba, !P2 ;  /* 0x000000ba1a00780c */ /* 0x000fd600057c1670 */
[----:B------:R-:W0:Y:S01]  /*4a1c0*/  @!P5 LDC.64 R74, c[0x0][0x5c0] ;  /* 0x00017000ff4adb82 */ /* 0x000e220000000a00 */
[----:B------:R-:W-:Y:S02]  /*4a1d0*/  FMUL R14, R187, UR17 ;  /* 0x00000011bb0e7c20 */ /* 0x000fe40008400000 */
[----:B------:R-:W4:Y:S03]  /*4a1e0*/  LDL.LU R187, [R1+0x7f0] ;  /* 0x0007f00001bb7983 */ /* 0x000f260000300800 */
[----:B-1----:R-:W-:Y:S01]  /*4a1f0*/  F2FP.SATFINITE.E4M3.F32.PACK_AB_MERGE_C R77, RZ, R14, RZ ;  /* 0x0000000eff4d723e */ /* 0x002fe200048070ff */
[----:B------:R-:W-:Y:S02]  /*4a200*/  FMUL R14, R202, UR17 ;  /* 0x00000011ca0e7c20 */ /* 0x000fe40008400000 */
[----:B------:R-:W4:Y:S04]  /*4a210*/  LDL.LU R202, [R1+0x7f4] ;  /* 0x0007f40001ca7983 */ /* 0x000f280000300800 */
[----:B------:R1:W-:Y:S01]  /*4a220*/  @!P6 STG.E.U8 desc[UR24][R72.64+0xb9], R77 ;  /* 0x0000b94d4800e986 */ /* 0x0003e2000c101118 */
[----:B0-----:R-:W-:-:S02]  /*4a230*/  @!P5 IADD3 R74, P6, R71, R74, RZ ;  /* 0x0000004a474ad210 */ /* 0x001fc40007fde0ff */
[----:B------:R-:W-:Y:S01]  /*4a240*/  F2FP.SATFINITE.E4M3.F32.PACK_AB_MERGE_C R71, RZ, R14, RZ ;  /* 0x0000000eff47723e */ /* 0x000fe200048070ff */
[----:B--2---:R-:W-:Y:S02]  /*4a250*/  FMUL R14, R203, UR17 ;  /* 0x00000011cb0e7c20 */ /* 0x004fe40008400000 */
[----:B------:R-:W2:Y:S01]  /*4a260*/  LDL.LU R203, [R1+0x7f8] ;  /* 0x0007f80001cb7983 */ /* 0x000ea20000300800 */
[----:B------:R-:W-:Y:S01]  /*4a270*/  @!P5 IMAD.X R75, R70, 0x1, R75, P6 ;  /* 0x00000001464bd824 */ /* 0x000fe200030e064b */
[C---:B------:R-:W-:Y:S02]  /*4a280*/  ISETP.LT.OR P5, PT, R26.reuse, 0xba, !P1 ;  /* 0x000000ba1a00780c */ /* 0x040fe40004fa1670 */
[----:B------:R-:W-:-:S11]  /*4a290*/  ISETP.LT.OR P6, PT, R26, 0xb9, !P1 ;  /* 0x000000b91a00780c */ /* 0x000fd60004fc1670 */
[----:B------:R-:W0:Y:S02]  /*4a2a0*/  @!P5 LDC.64 R8, c[0x0][0x5c0] ;  /* 0x00017000ff08db82 */ /* 0x000e240000000a00 */
[----:B------:R4:W-:Y:S01]  /*4a2b0*/  @!P6 STG.E.U8 desc[UR24][R74.64+0xb8], R71 ;  /* 0x0000b8474a00e986 */ /* 0x0009e2000c101118 */
[----:B-1----:R-:W-:Y:S02]  /*4a2c0*/  F2FP.SATFINITE.E4M3.F32.PACK_AB_MERGE_C R73, RZ, R14, RZ ;  /* 0x0000000eff49723e */ /* 0x002fe400048070ff */
[----:B0-----:R-:W-:-:S05]  /*4a2d0*/  @!P5 IADD3 R8, P6, R69, R8, RZ ;  /* 0x000000084508d210 */ /* 0x001fca0007fde0ff */
[----:B------:R-:W-:Y:S01]  /*4a2e0*/  @!P5 IMAD.X R9, R68, 0x1, R9, P6 ;  /* 0x000000014409d824 */ /* 0x000fe200030e0609 */
[C---:B------:R-:W-:Y:S02]  /*4a2f0*/  ISETP.LT.OR P6, PT, R26.reuse, 0xba, !P1 ;  /* 0x000000ba1a00780c */ /* 0x040fe40004fc1670 */
[----:B------:R-:W-:-:S11]  /*4a300*/  ISETP.LT.OR P5, PT, R26, 0xc1, !P2 ;  /* 0x000000c11a00780c */ /* 0x000fd600057a1670 */
[----:B------:R-:W-:Y:S01]  /*4a310*/  @!P6 STG.E.U8 desc[UR24][R8.64+0xb9], R73 ;  /* 0x0000b9490800e986 */ /* 0x000fe2000c101118 */
[----:B------:R-:W-:Y:S01]  /*4a320*/  ISETP.LT.OR P6, PT, R26, 0xc2, !P2 ;  /* 0x000000c21a00780c */ /* 0x000fe200057c1670 */
[----:B---3--:R-:W-:Y:S02]  /*4a330*/  FMUL R14, R199, UR17 ;  /* 0x00000011c70e7c20 */ /* 0x008fe40008400000 */
[----:B------:R-:W3:Y:S03]  /*4a340*/  LDL.LU R199, [R1+0x7fc] ;  /* 0x0007fc0001c77983 */ /* 0x000ee60000300800 */
[----:B------:R-:W-:-:S05]  /*4a350*/  F2FP.SATFINITE.E4M3.F32.PACK_AB_MERGE_C R77, RZ, R14, RZ ;  /* 0x0000000eff4d723e */ /* 0x000fca00048070ff */
[----:B------:R0:W-:Y:S01]  /*4a360*/  @!P5 STG.E.U8 desc[UR24][R56.64+0xc0], R77 ;  /* 0x0000c04d3800d986 */ /* 0x0001e2000c101118 */
[----:B------:R-:W-:-:S13]  /*4a370*/  ISETP.LT.OR P5, PT, R26, 0xc1, !P1 ;  /* 0x000000c11a00780c */ /* 0x000fda0004fa1670 */
[----:B------:R-:W1:Y:S01]  /*4a380*/  @!P5 LDC.64 R68, c[0x0][0x5c0] ;  /* 0x00017000ff44db82 */ /* 0x000e620000000a00 */
[----:B----4-:R-:W-:Y:S02]  /*4a390*/  FMUL R14, R186, UR17 ;  /* 0x00000011ba0e7c20 */ /* 0x010fe40008400000 */
[----:B------:R-:W4:Y:S03]  /*4a3a0*/  LDL.LU R186, [R1+0x800] ;  /* 0x0008000001ba7983 */ /* 0x000f260000300800 */
[----:B------:R-:W-:-:S05]  /*4a3b0*/  F2FP.SATFINITE.E4M3.F32.PACK_AB_MERGE_C R71, RZ, R14, RZ ;  /* 0x0000000eff47723e */ /* 0x000fca00048070ff */
[----:B------:R2:W-:Y:S01]  /*4a3c0*/  @!P6 STG.E.U8 desc[UR24][R48.64+0xc1], R71 ;  /* 0x0000c1473000e986 */ /* 0x0005e2000c101118 */
[----:B-1----:R-:W-:Y:S01]  /*4a3d0*/  @!P5 IADD3 R68, P6, R67, R68, RZ ;  /* 0x000000444344d210 */ /* 0x002fe20007fde0ff */
[----:B------:R-:W-:Y:S02]  /*4a3e0*/  FMUL R14, R187, UR17 ;  /* 0x00000011bb0e7c20 */ /* 0x000fe40008400000 */
[----:B------:R-:W4:Y:S03]  /*4a3f0*/  LDL.LU R187, [R1+0x804] ;  /* 0x0008040001bb7983 */ /* 0x000f260000300800 */
[----:B------:R-:W-:Y:S01]  /*4a400*/  F2FP.SATFINITE.E4M3.F32.PACK_AB_MERGE_C R67, RZ, R14, RZ ;  /* 0x0000000eff43723e */ /* 0x000fe200048070ff */
[----:B------:R-:W-:Y:S02]  /*4a410*/  FMUL R14, R202, UR17 ;  /* 0x00000011ca0e7c20 */ /* 0x000fe40008400000 */
[----:B------:R-:W4:Y:S03]  /*4a420*/  LDL.LU R202, [R1+0x808] ;  /* 0x0008080001ca7983 */ /* 0x000f260000300800 */
[----:B0-----:R-:W-:Y:S01]  /*4a430*/  F2FP.SATFINITE.E4M3.F32.PACK_AB_MERGE_C R57, RZ, R14, RZ ;  /* 0x0000000eff39723e */ /* 0x001fe200048070ff */
[----:B--2---:R-:W-:-:S02]  /*4a440*/  FMUL R14, R203, UR17 ;  /* 0x00000011cb0e7c20 */ /* 0x004fc40008400000 */
[----:B------:R-:W2:Y:S01]  /*4a450*/  LDL.LU R203, [R1+0x80c] ;  /* 0x00080c0001cb7983 */ /* 0x000ea20000300800 */
[----:B------:R-:W-:Y:S01]  /*4a460*/  @!P5 IMAD.X R69, R66, 0x1, R69, P6 ;  /* 0x000000014245d824 */ /* 0x000fe200030e0645 */
        /* <DEDUP_REMOVED lines=8> */
[----:B------:R-:W-:-:S09]  /*4a4f0*/  F2FP.SATFINITE.E4M3.F32.PACK_AB_MERGE_C R65, RZ, R14, RZ ;  /* 0x0000000eff41723e */ /* 0x000fd200048070ff */
[----:B------:R0:W-:Y:S04]  /*4a500*/  @!P6 STG.E.U8 desc[UR24][R8.64+0xc1], R57 ;  /* 0x0000c1390800e986 */ /* 0x0001e8000c101118 */
[----:B------:R0:W-:Y:S01]  /*4a510*/  @!P5 STG.E.U8 desc[UR24][R44.64+0xc8], R65 ;  /* 0x0000c8412c00d986 */ /* 0x0001e2000c101118 */
[C---:B------:R-:W-:Y:S02]  /*4a520*/  ISETP.LT.OR P5, PT, R26.reuse, 0xc9, !P1 ;  /* 0x000000c91a00780c */ /* 0x040fe40004fa1670 */
[----:B------:R-:W-:-:S11]  /*4a530*/  ISETP.LT.OR P6, PT, R26, 0xca, !P2 ;  /* 0x000000ca1a00780c */ /* 0x000fd600057c1670 */
[----:B------:R-:W0:Y:S01]  /*4a540*/  @!P5 LDC.64 R48, c[0x0][0x5c0] ;  /* 0x00017000ff30db82 */ /* 0x000e220000000a00 */
[----:B---3--:R-:W-:Y:S02]  /*4a550*/  FMUL R14, R199, UR17 ;  /* 0x00000011c70e7c20 */ /* 0x008fe40008400000 */
[----:B------:R-:W3:Y:S03]  /*4a560*/  LDL.LU R199, [R1+0x810] ;  /* 0x0008100001c77983 */ /* 0x000ee60000300800 */
[----:B-1----:R-:W-:-:S05]  /*4a570*/  F2FP.SATFINITE.E4M3.F32.PACK_AB_MERGE_C R67, RZ, R14, RZ ;  /* 0x0000000eff43723e */ /* 0x002fca00048070ff */
[----:B------:R-:W-:Y:S01]  /*4a580*/  @!P6 STG.E.U8 desc[UR24][R42.64+0xc9], R67 ;  /* 0x0000c9432a00e986 */ /* 0x000fe2000c101118 */
[----:B0-----:R-:W-:-:S05]  /*4a590*/  @!P5 IADD3 R48, P6, R63, R48, RZ ;  /* 0x000000303f30d210 */ /* 0x001fca0007fde0ff */
[----:B------:R-:W-:Y:S01]  /*4a5a0*/  @!P5 IMAD.X R49, R62, 0x1, R49, P6 ;  /* 0x000000013e31d824 */ /* 0x000fe200030e0631 */
[----:B------:R-:W-:Y:S01]  /*4a5b0*/  ISETP.LT.OR P5, PT, R26, 0xca, !P1 ;  /* 0x000000ca1a00780c */ /* 0x000fe20004fa1670 */
[----:B----4-:R-:W-:Y:S02]  /*4a5c0*/  FMUL R14, R186, UR17 ;  /* 0x00000011ba0e7c20 */ /* 0x010fe40008400000 */
[----:B------:R-:W4:Y:S10]  /*4a5d0*/  LDL.LU R186, [R1+0x814] ;  /* 0x0008140001ba7983 */ /* 0x000f340000300800 */
[----:B------:R-:W0:Y:S01]  /*4a5e0*/  @!P5 LDC.64 R8, c[0x0][0x5c0] ;  /* 0x00017000ff08db82 */ /* 0x000e220000000a00 */
[----:B------:R-:W-:-:S02]  /*4a5f0*/  ISETP.LT.OR P6, PT, R26, 0xc9, !P1 ;  /* 0x000000c91a00780c */ /* 0x000fc40004fc1670 */
[----:B------:R-:W-:-:S11]  /*4a600*/  F2FP.SATFINITE.E4M3.F32.PACK_AB_MERGE_C R57, RZ, R14, RZ ;  /* 0x0000000eff39723e */ /* 0x000fd600048070ff */
[----:B------:R1:W-:Y:S01]  /*4a610*/  @!P6 STG.E.U8 desc[UR24][R48.64+0xc8], R57 ;  /* 0x0000c8393000e986 */ /* 0x0003e2000c101118 */
[----:B0-----:R-:W-:Y:S01]  /*4a620*/  @!P5 IADD3 R8, P6, R61, R8, RZ ;  /* 0x000000083d08d210 */ /* 0x001fe20007fde0ff */
[----:B------:R-:W-:Y:S02]  /*4a630*/  FMUL R14, R187, UR17 ;  /* 0x00000011bb0e7c20 */ /* 0x000fe40008400000 */
[----:B------:R-:W4:Y:S03]  /*4a640*/  LDL.LU R187, [R1+0x818] ;  /* 0x0008180001bb7983 */ /* 0x000f260000300800 */
[----:B------:R-:W-:Y:S01]  /*4a650*/  F2FP.SATFINITE.E4M3.F32.PACK_AB_MERGE_C R45, RZ, R14, RZ ;  /* 0x0000000eff2d723e */ /* 0x000fe200048070ff */
[----:B------:R-:W-:Y:S02]  /*4a660*/  FMUL R14, R202, UR17 ;  /* 0x00000011ca0e7c20 */ /* 0x000fe40008400000 */
[----:B------:R-:W4:Y:S03]  /*4a670*/  LDL.LU R202, [R1+0x81c] ;  /* 0x00081c0001ca7983 */ /* 0x000f260000300800 */
[----:B------:R-:W-:Y:S01]  /*4a680*/  F2FP.SATFINITE.E4M3.F32.PACK_AB_MERGE_C R61, RZ, R14, RZ ;  /* 0x0000000eff3d723e */ /* 0x000fe200048070ff */
[----:B--2---:R-:W-:-:S02]  /*4a690*/  FMUL R14, R203, UR17 ;  /* 0x00000011cb0e7c20 */ /* 0x004fc40008400000 */
[----:B------:R-:W2:Y:S01]  /*4a6a0*/  LDL.LU R203, [R1+0x820] ;  /* 0x0008200001cb7983 */ /* 0x000ea20000300800 */
[----:B------:R-:W-:Y:S01]  /*4a6b0*/  @!P5 IMAD.X R9, R60, 0x1, R9, P6 ;  /* 0x000000013c09d824 */ /* 0x000fe200030e0609 */
[C---:B------:R-:W-:Y:S02]  /*4a6c0*/  ISETP.LT.OR P6, PT, R26.reuse, 0xca, !P1 ;  /* 0x000000ca1a00780c */ /* 0x040fe40004fc1670 */
[----:B------:R-:W-:-:S11]  /*4a6d0*/  ISETP.LT.OR P5, PT, R26, 0xd1, !P2 ;  /* 0x000000d11a00780c */ /* 0x000fd600057a1670 */
[----:B------:R0:W-:Y:S04]  /*4a6e0*/  @!P6 STG.E.U8 desc[UR24][R8.64+0xc9], R45 ;  /* 0x0000c92d0800e986 */ /* 0x0001e8000c101118 */
[----:B------:R4:W-:Y:S01]  /*4a6f0*/  @!P5 STG.E.U8 desc[UR24][R40.64+0xd0], R61 ;  /* 0x0000d03d2800d986 */ /* 0x0009e2000c101118 */
[----:B------:R-:W-:Y:S02]  /*4a700*/  ISETP.LT.OR P5, PT, R26, 0xd1, !P1 ;  /* 0x000000d11a00780c */ /* 0x000fe40004fa1670 */
[----:B-1----:R-:W-:-:S11]  /*4a710*/  F2FP.SATFINITE.E4M3.F32.PACK_AB_MERGE_C R49, RZ, R14, RZ ;  /* 0x0000000eff31723e */ /* 0x002fd600048070ff */
[----:B------:R-:W1:Y:S01]  /*4a720*/  @!P5 LDC.64 R42, c[0x0][0x5c0] ;  /* 0x00017000ff2adb82 */ /* 0x000e620000000a00 */
[----:B------:R-:W-:-:S13]  /*4a730*/  ISETP.LT.OR P6, PT, R26, 0xd2, !P2 ;  /* 0x000000d21a00780c */ /* 0x000fda00057c1670 */
[----:B------:R4:W-:Y:S01]  /*4a740*/  @!P6 STG.E.U8 desc[UR24][R38.64+0xd1], R49 ;  /* 0x0000d1312600e986 */ /* 0x0009e2000c101118 */
[----:B-1----:R-:W-:-:S05]  /*4a750*/  @!P5 IADD3 R42, P6, R59, R42, RZ ;  /* 0x0000002a3b2ad210 */ /* 0x002fca0007fde0ff */
[----:B------:R-:W-:Y:S01]  /*4a760*/  @!P5 IMAD.X R43, R58, 0x1, R43, P6 ;  /* 0x000000013a2bd824 */ /* 0x000fe200030e062b */
[----:B------:R-:W-:Y:S01]  /*4a770*/  ISETP.LT.OR P6, PT, R26, 0xd1, !P1 ;  /* 0x000000d11a00780c */ /* 0x000fe20004fc1670 */
[----:B---3--:R-:W-:Y:S02]  /*4a780*/  FMUL R14, R199, UR17 ;  /* 0x00000011c70e7c20 */ /* 0x008fe40008400000 */
[----:B------:R-:W3:Y:S03]  /*4a790*/  LDL.LU R199, [R1+0x824] ;  /* 0x0008240001c77983 */ /* 0x000ee60000300800 */
[----:B0-----:R-:W-:Y:S01]  /*4a7a0*/  F2FP.SATFINITE.E4M3.F32.PACK_AB_MERGE_C R45, RZ, R14, RZ ;  /* 0x0000000eff2d723e */ /* 0x001fe200048070ff */
[----:B----4-:R-:W-:Y:S02]  /*4a7b0*/  FMUL R14, R186, UR17 ;  /* 0x00000011ba0e7c20 */ /* 0x010fe40008400000 */
[----:B------:R-:W4:Y:S03]  /*4a7c0*/  LDL.LU R186, [R1+0x828] ;  /* 0x0008280001ba7983 */ /* 0x000f260000300800 */
[----:B------:R-:W-:Y:S01]  /*4a7d0*/  F2FP.SATFINITE.E4M3.F32.PACK_AB_MERGE_C R41, RZ, R14, RZ ;  /* 0x0000000eff29723e */ /* 0x000fe200048070ff */
[----:B------:R0:W-:Y:S01]  /*4a7e0*/  @!P6 STG.E.U8 desc[UR24][R42.64+0xd0], R45 ;  /* 0x0000d02d2a00e986 */ /* 0x0001e2000c101118 */
[----:B------:R-:W-:-:S03]  /*4a7f0*/  FMUL R14, R187, UR17 ;  /* 0x00000011bb0e7c20 */ /* 0x000fc60008400000 */
[----:B------:R-:W4:Y:S02]  /*4a800*/  LDL.LU R187, [R1+0x82c] ;  /* 0x00082c0001bb7983 */ /* 0x000f240000300800 */
[----:B------:R-:W-:Y:S01]  /*4a810*/  F2FP.SATFINITE.E4M3.F32.PACK_AB_MERGE_C R49, RZ, R14, RZ ;  /* 0x0000000eff31723e */ /* 0x000fe200048070ff */
[----:B------:R-:W-:Y:S02]  /*4a820*/  FMUL R14, R202, UR17 ;  /* 0x00000011ca0e7c20 */ /* 0x000fe40008400000 */
[----:B------:R-:W4:Y:S03]  /*4a830*/  LDL.LU R202, [R1+0x830] ;  /* 0x0008300001ca7983 */ /* 0x000f260000300800 */
[----:B0-----:R-:W-:Y:S01]  /*4a840*/  F2FP.SATFINITE.E4M3.F32.PACK_AB_MERGE_C R43, RZ, R14, RZ ;  /* 0x0000000eff2b723e */ /* 0x001fe200048070ff */
[----:B--2---:R-:W-:Y:S02]  /*4a850*/  FMUL R14, R203, UR17 ;  /* 0x00000011cb0e7c20 */ /* 0x004fe40008400000 */
[----:B------:R-:W2:Y:S01]  /*4a860*/  LDL.LU R203, [R1+0x834] ;  /* 0x0008340001cb7983 */ /* 0x000ea20000300800 */
[----:B------:R-:W-:-:S03]  /*4a870*/  ISETP.LT.OR P5, PT, R26, 0xd2, !P1 ;  /* 0x000000d21a00780c */ /* 0x000fc60004fa1670 */
[----:B------:R-:W2:Y:S10]  /*4a880*/  LDL.LU R198, [R1+0x838] ;  /* 0x0008380001c67983 */ /* 0x000eb40000300800 */
[----:B------:R-:W0:Y:S02]  /*4a890*/  @!P5 LDC.64 R8, c[0x0][0x5c0] ;  /* 0x00017000ff08db82 */ /* 0x000e240000000a00 */
[----:B0-----:R-:W-:-:S05]  /*4a8a0*/  @!P5 IADD3 R8, P6, R55, R8, RZ ;  /* 0x000000083708d210 */ /* 0x001fca0007fde0ff */
[----:B------:R-:W-:Y:S01]  /*4a8b0*/  @!P5 IMAD.X R9, R54, 0x1, R9, P6 ;  /* 0x000000013609d824 */ /* 0x000fe200030e0609 */
[C---:B------:R-:W-:Y:S02]  /*4a8c0*/  ISETP.LT.OR P6, PT, R26.reuse, 0xd2, !P1 ;  /* 0x000000d21a00780c */ /* 0x040fe40004fc1670 */
[----:B------:R-:W-:-:S11]  /*4a8d0*/  ISETP.LT.OR P5, PT, R26, 0xd9, !P2 ;  /* 0x000000d91a00780c */ /* 0x000fd600057a1670 */
[----:B------:R0:W-:Y:S04]  /*4a8e0*/  @!P6 STG.E.U8 desc[UR24][R8.64+0xd1], R41 ;  /* 0x0000d1290800e986 */ /* 0x0001e8000c101118 */
[----:B------:R1:W-:Y:S01]  /*4a8f0*/  @!P5 STG.E.U8 desc[UR24][R36.64+0xd8], R49 ;  /* 0x0000d8312400d986 */ /* 0x0003e2000c101118 */
[C---:B------:R-:W-:Y:S02]  /*4a900*/  ISETP.LT.OR P5, PT, R26.reuse, 0xd9, !P1 ;  /* 0x000000d91a00780c */ /* 0x040fe40004fa1670 */
[----:B------:R-:W-:-:S11]  /*4a910*/  ISETP.LT.OR P6, PT, R26, 0xda, !P2 ;  /* 0x000000da1a00780c */ /* 0x000fd600057c1670 */
[----:B------:R-:W0:Y:S02]  /*4a920*/  @!P5 LDC.64 R38, c[0x0][0x5c0] ;  /* 0x00017000ff26db82 */ /* 0x000e240000000a00 */
[----:B------:R4:W-:Y:S01]  /*4a930*/  @!P6 STG.E.U8 desc[UR24][R34.64+0xd9], R43 ;  /* 0x0000d92b2200e986 */ /* 0x0009e2000c101118 */
[----:B0-----:R-:W-:-:S05]  /*4a940*/  @!P5 IADD3 R38, P6, R53, R38, RZ ;  /* 0x000000263526d210 */ /* 0x001fca0007fde0ff */
[----:B------:R-:W-:Y:S01]  /*4a950*/  @!P5 IMAD.X R39, R52, 0x1, R39, P6 ;  /* 0x000000013427d824 */ /* 0x000fe200030e0627 */
[C---:B------:R-:W-:Y:S02]  /*4a960*/  ISETP.LT.OR P5, PT, R26.reuse, 0xda, !P1 ;  /* 0x000000da1a00780c */ /* 0x040fe40004fa1670 */
[----:B------:R-:W-:Y:S01]  /*4a970*/  F2FP.SATFINITE.E4M3.F32.PACK_AB_MERGE_C R41, RZ, R14, RZ ;  /* 0x0000000eff29723e */ /* 0x000fe200048070ff */
[----:B---3--:R-:W-:Y:S02]  /*4a980*/  FMUL R14, R199, UR17 ;  /* 0x00000011c70e7c20 */ /* 0x008fe40008400000 */
[----:B------:R-:W3:Y:S08]  /*4a990*/  LDL.LU R199, [R1+0x83c] ;  /* 0x00083c0001c77983 */ /* 0x000ef00000300800 */
[----:B------:R-:W0:Y:S01]  /*4a9a0*/  @!P5 LDC.64 R8, c[0x0][0x5c0] ;  /* 0x00017000ff08db82 */ /* 0x000e220000000a00 */
[----:B------:R-:W-:-:S02]  /*4a9b0*/  ISETP.LT.OR P6, PT, R26, 0xd9, !P1 ;  /* 0x000000d91a00780c */ /* 0x000fc40004fc1670 */
[----:B-1----:R-:W-:Y:S01]  /*4a9c0*/  F2FP.SATFINITE.E4M3.F32.PACK_AB_MERGE_C R37, RZ, R14, RZ ;  /* 0x0000000eff25723e */ /* 0x002fe200048070ff */
[----:B----4-:R-:W-:Y:S02]  /*4a9d0*/  FMUL R14, R186, UR17 ;  /* 0x00000011ba0e7c20 */ /* 0x010fe40008400000 */
[----:B------:R-:W4:Y:S08]  /*4a9e0*/  LDL.LU R186, [R1+0x840] ;  /* 0x0008400001ba7983 */ /* 0x000f300000300800 */
[----:B------:R1:W-:Y:S01]  /*4a9f0*/  @!P6 STG.E.U8 desc[UR24][R38.64+0xd8], R41 ;  /* 0x0000d8292600e986 */ /* 0x0003e2000c101118 */
[----:B0-----:R-:W-:-:S02]  /*4aa00*/  @!P5 IADD3 R8, P6, R51, R8, RZ ;  /* 0x000000083308d210 */ /* 0x001fc40007fde0ff */
[----:B------:R-:W-:-:S03]  /*4aa10*/  F2FP.SATFINITE.E4M3.F32.PACK_AB_MERGE_C R43, RZ, R14, RZ ;  /* 0x0000000eff2b723e */ /* 0x000fc600048070ff */
[----:B------:R-:W-:Y:S01]  /*4aa20*/  @!P5 IMAD.X R9, R50, 0x1, R9, P6 ;  /* 0x000000013209d824 */ /* 0x000fe200030e0609 */
[----:B------:R-:W-:Y:S01]  /*4aa30*/  ISETP.LT.OR P6, PT, R26, 0xda, !P1 ;  /* 0x000000da1a00780c */ /* 0x000fe20004fc1670 */
[----:B------:R-:W-:Y:S02]  /*4aa40*/  FMUL R14, R187, UR17 ;  /* 0x00000011bb0e7c20 */ /* 0x000fe40008400000 */
[----:B------:R-:W4:Y:S03]  /*4aa50*/  LDL.LU R187, [R1+0x844] ;  /* 0x0008440001bb7983 */ /* 0x000f260000300800 */
[----:B-1----:R-:W-:Y:S01]  /*4aa60*/  F2FP.SATFINITE.E4M3.F32.PACK_AB_MERGE_C R39, RZ, R14, RZ ;  /* 0x0000000eff27723e */ /* 0x002fe200048070ff */
[----:B------:R-:W-:Y:S02]  /*4aa70*/  FMUL R14, R202, UR17 ;  /* 0x00000011ca0e7c20 */ /* 0x000fe40008400000 */
[----:B------:R-:W4:Y:S04]  /*4aa80*/  LDL.LU R202, [R1+0x848] ;  /* 0x0008480001ca7983 */ /* 0x000f280000300800 */
[----:B------:R0:W-:Y:S02]  /*4aa90*/  @!P6 STG.E.U8 desc[UR24][R8.64+0xd9], R37 ;  /* 0x0000d9250800e986 */ /* 0x0001e4000c101118 */
[----:B0-----:R-:W-:Y:S01]  /*4aaa0*/  F2FP.SATFINITE.E4M3.F32.PACK_AB_MERGE_C R37, RZ, R14, RZ ;  /* 0x0000000eff25723e */ /* 0x001fe200048070ff */
[----:B--2---:R-:W-:-:S02]  /*4aab0*/  FMUL R14, R203, UR17 ;  /* 0x00000011cb0e7c20 */ /* 0x004fc40008400000 */
[----:B------:R-:W2:Y:S01]  /*4aac0*/  LDL.LU R203, [R1+0x84c] ;  /* 0x00084c0001cb7983 */ /* 0x000ea20000300800 */
[----:B------:R-:W-:-:S13]  /*4aad0*/  ISETP.LT.OR P5, PT, R26, 0xe1, !P2 ;  /* 0x000000e11a00780c */ /* 0x000fda00057a1670 */
[----:B------:R0:W-:Y:S01]  /*4aae0*/  @!P5 STG.E.U8 desc[UR24][R32.64+0xe0], R43 ;  /* 0x0000e02b2000d986 */ /* 0x0001e2000c101118 */
[C---:B------:R-:W-:Y:S02]  /*4aaf0*/  ISETP.LT.OR P5, PT, R26.reuse, 0xe1, !P1 ;  /* 0x000000e11a00780c */ /* 0x040fe40004fa1670 */
[----:B------:R-:W-:-:S11]  /*4ab00*/  ISETP.LT.OR P6, PT, R26, 0xe2, !P2 ;  /* 0x000000e21a00780c */ /* 0x000fd600057c1670 */
[----:B------:R-:W1:Y:S02]  /*4ab10*/  @!P5 LDC.64 R34, c[0x0][0x5c0] ;  /* 0x00017000ff22db82 */ /* 0x000e640000000a00 */
[----:B------:R-:W-:Y:S01]  /*4ab20*/  @!P6 STG.E.U8 desc[UR24][R30.64+0xe1], R39 ;  /* 0x0000e1271e00e986 */ /* 0x000fe2000c101118 */
[----:B-1----:R-:W-:-:S05]  /*4ab30*/  @!P5 IADD3 R34, P6, R47, R34, RZ ;  /* 0x000000222f22d210 */ /* 0x002fca0007fde0ff */
[----:B------:R-:W-:Y:S01]  /*4ab40*/  @!P5 IMAD.X R35, R46, 0x1, R35, P6 ;  /* 0x000000012e23d824 */ /* 0x000fe200030e0623 */
[C---:B------:R-:W-:Y:S02]  /*4ab50*/  ISETP.LT.OR P5, PT, R26.reuse, 0xe2, !P1 ;  /* 0x000000e21a00780c */ /* 0x040fe40004fa1670 */
[----:B------:R-:W-:-:S11]  /*4ab60*/  ISETP.LT.OR P6, PT, R26, 0xe1, !P1 ;  /* 0x000000e11a00780c */ /* 0x000fd60004fc1670 */
[----:B------:R-:W1:Y:S02]  /*4ab70*/  @!P5 LDC.64 R8, c[0x0][0x5c0] ;  /* 0x00017000ff08db82 */ /* 0x000e640000000a00 */
[----:B------:R-:W-:Y:S01]  /*4ab80*/  @!P6 STG.E.U8 desc[UR24][R34.64+0xe0], R37 ;  /* 0x0000e0252200e986 */ /* 0x000fe2000c101118 */
[----:B-1----:R-:W-:-:S05]  /*4ab90*/  @!P5 IADD3 R8, P6, R28, R8, RZ ;  /* 0x000000081c08d210 */ /* 0x002fca0007fde0ff */
[----:B------:R-:W-:Y:S01]  /*4aba0*/  @!P5 IMAD.X R9, R27, 0x1, R9, P6 ;  /* 0x000000011b09d824 */ /* 0x000fe200030e0609 */
[----:B------:R-:W-:Y:S01]  /*4abb0*/  F2FP.SATFINITE.E4M3.F32.PACK_AB_MERGE_C R27, RZ, R14, RZ ;  /* 0x0000000eff1b723e */ /* 0x000fe200048070ff */
[----:B------:R-:W-:Y:S01]  /*4abc0*/  FMUL R14, R198, UR17 ;  /* 0x00000011c60e7c20 */ /* 0x000fe20008400000 */
[----:B------:R-:W-:Y:S01]  /*4abd0*/  LOP3.LUT P4, RZ, R5, 0x80000, RZ, 0xc0, !PT ;  /* 0x0008000005ff7812 */ /* 0x000fe2000788c0ff */
[----:B------:R-:W2:Y:S04]  /*4abe0*/  LDL.LU R198, [R1+0x850] ;  /* 0x0008500001c67983 */ /* 0x000ea80000300800 */
[----:B------:R1:W-:Y:S01]  /*4abf0*/  @!P5 STG.E.U8 desc[UR24][R8.64+0xe1], R27 ;  /* 0x0000e11b0800d986 */ /* 0x0003e2000c101118 */
[----:B------:R-:W-:Y:S02]  /*4ac00*/  ISETP.LT.OR P5, PT, R26, 0xe9, !P2 ;  /* 0x000000e91a00780c */ /* 0x000fe400057a1670 */
[----:B0-----:R-:W-:-:S02]  /*4ac10*/  F2FP.SATFINITE.E4M3.F32.PACK_AB_MERGE_C R33, RZ, R14, RZ ;  /* 0x0000000eff21723e */ /* 0x001fc400048070ff */
[----:B------:R-:W-:-:S03]  /*4ac20*/  ISETP.LT.OR P6, PT, R26, 0xea, !P2 ;  /* 0x000000ea1a00780c */ /* 0x000fc600057c1670 */
[----:B-1----:R-:W0:Y:S06]  /*4ac30*/  @!P4 LDC.64 R8, c[0x0][0x5c0] ;  /* 0x00017000ff08cb82 */ /* 0x002e2c0000000a00 */
[----:B------:R1:W-:Y:S01]  /*4ac40*/  @!P5 STG.E.U8 desc[UR24][R24.64+0xe8], R33 ;  /* 0x0000e8211800d986 */ /* 0x0003e2000c101118 */
[----:B------:R-:W-:Y:S01]  /*4ac50*/  LOP3.LUT P5, RZ, R5, 0x40000, RZ, 0xc0, !PT ;  /* 0x0004000005ff7812 */ /* 0x000fe200078ac0ff */
[----:B---3--:R-:W-:Y:S02]  /*4ac60*/  FMUL R14, R199, UR17 ;  /* 0x00000011c70e7c20 */ /* 0x008fe40008400000 */
[----:B------:R-:W3:Y:S01]  /*4ac70*/  LDL.LU R199, [R1+0x854] ;  /* 0x0008540001c77983 */ /* 0x000ee20000300800 */
[----:B-1----:R-:W1:Y:S09]  /*4ac80*/  @!P0 LDC.64 R24, c[0x0][0x5c0] ;  /* 0x00017000ff188b82 */ /* 0x002e720000000a00 */
[----:B------:R-:W0:Y:S01]  /*4ac90*/  @!P5 LDC.64 R30, c[0x0][0x5c0] ;  /* 0x00017000ff1edb82 */ /* 0x000e220000000a00 */
[----:B------:R-:W-:Y:S01]  /*4aca0*/  F2FP.SATFINITE.E4M3.F32.PACK_AB_MERGE_C R35, RZ, R14, RZ ;  /* 0x0000000eff23723e */ /* 0x000fe200048070ff */
[----:B----4-:R-:W-:-:S02]  /*4acb0*/  FMUL R14, R186, UR17 ;  /* 0x00000011ba0e7c20 */ /* 0x010fc40008400000 */
[----:B------:R-:W4:Y:S04]  /*4acc0*/  LDL.LU R186, [R1+0x858] ;  /* 0x0008580001ba7983 */ /* 0x000f280000300800 */
[----:B------:R-:W-:Y:S01]  /*4acd0*/  @!P6 STG.E.U8 desc[UR24][R22.64+0xe9], R35 ;  /* 0x0000e9231600e986 */ /* 0x000fe2000c101118 */
[----:B0-----:R-:W-:Y:S02]  /*4ace0*/  @!P5 IADD3 R30, P6, R17, R30, RZ ;  /* 0x0000001e111ed210 */ /* 0x001fe40007fde0ff */
[----:B------:R-:W-:-:S03]  /*4acf0*/  F2FP.SATFINITE.E4M3.F32.PACK_AB_MERGE_C R17, RZ, R14, RZ ;  /* 0x0000000eff11723e */ /* 0x000fc600048070ff */
[----:B------:R-:W-:-:S05]  /*4ad00*/  @!P5 IMAD.X R31, R16, 0x1, R31, P6 ;  /* 0x00000001101fd824 */ /* 0x000fca00030e061f */
[----:B------:R0:W-:Y:S01]  /*4ad10*/  @!P5 STG.E.U8 desc[UR24][R30.64+0xe8], R17 ;  /* 0x0000e8111e00d986 */ /* 0x0001e2000c101118 */
[----:B------:R-:W-:-:S05]  /*4ad20*/  @!P4 IADD3 R8, P5, R15, R8, RZ ;  /* 0x000000080f08c210 */ /* 0x000fca0007fbe0ff */
[----:B------:R-:W-:Y:S02]  /*4ad30*/  @!P4 IMAD.X R9, R13, 0x1, R9, P5 ;  /* 0x000000010d09c824 */ /* 0x000fe400028e0609 */
[----:B------:R-:W-:Y:S02]  /*4ad40*/  FMUL R13, R187, UR17 ;  /* 0x00000011bb0d7c20 */ /* 0x000fe40008400000 */
[----:B------:R-:W4:Y:S03]  /*4ad50*/  LDL.LU R187, [R1+0x85c] ;  /* 0x00085c0001bb7983 */ /* 0x000f260000300800 */
[----:B------:R-:W-:Y:S01]  /*4ad60*/  F2FP.SATFINITE.E4M3.F32.PACK_AB_MERGE_C R15, RZ, R13, RZ ;  /* 0x0000000dff0f723e */ /* 0x000fe200048070ff */
[----:B------:R-:W-:Y:S01]  /*4ad70*/  FMUL R13, R202, UR17 ;  /* 0x00000011ca0d7c20 */ /* 0x000fe20008400000 */
[----:B------:R-:W-:Y:S01]  /*4ad80*/  ISETP.LT.OR P6, PT, R26, 0xf1, !P2 ;  /* 0x000000f11a00780c */ /* 0x000fe200057c1670 */
[----:B------:R-:W4:Y:S01]  /*4ad90*/  LDL.LU R202, [R1+0x860] ;  /* 0x0008600001ca7983 */ /* 0x000f220000300800 */
[----:B0-----:R-:W0:Y:S02]  /*4ada0*/  @!P3 LDC.64 R30, c[0x0][0x5c0] ;  /* 0x00017000ff1ebb82 */ /* 0x001e240000000a00 */
[----:B------:R-:W-:Y:S01]  /*4adb0*/  F2FP.SATFINITE.E4M3.F32.PACK_AB_MERGE_C R23, RZ, R13, RZ ;  /* 0x0000000dff17723e */ /* 0x000fe200048070ff */
[----:B--2---:R-:W-:-:S02]  /*4adc0*/  FMUL R13, R203, UR17 ;  /* 0x00000011cb0d7c20 */ /* 0x004fc40008400000 */
[----:B------:R-:W2:Y:S04]  /*4add0*/  LDL.LU R203, [R1+0x864] ;  /* 0x0008640001cb7983 */ /* 0x000ea80000300800 */
[----:B------:R0:W-:Y:S01]  /*4ade0*/  @!P4 STG.E.U8 desc[UR24][R8.64+0xe9], R15 ;  /* 0x0000e90f0800c986 */ /* 0x0001e2000c101118 */
[----:B------:R-:W-:-:S03]  /*4adf0*/  ISETP.LT.OR P4, PT, R26, 0xf9, !P2 ;  /* 0x000000f91a00780c */ /* 0x000fc60005781670 */
[----:B------:R0:W-:Y:S01]  /*4ae00*/  @!P6 STG.E.U8 desc[UR24][R20.64+0xf0], R23 ;  /* 0x0000f0171400e986 */ /* 0x0001e2000c101118 */
[C---:B------:R-:W-:Y:S02]  /*4ae10*/  ISETP.LT.OR P6, PT, R26.reuse, 0xf2, !P2 ;  /* 0x000000f21a00780c */ /* 0x040fe400057c1670 */
[----:B------:R-:W-:Y:S02]  /*4ae20*/  ISETP.LT.OR P2, PT, R26, 0xfa, !P2 ;  /* 0x000000fa1a00780c */ /* 0x000fe40005741670 */
[----:B-1----:R-:W-:-:S05]  /*4ae30*/  @!P0 IADD3 R12, P5, R12, R24, RZ ;  /* 0x000000180c0c8210 */ /* 0x002fca0007fbe0ff */
[----:B0-----:R-:W0:Y:S01]  /*4ae40*/  @!P4 LDC.64 R14, c[0x0][0x5c0] ;  /* 0x00017000ff0ecb82 */ /* 0x001e220000000a00 */
[----:B------:R-:W-:Y:S01]  /*4ae50*/  F2FP.SATFINITE.E4M3.F32.PACK_AB_MERGE_C R17, RZ, R13, RZ ;  /* 0x0000000dff11723e */ /* 0x000fe200048070ff */
[----:B------:R-:W-:Y:S01]  /*4ae60*/  @!P0 IMAD.X R13, R11, 0x1, R25, P5 ;  /* 0x000000010b0d8824 */ /* 0x000fe200028e0619 */
[C---:B------:R-:W-:Y:S02]  /*4ae70*/  ISETP.LT.OR P5, PT, R26.reuse, 0xf9, !P1 ;  /* 0x000000f91a00780c */ /* 0x040fe40004fa1670 */
[----:B------:R-:W-:-:S03]  /*4ae80*/  ISETP.LT.OR P1, PT, R26, 0xfa, !P1 ;  /* 0x000000fa1a00780c */ /* 0x000fc60004f21670 */
[----:B------:R-:W1:Y:S01]  /*4ae90*/  @!P2 LDC.64 R22, c[0x0][0x5c0] ;  /* 0x00017000ff16ab82 */ /* 0x000e620000000a00 */
[----:B------:R3:W-:Y:S07]  /*4aea0*/  @!P6 STG.E.U8 desc[UR24][R18.64+0xf1], R17 ;  /* 0x0000f1111200e986 */ /* 0x0007ee000c101118 */
[----:B------:R-:W4:Y:S08]  /*4aeb0*/  @!P5 LDC.64 R24, c[0x0][0x5c0] ;  /* 0x00017000ff18db82 */ /* 0x000f300000000a00 */
[----:B------:R-:W4:Y:S01]  /*4aec0*/  @!P1 LDC.64 R26, c[0x0][0x5c0] ;  /* 0x00017000ff1a9b82 */ /* 0x000f220000000a00 */
[----:B------:R-:W-:-:S05]  /*4aed0*/  FMUL R8, R198, UR17 ;  /* 0x00000011c6087c20 */ /* 0x000fca0008400000 */
[----:B------:R-:W-:-:S05]  /*4aee0*/  F2FP.SATFINITE.E4M3.F32.PACK_AB_MERGE_C R21, RZ, R8, RZ ;  /* 0x00000008ff15723e */ /* 0x000fca00048070ff */
[----:B------:R4:W-:Y:S01]  /*4aef0*/  @!P0 STG.E.U8 desc[UR24][R12.64+0xf0], R21 ;  /* 0x0000f0150c008986 */ /* 0x0009e2000c101118 */
[----:B------:R-:W-:-:S05]  /*4af00*/  @!P3 IADD3 R10, P0, R10, R30, RZ ;  /* 0x0000001e0a0ab210 */ /* 0x000fca0007f1e0ff */
[----:B------:R-:W-:Y:S02]  /*4af10*/  @!P3 IMAD.X R11, R7, 0x1, R31, P0 ;  /* 0x00000001070bb824 */ /* 0x000fe400000e061f */
[----:B---3--:R-:W-:-:S05]  /*4af20*/  FMUL R8, R199, UR17 ;  /* 0x00000011c7087c20 */ /* 0x008fca0008400000 */
[----:B------:R-:W-:-:S05]  /*4af30*/  F2FP.SATFINITE.E4M3.F32.PACK_AB_MERGE_C R17, RZ, R8, RZ ;  /* 0x00000008ff11723e */ /* 0x000fca00048070ff */
[----:B------:R3:W-:Y:S01]  /*4af40*/  @!P3 STG.E.U8 desc[UR24][R10.64+0xf1], R17 ;  /* 0x0000f1110a00b986 */ /* 0x0007e2000c101118 */
[----:B0-----:R-:W-:-:S04]  /*4af50*/  @!P4 IADD3 R8, P0, P3, R6, UR6, R14 ;  /* 0x000000060608cc10 */ /* 0x001fc8000fb1e00e */
[----:B------:R-:W-:Y:S02]  /*4af60*/  @!P4 IADD3.X R9, R29, UR13, R15, P0, P3 ;  /* 0x0000000d1d09cc10 */ /* 0x000fe400087e640f */
[----:B-1----:R-:W-:Y:S01]  /*4af70*/  @!P2 IADD3 R14, P0, P3, R6, UR6, R22 ;  /* 0x00000006060eac10 */ /* 0x002fe2000fb1e016 */
[----:B----4-:R-:W-:-:S03]  /*4af80*/  FMUL R7, R186, UR17 ;  /* 0x00000011ba077c20 */ /* 0x010fc60008400000 */
[C---:B------:R-:W-:Y:S02]  /*4af90*/  @!P2 IADD3.X R15, R29.reuse, UR13, R23, P0, P3 ;  /* 0x0000000d1d0fac10 */ /* 0x040fe400087e6417 */
[C-C-:B------:R-:W-:Y:S02]  /*4afa0*/  @!P5 IADD3 R13, P0, P3, R6.reuse, UR6, R3.reuse ;  /* 0x00000006060ddc10 */ /* 0x140fe4000fb1e003 */
[----:B------:R-:W-:Y:S02]  /*4afb0*/  F2FP.SATFINITE.E4M3.F32.PACK_AB_MERGE_C R19, RZ, R7, RZ ;  /* 0x00000007ff13723e */ /* 0x000fe400048070ff */
[----:B------:R-:W-:Y:S02]  /*4afc0*/  @!P5 IADD3.X R16, R29, UR13, R0, P0, P3 ;  /* 0x0000000d1d10dc10 */ /* 0x000fe400087e6400 */
[----:B------:R-:W-:Y:S01]  /*4afd0*/  @!P1 IADD3 R7, P0, P3, R6, UR6, R3 ;  /* 0x0000000606079c10 */ /* 0x000fe2000fb1e003 */
[----:B------:R0:W-:Y:S01]  /*4afe0*/  @!P4 STG.E.U8 desc[UR24][R8.64+0xf8], R19 ;  /* 0x0000f8130800c986 */ /* 0x0001e2000c101118 */
[----:B------:R-:W-:-:S02]  /*4aff0*/  @!P5 IADD3 R6, P4, R13, R24, RZ ;  /* 0x000000180d06d210 */ /* 0x000fc40007f9e0ff */
[----:B------:R-:W-:Y:S02]  /*4b000*/  @!P1 IADD3.X R18, R29, UR13, R0, P0, P3 ;  /* 0x0000000d1d129c10 */ /* 0x000fe400087e6400 */
[----:B---3--:R-:W-:Y:S01]  /*4b010*/  @!P1 IADD3 R10, P0, R7, R26, RZ ;  /* 0x0000001a070a9210 */ /* 0x008fe20007f1e0ff */
[----:B------:R-:W-:Y:S02]  /*4b020*/  @!P5 IMAD.X R7, R16, 0x1, R25, P4 ;  /* 0x000000011007d824 */ /* 0x000fe400020e0619 */
[----:B------:R-:W-:Y:S01]  /*4b030*/  FMUL R11, R187, UR17 ;  /* 0x00000011bb0b7c20 */ /* 0x000fe20008400000 */
[----:B------:R-:W-:-:S04]  /*4b040*/  FMUL R12, R202, UR17 ;  /* 0x00000011ca0c7c20 */ /* 0x000fc80008400000 */
[----:B------:R-:W-:Y:S01]  /*4b050*/  F2FP.SATFINITE.E4M3.F32.PACK_AB_MERGE_C R17, RZ, R11, RZ ;  /* 0x0000000bff11723e */ /* 0x000fe200048070ff */
[----:B------:R-:W-:Y:S01]  /*4b060*/  @!P1 IMAD.X R11, R18, 0x1, R27, P0 ;  /* 0x00000001120b9824 */ /* 0x000fe200000e061b */
[----:B------:R-:W-:-:S03]  /*4b070*/  F2FP.SATFINITE.E4M3.F32.PACK_AB_MERGE_C R21, RZ, R12, RZ ;  /* 0x0000000cff15723e */ /* 0x000fc600048070ff */
[----:B------:R0:W-:Y:S04]  /*4b080*/  @!P2 STG.E.U8 desc[UR24][R14.64+0xf9], R17 ;  /* 0x0000f9110e00a986 */ /* 0x0001e8000c101118 */
[----:B------:R0:W-:Y:S01]  /*4b090*/  @!P5 STG.E.U8 desc[UR24][R6.64+0xf8], R21 ;  /* 0x0000f8150600d986 */ /* 0x0001e2000c101118 */
[----:B--2---:R-:W-:-:S05]  /*4b0a0*/  FMUL R13, R203, UR17 ;  /* 0x00000011cb0d7c20 */ /* 0x004fca0008400000 */
[----:B------:R-:W-:-:S05]  /*4b0b0*/  F2FP.SATFINITE.E4M3.F32.PACK_AB_MERGE_C R13, RZ, R13, RZ ;  /* 0x0000000dff0d723e */ /* 0x000fca00048070ff */
[----:B------:R0:W-:Y:S02]  /*4b0c0*/  @!P1 STG.E.U8 desc[UR24][R10.64+0xf9], R13 ;  /* 0x0000f90d0a009986 */ /* 0x0001e4000c101118 */
.L_x_35:
[----:B------:R-:W-:Y:S05]  /*4b0d0*/  BSYNC B0 ;  /* 0x0000000000007941 */ /* 0x000fea0003800000 */
.L_x_31:
[----:B0-2---:R-:W2:Y:S04]  /*4b0e0*/  LDL.LU R7, [R1+0x870] ;  /* 0x0008700001077983 */ /* 0x005ea80000300800 */
[----:B------:R-:W2:Y:S01]  /*4b0f0*/  LDL.LU R6, [R1+0x874] ;  /* 0x0008740001067983 */ /* 0x000ea20000300800 */
[----:B------:R-:W-:Y:S01]  /*4b100*/  ULDC UR12, c[0x0][0xc] ;  /* 0x00000300000c7ab9 */ /* 0x000fe20000000800 */
[----:B------:R-:W-:Y:S01]  /*4b110*/  ULDC UR13, c[0x0][0x10] ;  /* 0x00000400000d7ab9 */ /* 0x000fe20000000800 */
[----:B------:R-:W2:Y:S01]  /*4b120*/  LDC R9, c[0x0][0x14] ;  /* 0x00000500ff097b82 */ /* 0x000ea20000000800 */
[----:B------:R-:W-:Y:S01]  /*4b130*/  UIMAD.WIDE.U32 UR12, UR12, UR13, URZ ;  /* 0x0000000d0c0c72a5 */ /* 0x000fe2000f8e003f */
[----:B------:R0:W5:Y:S01]  /*4b140*/  LDL R28, [R1+0xdc] ;  /* 0x0000dc00011c7983 */ /* 0x0001620000100800 */
[----:B------:R-:W-:-:S04]  /*4b150*/  UMOV UR18, 0xffffffff ;  /* 0xffffffff00127882 */ /* 0x000fc80000000000 */
[----:B--2---:R-:W-:-:S04]  /*4b160*/  IMAD.WIDE.U32 R6, R9, UR12, R6 ;  /* 0x0000000c09067c25 */ /* 0x004fc8000f8e0006 */
[----:B------:R-:W-:Y:S01]  /*4b170*/  IMAD R9, R9, UR13, RZ ;  /* 0x0000000d09097c24 */ /* 0x000fe2000f8e02ff */
[----:B------:R-:W-:Y:S01]  /*4b180*/  ULDC.64 UR12, c[0x0][0x650] ;  /* 0x00019400000c7ab9 */ /* 0x000fe20000000a00 */
[----:B------:R-:W-:Y:S01]  /*4b190*/  IMAD.MOV.U32 R18, RZ, RZ, R6 ;  /* 0x000000ffff127224 */ /* 0x000fe200078e0006 */
[----:B------:R-:W-:Y:S01]  /*4b1a0*/  ISETP.GE.U32.AND P0, PT, R6, UR12, PT ;  /* 0x0000000c06007c0c */ /* 0x000fe2000bf06070 */
[----:B------:R-:W-:Y:S01]  /*4b1b0*/  IMAD.IADD R19, R7, 0x1, R9 ;  /* 0x0000000107137824 */ /* 0x000fe200078e0209 */
[----:B------:R-:W-:Y:S01]  /*4b1c0*/  PRMT R7, RZ, 0x7610, R7 ;  /* 0x00007610ff077816 */ /* 0x000fe20000000007 */
[----:B------:R-:W-:-:S03]  /*4b1d0*/  IMAD.MOV.U32 R6, RZ, RZ, -0x1 ;  /* 0xffffffffff067424 */ /* 0x000fc600078e00ff */
[----:B------:R0:W-:Y:S01]  /*4b1e0*/  STL [R1+0x870], R19 ;  /* 0x0008701301007387 */ /* 0x0001e20000100800 */
[----:B------:R-:W-:-:S03]  /*4b1f0*/  ISETP.GE.U32.AND.EX P0, PT, R19, UR13, PT, P0 ;  /* 0x0000000d13007c0c */ /* 0x000fc6000bf06100 */
[----:B------:R0:W-:Y:S04]  /*4b200*/  STL [R1+0x874], R18 ;  /* 0x0008741201007387 */ /* 0x0001e80000100800 */
[----:B------:R0:W-:Y:S06]  /*4b210*/  STL [R1+0x868], R6 ;  /* 0x0008680601007387 */ /* 0x0001ec0000100800 */
[----:B------:R-:W-:Y:S05]  /*4b220*/  @P0 BRA `(.L_x_36) ;  /* 0x0000000400800947 */ /* 0x000fea0003800000 */
[----:B------:R-:W0:Y:S01]  /*4b230*/  S2R R13, SR_CTAID.X ;  /* 0x00000000000d7919 */ /* 0x000e220000002500 */
[----:B------:R-:W-:Y:S01]  /*4b240*/  ULDC.64 UR20, c[0x0][0x628] ;  /* 0x00018a0000147ab9 */ /* 0x000fe20000000a00 */
[----:B------:R-:W2:Y:S01]  /*4b250*/  LDC R14, c[0x0][0x144] ;  /* 0x00005100ff0e7b82 */ /* 0x000ea20000000800 */
[----:B------:R-:W-:Y:S01]  /*4b260*/  ULDC UR6, c[0x0][0x150] ;  /* 0x0000540000067ab9 */ /* 0x000fe20000000800 */
[----:B------:R-:W3:Y:S01]  /*4b270*/  S2R R17, SR_CTAID.Y ;  /* 0x0000000000117919 */ /* 0x000ee20000002600 */
[----:B------:R-:W-:Y:S01]  /*4b280*/  ISETP.NE.U32.AND P0, PT, RZ, UR20, PT ;  /* 0x00000014ff007c0c */ /* 0x000fe2000bf05070 */
[----:B------:R-:W-:Y:S01]  /*4b290*/  ULDC UR16, c[0x0][0x630] ;  /* 0x00018c0000107ab9 */ /* 0x000fe20000000800 */
[----:B------:R-:W-:Y:S02]  /*4b2a0*/  R2UR UR18, R18 ;  /* 0x00000000121272ca */ /* 0x000fe400000e0000 */
[----:B------:R-:W-:Y:S01]  /*4b2b0*/  ISETP.NE.AND.EX P0, PT, RZ, UR21, PT, P0 ;  /* 0x00000015ff007c0c */ /* 0x000fe2000bf05300 */
[----:B-1----:R-:W1:Y:S01]  /*4b2c0*/  LDC.64 R10, c[0x0][0x620] ;  /* 0x00018800ff0a7b82 */ /* 0x002e620000000a00 */
[----:B------:R-:W-:-:S02]  /*4b2d0*/  R2UR UR19, R19 ;  /* 0x00000000131372ca */ /* 0x000fc400000e0000 */
[----:B0-----:R-:W-:-:S05]  /*4b2e0*/  I2FP.F32.U32 R6, R13 ;  /* 0x0000000d00067245 */ /* 0x001fca0000201000 */
[----:B------:R-:W-:-:S06]  /*4b2f0*/  FMUL R6, R6, UR6 ;  /* 0x0000000606067c20 */ /* 0x000fcc0008400000 */
[----:B------:R-:W0:Y:S01]  /*4b300*/  F2I.U32.TRUNC.NTZ R6, R6 ;  /* 0x0000000600067305 */ /* 0x000e22000020f000 */
[----:B---3--:R-:W-:Y:S05]  /*4b310*/  @!P0 BRA `(.L_x_37) ;  /* 0x0000000000308947 */ /* 0x008fea0003800000 */
        /* <DEDUP_REMOVED lines=12> */
.L_x_37:
[----:B------:R-:W-:Y:S01]  /*4b3e0*/  USHF.R.U64 UR18, UR18, UR16, UR19 ;  /* 0x0000001012127299 */ /* 0x000fe20008001213 */
[----:B------:R-:W3:Y:S01]  /*4b3f0*/  LDC.64 R24, c[0x0][0x640] ;  /* 0x00019000ff187b82 */ /* 0x000ee20000000a00 */
[----:B------:R-:W-:Y:S01]  /*4b400*/  USHF.R.U32.HI UR6, URZ, UR16, UR19 ;  /* 0x000000103f067299 */ /* 0x000fe20008011613 */
[----:B0-----:R-:W-:Y:S02]  /*4b410*/  IMAD.MOV R15, RZ, RZ, -R6 ;  /* 0x000000ffff0f7224 */ /* 0x001fe400078e0a06 */
[----:B------:R-:W-:Y:S01]  /*4b420*/  IMAD.MOV.U32 R6, RZ, RZ, R18 ;  /* 0x000000ffff067224 */ /* 0x000fe200078e0012 */
[----:B------:R-:W-:Y:S01]  /*4b430*/  IADD3 R9, P0, RZ, -UR18, RZ ;  /* 0x80000012ff097c10 */ /* 0x000fe2000ff1e0ff */
[----:B--2---:R-:W-:Y:S02]  /*4b440*/  IMAD R21, R14, R15, R13 ;  /* 0x0000000f0e157224 */ /* 0x004fe400078e020d */
[----:B-----5:R-:W0:Y:S02]  /*4b450*/  LDC R12, c[0x0][0x618] ;  /* 0x00018600ff0c7b82 */ /* 0x020e240000000800 */
[----:B------:R-:W-:Y:S01]  /*4b460*/  IMAD.X R7, RZ, RZ, ~UR6, P0 ;  /* 0x80000006ff077e24 */ /* 0x000fe200080e06ff */
[----:B------:R-:W-:-:S03]  /*4b470*/  ULDC UR6, c[0x0][0x154] ;  /* 0x0000550000067ab9 */ /* 0x000fc60000000800 */
[-C--:B-1----:R-:W-:Y:S02]  /*4b480*/  IMAD R8, R7, R10.reuse, RZ ;  /* 0x0000000a07087224 */ /* 0x082fe400078e02ff */
[----:B------:R-:W1:Y:S01]  /*4b490*/  LDC R16, c[0x0][0x608] ;  /* 0x00018200ff107b82 */ /* 0x000e620000000800 */
[----:B------:R-:W-:Y:S02]  /*4b4a0*/  IMAD.MOV.U32 R7, RZ, RZ, R19 ;  /* 0x000000ffff077224 */ /* 0x000fe400078e0013 */
[----:B------:R-:W-:-:S05]  /*4b4b0*/  IMAD.WIDE.U32 R6, R9, R10, R6 ;  /* 0x0000000a09067225 */ /* 0x000fca00078e0006 */
[----:B------:R-:W2:Y:S01]  /*4b4c0*/  LDC R20, c[0x0][0x658] ;  /* 0x00019600ff147b82 */ /* 0x000ea20000000800 */
[----:B------:R-:W-:Y:S01]  /*4b4d0*/  IMAD R9, R9, R11, R8 ;  /* 0x0000000b09097224 */ /* 0x000fe200078e0208 */
[----:B------:R-:W-:Y:S01]  /*4b4e0*/  I2FP.F32.U32 R8, R17 ;  /* 0x0000001100087245 */ /* 0x000fe20000201000 */
[----:B------:R-:W-:Y:S01]  /*4b4f0*/  IMAD.MOV.U32 R11, RZ, RZ, 0x1 ;  /* 0x00000001ff0b7424 */ /* 0x000fe200078e00ff */
[----:B---3--:R-:W-:Y:S01]  /*4b500*/  ISETP.NE.U32.AND P0, PT, R24, RZ, PT ;  /* 0x000000ff1800720c */ /* 0x008fe20003f05070 */
[----:B------:R-:W-:Y:S02]  /*4b510*/  IMAD.IADD R7, R7, 0x1, R9 ;  /* 0x0000000107077824 */ /* 0x000fe400078e0209 */
[----:B------:R-:W-:Y:S01]  /*4b520*/  FMUL R8, R8, UR6 ;  /* 0x0000000608087c20 */ /* 0x000fe20008400000 */
[----:B------:R-:W3:Y:S01]  /*4b530*/  LDC R18, c[0x0][0x148] ;  /* 0x00005200ff127b82 */ /* 0x000ee20000000800 */
[----:B------:R-:W-:Y:S01]  /*4b540*/  ISETP.NE.AND.EX P0, PT, R25, RZ, PT, P0 ;  /* 0x000000ff1900720c */ /* 0x000fe20003f05300 */
[----:B------:R-:W-:Y:S01]  /*4b550*/  IMAD.MOV.U32 R9, RZ, RZ, -0x1 ;  /* 0xffffffffff097424 */ /* 0x000fe200078e00ff */
[-CC-:B0-----:R-:W-:Y:S01]  /*4b560*/  SHF.R.U64 R14, R6, R12.reuse, R7.reuse ;  /* 0x0000000c060e7219 */ /* 0x181fe20000001207 */
[----:B------:R0:W4:Y:S01]  /*4b570*/  F2I.U32.TRUNC.NTZ R15, R8 ;  /* 0x00000008000f7305 */ /* 0x000122000020f000 */
[----:B------:R-:W-:-:S03]  /*4b580*/  SHF.R.U32.HI R7, RZ, R12, R7 ;  /* 0x0000000cff077219 */ /* 0x000fc60000011607 */
[----:B------:R-:W0:Y:S01]  /*4b590*/  LDC R19, c[0x0][0x600] ;  /* 0x00018000ff137b82 */ /* 0x000e220000000800 */
[-CC-:B-1----:R-:W-:Y:S02]  /*4b5a0*/  SHF.R.U64 R12, R14, R16.reuse, R7.reuse ;  /* 0x000000100e0c7219 */ /* 0x182fe40000001207 */
[----:B------:R-:W-:-:S05]  /*4b5b0*/  SHF.R.U32.HI R7, RZ, R16, R7 ;  /* 0x00000010ff077219 */ /* 0x000fca0000011607 */
[----:B------:R-:W1:Y:S01]  /*4b5c0*/  LDC R22, c[0x0][0x648] ;  /* 0x00019200ff167b82 */ /* 0x000e620000000800 */
[-CC-:B--2---:R-:W-:Y:S02]  /*4b5d0*/  SHF.R.U64 R16, R12, R20.reuse, R7.reuse ;  /* 0x000000140c107219 */ /* 0x184fe40000001207 */
[-C--:B------:R-:W-:Y:S02]  /*4b5e0*/  SHF.L.U32 R9, R9, R20.reuse, RZ ;  /* 0x0000001409097219 */ /* 0x080fe400000006ff */
[-C--:B------:R-:W-:Y:S01]  /*4b5f0*/  SHF.R.U32.HI R7, RZ, R20.reuse, R7 ;  /* 0x00000014ff077219 */ /* 0x080fe20000011607 */
[----:B------:R-:W-:Y:S01]  /*4b600*/  IMAD.MOV.U32 R6, RZ, RZ, R16 ;  /* 0x000000ffff067224 */ /* 0x000fe200078e0010 */
[----:B------:R-:W-:Y:S01]  /*4b610*/  SHF.L.U32 R20, R11, R20, RZ ;  /* 0x000000140b147219 */ /* 0x000fe200000006ff */
[----:B------:R-:W2:Y:S01]  /*4b620*/  LDC R26, c[0x0][0x638] ;  /* 0x00018e00ff1a7b82 */ /* 0x000ea20000000800 */
[----:B------:R-:W-:-:S07]  /*4b630*/  LOP3.LUT R23, RZ, R9, RZ, 0x33, !PT ;  /* 0x00000009ff177212 */ /* 0x000fce00078e33ff */
[----:B------:R-:W0:Y:S01]  /*4b640*/  LDC R27, c[0x0][0x610] ;  /* 0x00018400ff1b7b82 */ /* 0x000e220000000800 */
[----:B----4-:R-:W-:Y:S05]  /*4b650*/  @!P0 BRA `(.L_x_38) ;  /* 0x0000000000288947 */ /* 0x010fea0003800000 */
[----:B------:R-:W4:Y:S02]  /*4b660*/  LDC R11, c[0x0][0x64c] ;  /* 0x00019300ff0b7b82 */ /* 0x000f240000000800 */
[----:B----4-:R-:W-:-:S05]  /*4b670*/  IADD3 R11, P0, R16, R11, RZ ;  /* 0x0000000b100b7210 */ /* 0x010fca0007f1e0ff */
[----:B------:R-:W-:-:S04]  /*4b680*/  IMAD.X R13, RZ, RZ, R7, P0 ;  /* 0x000000ffff0d7224 */ /* 0x000fc800000e0607 */
[----:B------:R-:W-:-:S04]  /*4b690*/  IMAD.WIDE.U32 R6, R13, R24, RZ ;  /* 0x000000180d067225 */ /* 0x000fc800078e00ff */
[----:B0-----:R-:W-:-:S04]  /*4b6a0*/  IMAD.WIDE.U32 R8, P0, R11, R25, R6 ;  /* 0x000000190b087225 */ /* 0x001fc80007800006 */
[----:B------:R-:W-:-:S04]  /*4b6b0*/  IMAD.WIDE.U32 R6, R11, R24, RZ ;  /* 0x000000180b067225 */ /* 0x000fc800078e00ff */
[----:B------:R-:W-:Y:S01]  /*4b6c0*/  IMAD.X R11, RZ, RZ, RZ, P0 ;  /* 0x000000ffff0b7224 */ /* 0x000fe200000e06ff */
[----:B------:R-:W-:Y:S01]  /*4b6d0*/  IADD3 RZ, P0, R7, R8, RZ ;  /* 0x0000000807ff7210 */ /* 0x000fe20007f1e0ff */
[----:B------:R-:W-:-:S04]  /*4b6e0*/  IMAD.MOV.U32 R10, RZ, RZ, R9 ;  /* 0x000000ffff0a7224 */ /* 0x000fc800078e0009 */
[----:B------:R-:W-:-:S08]  /*4b6f0*/  IMAD.WIDE.U32.X R6, R13, R25, R10, P0 ;  /* 0x000000190d067225 */ /* 0x000fd000000e040a */
.L_x_38:
[----:B0-----:R-:W0:Y:S01]  /*4b700*/  LDC R8, c[0x0][0x65c] ;  /* 0x00019700ff087b82 */ /* 0x001e220000000800 */
[----:B-1----:R-:W-:Y:S01]  /*4b710*/  SHF.R.U64 R6, R6, R22, R7 ;  /* 0x0000001606067219 */ /* 0x002fe20000001207 */
[----:B------:R-:W-:Y:S01]  /*4b720*/  VIADD R11, R19, 0xffffffff ;  /* 0xffffffff130b7836 */ /* 0x000fe20000000000 */
[----:B------:R-:W-:Y:S01]  /*4b730*/  LOP3.LUT R9, R12, R23, RZ, 0xc0, !PT ;  /* 0x000000170c097212 */ /* 0x000fe200078ec0ff */
[----:B------:R-:W-:Y:S02]  /*4b740*/  IMAD.MOV R15, RZ, RZ, -R15 ;  /* 0x000000ffff0f7224 */ /* 0x000fe400078e0a0f */
[----:B------:R-:W-:Y:S01]  /*4b750*/  IMAD.MOV R7, RZ, RZ, -R6 ;  /* 0x000000ffff077224 */ /* 0x000fe200078e0a06 */
[----:B------:R-:W-:Y:S01]  /*4b760*/  LOP3.LUT R14, R14, R11, RZ, 0xc0, !PT ;  /* 0x0000000b0e0e7212 */ /* 0x000fe200078ec0ff */
[----:B------:R-:W-:Y:S02]  /*4b770*/  IMAD R6, R20, R6, R9 ;  /* 0x0000000614067224 */ /* 0x000fe400078e0209 */
[----:B--2---:R-:W-:-:S04]  /*4b780*/  IMAD R7, R7, R26, R16 ;  /* 0x0000001a07077224 */ /* 0x004fc800078e0210 */
[----:B------:R-:W-:Y:S01]  /*4b790*/  IMAD R9, R7, R19, R14 ;  /* 0x0000001307097224 */ /* 0x000fe200078e020e */
[----:B0-----:R-:W-:Y:S01]  /*4b7a0*/  ISETP.NE.AND P0, PT, R8, 0x1, PT ;  /* 0x000000010800780c */ /* 0x001fe20003f05270 */
[----:B------:R-:W-:-:S05]  /*4b7b0*/  IMAD.MOV.U32 R8, RZ, RZ, 0x1 ;  /* 0x00000001ff087424 */ /* 0x000fca00078e00ff */
[----:B------:R-:W-:-:S07]  /*4b7c0*/  PRMT R7, R8, 0x7610, R7 ;  /* 0x0000761008077816 */ /* 0x000fce0000000007 */
[----:B---3--:R-:W-:-:S04]  /*4b7d0*/  @P0 IMAD R21, R18, R15, R17 ;  /* 0x0000000f12150224 */ /* 0x008fc800078e0211 */
[----:B------:R-:W-:-:S05]  /*4b7e0*/  IMAD R6, R6, R27, R21 ;  /* 0x0000001b06067224 */ /* 0x000fca00078e0215 */
[----:B------:R-:W-:Y:S02]  /*4b7f0*/  SEL R8, R9, R6, !P0 ;  /* 0x0000000609087207 */ /* 0x000fe40004000000 */
[----:B------:R-:W-:-:S03]  /*4b800*/  SEL R28, R6, R9, !P0 ;  /* 0x00000009061c7207 */ /* 0x000fc60004000000 */
[----:B------:R2:W-:Y:S04]  /*4b810*/  STL [R1+0x868], R8 ;  /* 0x0008680801007387 */ /* 0x0005e80000100800 */
[----:B------:R2:W-:Y:S02]  /*4b820*/  STL [R1+0xdc], R28 ;  /* 0x0000dc1c01007387 */ /* 0x0005e40000100800 */
.L_x_36:
[----:B------:R-:W-:Y:S01]  /*4b830*/  UIADD3 UR5, UR10, UR5, URZ ;  /* 0x000000050a057290 */ /* 0x000fe2000fffe03f */
[----:B0----5:R-:W-:Y:S01]  /*4b840*/  IMAD.MOV.U32 R6, RZ, RZ, R28 ;  /* 0x000000ffff067224 */ /* 0x021fe200078e001c */
[----:B------:R-:W-:Y:S02]  /*4b850*/  LOP3.LUT P0, RZ, R7, 0xff, RZ, 0xc0, !PT ;  /* 0x000000ff07ff7812 */ /* 0x000fe4000780c0ff */
[----:B------:R-:W-:Y:S02]  /*4b860*/  USHF.R.U32.HI UR6, URZ, 0x1, UR5 ;  /* 0x000000013f067899 */ /* 0x000fe40008011605 */
[----:B------:R0:W-:Y:S01]  /*4b870*/  STL [R1+0x86c], R6 ;  /* 0x00086c0601007387 */ /* 0x0001e20000100800 */
[----:B------:R-:W-:Y:S02]  /*4b880*/  UISETP.GT.U32.AND UP0, UPT, UR5, 0x1, UPT ;  /* 0x000000010500788c */ /* 0x000fe4000bf04070 */
[----:B------:R-:W-:Y:S02]  /*4b890*/  ULOP3.LUT UR6, UR6, 0x1, URZ, 0xc0, !UPT ;  /* 0x0000000106067892 */ /* 0x000fe4000f8ec03f */
[----:B------:R-:W-:-:S02]  /*4b8a0*/  UISETP.LT.U32.AND UP0, UPT, UR10, 0x2, UP0 ;  /* 0x000000020a00788c */ /* 0x000fc40008701070 */
[----:B------:R-:W-:Y:S02]  /*4b8b0*/  UISETP.NE.U32.AND UP1, UPT, UR6, 0x1, UPT ;  /* 0x000000010600788c */ /* 0x000fe4000bf25070 */
[----:B------:R-:W-:Y:S02]  /*4b8c0*/  USEL UR11, URZ, 0x1, !UP0 ;  /* 0x000000013f0b7887 */ /* 0x000fe4000c000000 */
[----:B------:R-:W-:Y:S02]  /*4b8d0*/  UISETP.GT.U32.AND UP1, UPT, UR10, 0x1, !UP1 ;  /* 0x000000010a00788c */ /* 0x000fe4000cf24070 */
[----:B------:R-:W-:Y:S02]  /*4b8e0*/  ULOP3.LUT UR5, UR5, 0x1, URZ, 0xc0, !UPT ;  /* 0x0000000105057892 */ /* 0x000fe4000f8ec03f */
[----:B------:R-:W-:-:S04]  /*4b8f0*/  USEL UR6, URZ, 0x1, !UP1 ;  /* 0x000000013f067887 */ /* 0x000fc8000c800000 */
[----:B------:R-:W-:Y:S01]  /*4b900*/  ULOP3.LUT UR4, UR6, UR4, UR11, 0x96, !UPT ;  /* 0x0000000406047292 */ /* 0x000fe2000f8e960b */
[----:B0-----:R-:W-:Y:S11]  /*4b910*/  @P0 BRA `(.L_x_39) ;  /* 0xfffffb5400d00947 */ /* 0x001ff6000383ffff */
[----:B------:R-:W-:Y:S05]  /*4b920*/  EXIT ;  /* 0x000000000000794d */ /* 0x000fea0003800000 */
.L_x_3:
[----:B------:R-:W2:Y:S01]  /*4b930*/  LDL R17, [R1+0x874] ;  /* 0x0008740001117983 */ /* 0x000ea20000100800 */
[----:B------:R-:W-:-:S03]  /*4b940*/  ULDC.64 UR4, c[0x0][0x650] ;  /* 0x0001940000047ab9 */ /* 0x000fc60000000a00 */
[----:B------:R-:W3:Y:S01]  /*4b950*/  LDL R18, [R1+0x870] ;  /* 0x0008700001127983 */ /* 0x000ee20000100800 */
[----:B------:R-:W-:Y:S01]  /*4b960*/  PRMT R6, RZ, 0x7610, R6 ;  /* 0x00007610ff067816 */ /* 0x000fe20000000006 */
[----:B------:R-:W-:Y:S02]  /*4b970*/  IMAD.MOV.U32 R5, RZ, RZ, -0x1 ;  /* 0xffffffffff057424 */ /* 0x000fe400078e00ff */
[----:B------:R-:W-:Y:S02]  /*4b980*/  IMAD.MOV.U32 R4, RZ, RZ, -0x1 ;  /* 0xffffffffff047424 */ /* 0x000fe400078e00ff */
[----:B------:R-:W-:Y:S01]  /*4b990*/  IMAD.MOV.U32 R10, RZ, RZ, -0x1 ;  /* 0xffffffffff0a7424 */ /* 0x000fe200078e00ff */
[----:B--2---:R-:W-:-:S04]  /*4b9a0*/  ISETP.GE.U32.AND P0, PT, R17, UR4, PT ;  /* 0x0000000411007c0c */ /* 0x004fc8000bf06070 */
[----:B---3--:R-:W-:-:S13]  /*4b9b0*/  ISETP.GE.U32.AND.EX P0, PT, R18, UR5, PT, P0 ;  /* 0x0000000512007c0c */ /* 0x008fda000bf06100 */
[----:B------:R-:W-:Y:S05]  /*4b9c0*/  @P0 BRA `(.L_x_40) ;  /* 0x0000000400640947 */ /* 0x000fea0003800000 */
[----:B------:R-:W0:Y:S01]  /*4b9d0*/  LDC.64 R10, c[0x0][0x628] ;  /* 0x00018a00ff0a7b82 */ /* 0x000e220000000a00 */
[----:B------:R-:W-:Y:S02]  /*4b9e0*/  IMAD.MOV.U32 R8, RZ, RZ, R17 ;  /* 0x000000ffff087224 */ /* 0x000fe400078e0011 */
[----:B------:R-:W-:-:S05]  /*4b9f0*/  IMAD.MOV.U32 R9, RZ, RZ, R18 ;  /* 0x000000ffff097224 */ /* 0x000fca00078e0012 */
[----:B------:R-:W1:Y:S08]  /*4ba00*/  LDC R12, c[0x0][0x630] ;  /* 0x00018c00ff0c7b82 */ /* 0x000e700000000800 */
[----:B------:R-:W2:Y:S01]  /*4ba10*/  LDC.64 R14, c[0x0][0x620] ;  /* 0x00018800ff0e7b82 */ /* 0x000ea20000000a00 */
[----:B0-----:R-:W-:-:S04]  /*4ba20*/  ISETP.NE.U32.AND P0, PT, R10, RZ, PT ;  /* 0x000000ff0a00720c */ /* 0x001fc80003f05070 */
[----:B------:R-:W-:-:S13]  /*4ba30*/  ISETP.NE.AND.EX P0, PT, R11, RZ, PT, P0 ;  /* 0x000000ff0b00720c */ /* 0x000fda0003f05300 */
[----:B-12---:R-:W-:Y:S05]  /*4ba40*/  @!P0 BRA `(.L_x_41) ;  /* 0x0000000000288947 */ /* 0x006fea0003800000 */
[----:B------:R-:W0:Y:S02]  /*4ba50*/  LDC R4, c[0x0][0x634] ;  /* 0x00018d00ff047b82 */ /* 0x000e240000000800 */
[----:B0-----:R-:W-:-:S05]  /*4ba60*/  IADD3 R9, P0, R17, R4, RZ ;  /* 0x0000000411097210 */ /* 0x001fca0007f1e0ff */
        /* <DEDUP_REMOVED lines=8> */
.L_x_41:
[--C-:B------:R-:W-:Y:S01]  /*4baf0*/  SHF.R.U64 R10, R8, R12, R9.reuse ;  /* 0x0000000c080a7219 */ /* 0x100fe20000001209 */
[----:B------:R-:W-:Y:S01]  /*4bb00*/  IMAD.MOV.U32 R5, RZ, RZ, R18 ;  /* 0x000000ffff057224 */ /* 0x000fe200078e0012 */
[----:B------:R-:W-:Y:S01]  /*4bb10*/  I2FP.F32.U32 R6, R2 ;  /* 0x0000000200067245 */ /* 0x000fe20000201000 */
[----:B------:R-:W0:Y:S01]  /*4bb20*/  LDC R16, c[0x0][0x618] ;  /* 0x00018600ff107b82 */ /* 0x000e220000000800 */
[----:B------:R-:W-:Y:S01]  /*4bb30*/  SHF.R.U32.HI R3, RZ, R12, R9 ;  /* 0x0000000cff037219 */ /* 0x000fe20000011609 */
[----:B------:R-:W-:Y:S01]  /*4bb40*/  ULDC UR4, c[0x0][0x150] ;  /* 0x0000540000047ab9 */ /* 0x000fe20000000800 */
[----:B------:R-:W-:Y:S01]  /*4bb50*/  IADD3 R7, P0, RZ, -R10, RZ ;  /* 0x8000000aff077210 */ /* 0x000fe20007f1e0ff */
[----:B------:R-:W-:Y:S01]  /*4bb60*/  FMUL R9, R6, UR4 ;  /* 0x0000000406097c20 */ /* 0x000fe20008400000 */
[----:B------:R-:W-:Y:S01]  /*4bb70*/  IMAD.MOV.U32 R4, RZ, RZ, R17 ;  /* 0x000000ffff047224 */ /* 0x000fe200078e0011 */
[----:B------:R-:W-:Y:S02]  /*4bb80*/  ULDC UR4, c[0x0][0x154] ;  /* 0x0000550000047ab9 */ /* 0x000fe40000000800 */
[----:B------:R-:W1:Y:S01]  /*4bb90*/  LDC.64 R18, c[0x0][0x640] ;  /* 0x00019000ff127b82 */ /* 0x000e620000000a00 */
[----:B------:R-:W-:Y:S01]  /*4bba0*/  IMAD.X R3, RZ, RZ, ~R3, P0 ;  /* 0x000000ffff037224 */ /* 0x000fe200000e0e03 */
[----:B------:R-:W2:Y:S01]  /*4bbb0*/  F2I.U32.TRUNC.NTZ R9, R9 ;  /* 0x0000000900097305 */ /* 0x000ea2000020f000 */
[----:B------:R-:W-:-:S04]  /*4bbc0*/  IMAD.WIDE.U32 R4, R7, R14, R4 ;  /* 0x0000000e07047225 */ /* 0x000fc800078e0004 */
[----:B------:R-:W-:Y:S01]  /*4bbd0*/  IMAD R6, R3, R14, RZ ;  /* 0x0000000e03067224 */ /* 0x000fe200078e02ff */
[----:B------:R-:W3:Y:S03]  /*4bbe0*/  LDC R11, c[0x0][0x144] ;  /* 0x00005100ff0b7b82 */ /* 0x000ee60000000800 */
[----:B------:R-:W-:Y:S02]  /*4bbf0*/  IMAD R3, R7, R15, R6 ;  /* 0x0000000f07037224 */ /* 0x000fe400078e0206 */
[----:B------:R-:W-:Y:S02]  /*4bc00*/  IMAD.MOV.U32 R6, RZ, RZ, -0x1 ;  /* 0xffffffffff067424 */ /* 0x000fe400078e00ff */
[----:B------:R-:W-:Y:S01]  /*4bc10*/  IMAD.IADD R3, R5, 0x1, R3 ;  /* 0x0000000105037824 */ /* 0x000fe200078e0203 */
[----:B------:R-:W4:Y:S01]  /*4bc20*/  LDC R12, c[0x0][0x608] ;  /* 0x00018200ff0c7b82 */ /* 0x000f220000000800 */
[----:B------:R-:W-:-:S03]  /*4bc30*/  I2FP.F32.U32 R5, R0 ;  /* 0x0000000000057245 */ /* 0x000fc60000201000 */
[-C--:B0-----:R-:W-:Y:S01]  /*4bc40*/  SHF.R.U64 R8, R4, R16.reuse, R3 ;  /* 0x0000001004087219 */ /* 0x081fe20000001203 */
[----:B--2---:R-:W-:Y:S01]  /*4bc50*/  IMAD.MOV R4, RZ, RZ, -R9 ;  /* 0x000000ffff047224 */ /* 0x004fe200078e0a09 */
[----:B------:R-:W-:Y:S01]  /*4bc60*/  SHF.R.U32.HI R3, RZ, R16, R3 ;  /* 0x00000010ff037219 */ /* 0x000fe20000011603 */
[----:B------:R-:W-:Y:S01]  /*4bc70*/  FMUL R5, R5, UR4 ;  /* 0x0000000405057c20 */ /* 0x000fe20008400000 */
[----:B------:R-:W0:Y:S01]  /*4bc80*/  LDC R7, c[0x0][0x658] ;  /* 0x00019600ff077b82 */ /* 0x000e220000000800 */
[----:B-1----:R-:W-:-:S04]  /*4bc90*/  ISETP.NE.U32.AND P0, PT, R18, RZ, PT ;  /* 0x000000ff1200720c */ /* 0x002fc80003f05070 */
[----:B------:R-:W-:-:S03]  /*4bca0*/  ISETP.NE.AND.EX P0, PT, R19, RZ, PT, P0 ;  /* 0x000000ff1300720c */ /* 0x000fc60003f05300 */
[----:B------:R-:W1:Y:S01]  /*4bcb0*/  LDC R15, c[0x0][0x148] ;  /* 0x00005200ff0f7b82 */ /* 0x000e620000000800 */
[----:B---3--:R-:W-:Y:S02]  /*4bcc0*/  IMAD R17, R11, R4, R2 ;  /* 0x000000040b117224 */ /* 0x008fe400078e0202 */
[----:B------:R-:W-:-:S05]  /*4bcd0*/  IMAD.MOV.U32 R4, RZ, RZ, 0x1 ;  /* 0x00000001ff047424 */ /* 0x000fca00078e00ff */
[----:B------:R-:W2:Y:S01]  /*4bce0*/  LDC R14, c[0x0][0x600] ;  /* 0x00018000ff0e7b82 */ /* 0x000ea20000000800 */
[-CC-:B----4-:R-:W-:Y:S02]  /*4bcf0*/  SHF.R.U64 R11, R8, R12.reuse, R3.reuse ;  /* 0x0000000c080b7219 */ /* 0x190fe40000001203 */
[----:B------:R-:W-:Y:S02]  /*4bd00*/  SHF.R.U32.HI R2, RZ, R12, R3 ;  /* 0x0000000cff027219 */ /* 0x000fe40000011603 */
[----:B------:R3:W4:Y:S03]  /*4bd10*/  F2I.U32.TRUNC.NTZ R12, R5 ;  /* 0x00000005000c7305 */ /* 0x000726000020f000 */
[----:B------:R-:W1:Y:S01]  /*4bd20*/  LDC R20, c[0x0][0x648] ;  /* 0x00019200ff147b82 */ /* 0x000e620000000800 */
[-C--:B0-----:R-:W-:Y:S02]  /*4bd30*/  SHF.R.U64 R13, R11, R7.reuse, R2 ;  /* 0x000000070b0d7219 */ /* 0x081fe40000001202 */
[----:B------:R-:W-:-:S02]  /*4bd40*/  SHF.L.U32 R6, R6, R7, RZ ;  /* 0x0000000706067219 */ /* 0x000fc400000006ff */
[-C--:B------:R-:W-:Y:S01]  /*4bd50*/  SHF.R.U32.HI R3, RZ, R7.reuse, R2 ;  /* 0x00000007ff037219 */ /* 0x080fe20000011602 */
[----:B------:R-:W-:Y:S01]  /*4bd60*/  IMAD.MOV.U32 R2, RZ, RZ, R13 ;  /* 0x000000ffff027224 */ /* 0x000fe200078e000d */
[----:B------:R-:W-:Y:S01]  /*4bd70*/  SHF.L.U32 R16, R4, R7, RZ ;  /* 0x0000000704107219 */ /* 0x000fe200000006ff */
[----:B------:R-:W0:Y:S01]  /*4bd80*/  LDC R21, c[0x0][0x638] ;  /* 0x00018e00ff157b82 */ /* 0x000e220000000800 */
[----:B------:R-:W-:-:S07]  /*4bd90*/  LOP3.LUT R22, RZ, R6, RZ, 0x33, !PT ;  /* 0x00000006ff167212 */ /* 0x000fce00078e33ff */
[----:B------:R-:W0:Y:S01]  /*4bda0*/  LDC R23, c[0x0][0x610] ;  /* 0x00018400ff177b82 */ /* 0x000e220000000800 */
[----:B---34-:R-:W-:Y:S05]  /*4bdb0*/  @!P0 BRA `(.L_x_42) ;  /* 0x0000000000288947 */ /* 0x018fea0003800000 */
[----:B------:R-:W3:Y:S02]  /*4bdc0*/  LDC R2, c[0x0][0x64c] ;  /* 0x00019300ff027b82 */ /* 0x000ee40000000800 */
[----:B---3--:R-:W-:-:S05]  /*4bdd0*/  IADD3 R7, P0, R13, R2, RZ ;  /* 0x000000020d077210 */ /* 0x008fca0007f1e0ff */
        /* <DEDUP_REMOVED lines=8> */
.L_x_42:
[----:B------:R-:W3:Y:S01]  /*4be60*/  LDC R4, c[0x0][0x65c] ;  /* 0x00019700ff047b82 */ /* 0x000ee20000000800 */
[----:B-1----:R-:W-:Y:S01]  /*4be70*/  SHF.R.U64 R3, R2, R20, R3 ;  /* 0x0000001402037219 */ /* 0x002fe20000001203 */
[----:B--2---:R-:W-:Y:S01]  /*4be80*/  VIADD R5, R14, 0xffffffff ;  /* 0xffffffff0e057836 */ /* 0x004fe20000000000 */
[----:B------:R-:W-:Y:S01]  /*4be90*/  LOP3.LUT R2, R11, R22, RZ, 0xc0, !PT ;  /* 0x000000160b027212 */ /* 0x000fe200078ec0ff */
[----:B------:R-:W-:Y:S02]  /*4bea0*/  IMAD.MOV R12, RZ, RZ, -R12 ;  /* 0x000000ffff0c7224 */ /* 0x000fe400078e0a0c */
[----:B------:R-:W-:Y:S02]  /*4beb0*/  IMAD.MOV.U32 R6, RZ, RZ, 0x1 ;  /* 0x00000001ff067424 */ /* 0x000fe400078e00ff */
[----:B------:R-:W-:Y:S01]  /*4bec0*/  IMAD R2, R16, R3, R2 ;  /* 0x0000000310027224 */ /* 0x000fe200078e0202 */
[----:B---3--:R-:W-:Y:S01]  /*4bed0*/  ISETP.NE.AND P0, PT, R4, 0x1, PT ;  /* 0x000000010400780c */ /* 0x008fe20003f05270 */
[----:B------:R-:W-:Y:S01]  /*4bee0*/  IMAD.MOV R4, RZ, RZ, -R3 ;  /* 0x000000ffff047224 */ /* 0x000fe200078e0a03 */
[----:B------:R-:W-:-:S11]  /*4bef0*/  LOP3.LUT R3, R8, R5, RZ, 0xc0, !PT ;  /* 0x0000000508037212 */ /* 0x000fd600078ec0ff */
[----:B------:R-:W-:Y:S02]  /*4bf00*/  @P0 IMAD R17, R15, R12, R0 ;  /* 0x0000000c0f110224 */ /* 0x000fe400078e0200 */
[----:B0-----:R-:W-:Y:S02]  /*4bf10*/  IMAD R0, R4, R21, R13 ;  /* 0x0000001504007224 */ /* 0x001fe400078e020d */
[----:B------:R-:W-:Y:S02]  /*4bf20*/  IMAD R5, R2, R23, R17 ;  /* 0x0000001702057224 */ /* 0x000fe400078e0211 */
[----:B------:R-:W-:-:S05]  /*4bf30*/  IMAD R0, R0, R14, R3 ;  /* 0x0000000e00007224 */ /* 0x000fca00078e0203 */
[----:B------:R-:W-:Y:S02]  /*4bf40*/  SEL R4, R0, R5, !P0 ;  /* 0x0000000500047207 */ /* 0x000fe40004000000 */
[----:B------:R-:W-:-:S07]  /*4bf50*/  SEL R5, R5, R0, !P0 ;  /* 0x0000000005057207 */ /* 0x000fce0004000000 */
.L_x_40:
[----:B------:R-:W-:-:S08]  /*4bf60*/  NOP ;  /* 0x0000000000007918 */ /* 0x000fd00000000000 */
[----:B------:R-:W0:-:S00]  /*4bf70*/  USETMAXREG.DEALLOC.CTAPOOL 0x18 ;  /* 0x00000018000079c8 */ /* 0x000e0000080e0500 */
[----:B------:R-:W-:-:S13]  /*4bf80*/  ISETP.NE.AND P0, PT, RZ, UR6, PT ;  /* 0x00000006ff007c0c */ /* 0x000fda000bf05270 */
[----:B------:R-:W-:Y:S05]  /*4bf90*/  @P0 EXIT ;  /* 0x000000000000094d */ /* 0x000fea0003800000 */
[----:B0-----:R-:W-:Y:S01]  /*4bfa0*/  LOP3.LUT P0, RZ, R6, 0xff, RZ, 0xc0, !PT ;  /* 0x000000ff06ff7812 */ /* 0x001fe2000780c0ff */
[----:B------:R-:W-:Y:S02]  /*4bfb0*/  IMAD.MOV.U32 R0, RZ, RZ, 0x1 ;  /* 0x00000001ff007424 */ /* 0x000fe400078e00ff */
[----:B------:R-:W-:-:S10]  /*4bfc0*/  IMAD.MOV.U32 R6, RZ, RZ, RZ ;  /* 0x000000ffff067224 */ /* 0x000fd400078e00ff */
[----:B------:R-:W-:Y:S05]  /*4bfd0*/  @!P0 BRA `(.L_x_43) ;  /* 0x0000000c00548947 */ /* 0x000fea0003800000 */
[----:B------:R-:W0:Y:S01]  /*4bfe0*/  LDC R0, c[0x0][0x28c] ;  /* 0x0000a300ff007b82 */ /* 0x000e220000000800 */
[----:B------:R-:W1:Y:S01]  /*4bff0*/  S2R R2, SR_TID.X ;  /* 0x0000000000027919 */ /* 0x000e620000002100 */
[----:B------:R-:W-:Y:S01]  /*4c000*/  ULDC UR8, c[0x0][0xc] ;  /* 0x0000030000087ab9 */ /* 0x000fe20000000800 */
[----:B------:R-:W-:Y:S01]  /*4c010*/  ULDC UR9, c[0x0][0x10] ;  /* 0x0000040000097ab9 */ /* 0x000fe20000000800 */
[----:B------:R-:W-:Y:S01]  /*4c020*/  ULDC UR5, c[0x0][0x658] ;  /* 0x0001960000057ab9 */ /* 0x000fe20000000800 */
[----:B------:R-:W-:Y:S01]  /*4c030*/  UMOV UR6, 0xffffffff ;  /* 0xffffffff00067882 */ /* 0x000fe20000000000 */
[----:B------:R-:W-:Y:S01]  /*4c040*/  UMOV UR10, 0x1 ;  /* 0x00000001000a7882 */ /* 0x000fe20000000000 */
[----:B------:R-:W-:Y:S01]  /*4c050*/  UIMAD.WIDE.U32 UR8, UR8, UR9, URZ ;  /* 0x00000009080872a5 */ /* 0x000fe2000f8e003f */
[----:B------:R-:W-:Y:S01]  /*4c060*/  BSSY B0, `(.L_x_43) ;  /* 0x00000cc000007945 */ /* 0x000fe20003800000 */
[----:B------:R-:W-:Y:S01]  /*4c070*/  USHF.L.U32 UR6, UR6, UR5, URZ ;  /* 0x0000000506067299 */ /* 0x000fe2000800063f */
[----:B------:R-:W-:Y:S01]  /*4c080*/  IMAD.MOV.U32 R9, RZ, RZ, 0x1 ;  /* 0x00000001ff097424 */ /* 0x000fe200078e00ff */
[----:B------:R-:W-:Y:S01]  /*4c090*/  USHF.L.U32 UR19, UR10, UR5, URZ ;  /* 0x000000050a137299 */ /* 0x000fe2000800063f */
[----:B------:R-:W-:Y:S01]  /*4c0a0*/  IMAD.MOV.U32 R6, RZ, RZ, RZ ;  /* 0x000000ffff067224 */ /* 0x000fe200078e00ff */
[----:B------:R-:W-:Y:S01]  /*4c0b0*/  ULDC UR4, c[0x0][0x600] ;  /* 0x0001800000047ab9 */ /* 0x000fe20000000800 */
[----:B------:R-:W-:Y:S01]  /*4c0c0*/  ULDC UR5, c[0x0][0x14] ;  /* 0x0000050000057ab9 */ /* 0x000fe20000000800 */
[----:B------:R-:W-:-:S02]  /*4c0d0*/  ULOP3.LUT UR21, UR7, 0x2, URZ, 0xfc, !UPT ;  /* 0x0000000207157892 */ /* 0x000fc4000f8efc3f */
[----:B------:R-:W-:Y:S02]  /*4c0e0*/  UIMAD.WIDE.U32 UR22, UR8, UR5, URZ ;  /* 0x00000005081672a5 */ /* 0x000fe4000f8e003f */
[----:B------:R-:W-:Y:S02]  /*4c0f0*/  UIMAD UR13, UR9, UR5, URZ ;  /* 0x00000005090d72a4 */ /* 0x000fe4000f8e023f */
[----:B------:R-:W-:Y:S02]  /*4c100*/  UIADD3 UR4, UR4, -0x1, URZ ;  /* 0xffffffff04047890 */ /* 0x000fe4000fffe03f */
[----:B------:R-:W-:Y:S01]  /*4c110*/  ULOP3.LUT UR18, URZ, UR6, URZ, 0x33, !UPT ;  /* 0x000000063f127292 */ /* 0x000fe2000f8e333f */
[----:B0-----:R-:W-:Y:S01]  /*4c120*/  VIADD R0, R0, 0x7f ;  /* 0x0000007f00007836 */ /* 0x001fe20000000000 */
[----:B------:R-:W-:Y:S01]  /*4c130*/  UIADD3 UR13, UR23, UR13, URZ ;  /* 0x0000000d170d7290 */ /* 0x000fe2000fffe03f */
[----:B------:R-:W-:-:S03]  /*4c140*/  ULDC.64 UR24, c[0x0][0x198] ;  /* 0x0000660000187ab9 */ /* 0x000fc60000000a00 */
[----:B------:R-:W-:-:S04]  /*4c150*/  SHF.R.S32.HI R3, RZ, 0x1f, R0 ;  /* 0x0000001fff037819 */ /* 0x000fc80000011400 */
[----:B------:R-:W-:Y:S01]  /*4c160*/  LEA.HI R3, R3, R0, RZ, 0x7 ;  /* 0x0000000003037211 */ /* 0x000fe200078f38ff */
[----:B------:R-:W-:Y:S01]  /*4c170*/  IMAD.MOV.U32 R0, RZ, RZ, 0x1 ;  /* 0x00000001ff007424 */ /* 0x000fe200078e00ff */
[C---:B-1----:R-:W-:Y:S02]  /*4c180*/  LOP3.LUT P3, RZ, R2.reuse, 0x7f, RZ, 0xc0, !PT ;  /* 0x0000007f02ff7812 */ /* 0x042fe4000786c0ff */
[----:B------:R-:W-:Y:S02]  /*4c190*/  SHF.R.S32.HI R7, RZ, 0x7, R3 ;  /* 0x00000007ff077819 */ /* 0x000fe40000011403 */
[----:B------:R-:W-:-:S03]  /*4c1a0*/  LOP3.LUT P0, RZ, R2, 0x1f, RZ, 0xc0, !PT ;  /* 0x0000001f02ff7812 */ /* 0x000fc6000780c0ff */
[----:B------:R-:W-:Y:S01]  /*4c1b0*/  VIADD R14, R7, 0x1 ;  /* 0x00000001070e7836 */ /* 0x000fe20000000000 */
[----:B------:R-:W-:-:S13]  /*4c1c0*/  PLOP3.LUT P0, PT, P0, P3, PT, 0x8a, 0x0 ;  /* 0x000000000000781c */ /* 0x000fda0000707172 */
.L_x_55:
[----:B------:R-:W-:-:S03]  /*4c1d0*/  UMOV UR5, 0xffffffff ;  /* 0xffffffff00057882 */ /* 0x000fc60000000000 */
[----:B------:R-:W-:Y:S05]  /*4c1e0*/  BRA.DIV UR5, `(.L_x_44) ;  /* 0x0000000e05847947 */ /* 0x000fea000b800000 */
[----:B------:R-:W-:-:S13]  /*4c1f0*/  ELECT P1, URZ, PT ;  /* 0x00000000003f782f */ /* 0x000fda0003820000 */
.L_x_64:
[----:B------:R-:W0:Y:S01]  /*4c200*/  LDC R2, c[0x0][0x28c] ;  /* 0x0000a300ff027b82 */ /* 0x000e220000000800 */
[----:B------:R-:W-:Y:S01]  /*4c210*/  BSSY B1, `(.L_x_45) ;  /* 0x0000037000017945 */ /* 0x000fe20003800000 */
[----:B0-----:R-:W-:-:S13]  /*4c220*/  ISETP.LT.OR P1, PT, R2, 0x1, !P1 ;  /* 0x000000010200780c */ /* 0x001fda0004f21670 */
[----:B------:R-:W-:Y:S05]  /*4c230*/  @P1 BRA `(.L_x_46) ;  /* 0x0000000000d01947 */ /* 0x000fea0003800000 */
[----:B------:R-:W-:Y:S02]  /*4c240*/  IMAD.SHL.U32 R4, R4, 0x100, RZ ;  /* 0x0000010004047824 */ /* 0x000fe400078e00ff */
[----:B------:R-:W-:Y:S02]  /*4c250*/  IMAD R5, R5, 0x180, RZ ;  /* 0x0000018005057824 */ /* 0x000fe400078e02ff */
[----:B------:R-:W-:Y:S02]  /*4c260*/  IMAD.MOV.U32 R13, RZ, RZ, RZ ;  /* 0x000000ffff0d7224 */ /* 0x000fe400078e00ff */
[----:B------:R-:W-:Y:S02]  /*4c270*/  IMAD.MOV.U32 R2, RZ, RZ, R14 ;  /* 0x000000ffff027224 */ /* 0x000fe400078e000e */
[----:B------:R-:W-:Y:S02]  /*4c280*/  IMAD.MOV.U32 R3, RZ, RZ, R0 ;  /* 0x000000ffff037224 */ /* 0x000fe400078e0000 */
[----:B------:R-:W-:-:S07]  /*4c290*/  IMAD.MOV.U32 R8, RZ, RZ, R6 ;  /* 0x000000ffff087224 */ /* 0x000fce00078e0006 */
.L_x_50:
[----:B------:R-:W0:Y:S01]  /*4c2a0*/  S2R R12, SR_CgaCtaId ;  /* 0x00000000000c7919 */ /* 0x000e220000008800 */
[----:B------:R-:W-:-:S04]  /*4c2b0*/  MOV R11, 0x400 ;  /* 0x00000400000b7802 */ /* 0x000fc80000000f00 */
[----:B0-----:R-:W-:Y:S02]  /*4c2c0*/  LEA R15, R12, R11, 0x18 ;  /* 0x0000000b0c0f7211 */ /* 0x001fe400078ec0ff */
[----:B------:R-:W-:Y:S01]  /*4c2d0*/  SHF.L.U32 R11, R3, 0x1f, RZ ;  /* 0x0000001f030b7819 */ /* 0x000fe200000006ff */
[----:B------:R-:W0:Y:S02]  /*4c2e0*/  @!P3 LDC R12, c[0x0][0x500] ;  /* 0x00014000ff0cbb82 */ /* 0x000e240000000800 */
[----:B------:R-:W-:-:S04]  /*4c2f0*/  IMAD R16, R8, 0x8, R15 ;  /* 0x0000000808107824 */ /* 0x000fc800078e020f */
[----:B------:R-:W1:Y:S02]  /*4c300*/  SYNCS.PHASECHK.TRANS64.TRYWAIT P1, [R16+URZ+0x10], R11 ;  /* 0x0000100b100075a7 */ /* 0x000e64000802017f */
[----:B-1----:R-:W-:Y:S05]  /*4c310*/  @!P1 BRA `(.L_x_47) ;  /* 0x0000000c00589947 */ /* 0x002fea0003800000 */
.L_x_65:
[----:B------:R-:W-:Y:S01]  /*4c320*/  UPRMT UR5, UR21, 0x9910, URZ ;  /* 0x0000991015057896 */ /* 0x000fe2000800003f */
[----:B0-----:R0:W-:Y:S03]  /*4c330*/  @!P3 SYNCS.ARRIVE.TRANS64 RZ, [R16+URZ], R12 ;  /* 0x0000000c10ffb9a7 */ /* 0x0011e6000800003f */
[----:B------:R-:W-:-:S06]  /*4c340*/  UISETP.NE.AND UP0, UPT, UR5, 0x2, UPT ;  /* 0x000000020500788c */ /* 0x000fcc000bf05270 */
[----:B------:R-:W-:-:S13]  /*4c350*/  PLOP3.LUT P1, PT, PT, PT, UP0, 0x80, 0x0 ;  /* 0x000000000000781c */ /* 0x000fda0003f2f008 */
[----:B0-----:R-:W-:Y:S05]  /*4c360*/  @P1 BRA `(.L_x_48) ;  /* 0x0000000000041947 */ /* 0x001fea0003800000 */
[----:B------:R-:W-:Y:S01]  /*4c370*/  BPT.TRAP 0x1 ;  /* 0x000000040000795c */ /* 0x000fe20000300000 */
.L_x_48:
[----:B------:R-:W-:Y:S05]  /*4c380*/  @P0 BRA `(.L_x_49) ;  /* 0x0000000000040947 */ /* 0x000fea0003800000 */
[----:B------:R-:W-:Y:S01]  /*4c390*/  BPT.TRAP 0x1 ;  /* 0x000000040000795c */ /* 0x000fe20000300000 */
.L_x_49:
[--C-:B-1----:R-:W-:Y:S01]  /*4c3a0*/  IMAD R11, R8, 0xc000, R15.reuse ;  /* 0x0000c000080b7824 */ /* 0x102fe200078e020f */
[----:B------:R-:W-:Y:S01]  /*4c3b0*/  R2UR UR9, R16 ;  /* 0x00000000100972ca */ /* 0x000fe200000e0000 */
[----:B------:R-:W-:Y:S01]  /*4c3c0*/  IMAD R15, R8, 0x8000, R15 ;  /* 0x00008000080f7824 */ /* 0x000fe200078e020f */
[----:B------:R-:W-:Y:S01]  /*4c3d0*/  UIADD3 UR14, UP0, UR24, 0xf0, URZ ;  /* 0x000000f0180e7890 */ /* 0x000fe2000ff1e03f */
[----:B------:R-:W-:Y:S01]  /*4c3e0*/  VIADD R2, R2, 0xffffffff ;  /* 0xffffffff02027836 */ /* 0x000fe20000000000 */
[----:B------:R-:W-:Y:S01]  /*4c3f0*/  R2UR UR5, R11 ;  /* 0x000000000b0572ca */ /* 0x000fe200000e0000 */
[----:B------:R-:W-:Y:S01]  /*4c400*/  UIADD3 UR26, UP1, UR24, 0x1f0, URZ ;  /* 0x000001f0181a7890 */ /* 0x000fe2000ff3e03f */
[----:B------:R-:W-:Y:S01]  /*4c410*/  R2UR UR6, R15 ;  /* 0x000000000f0672ca */ /* 0x000fe200000e0000 */
[----:B------:R-:W-:Y:S01]  /*4c420*/  UIADD3.X UR15, URZ, UR25, URZ, UP0, !UPT ;  /* 0x000000193f0f7290 */ /* 0x000fe200087fe43f */
[----:B------:R-:W-:Y:S01]  /*4c430*/  R2UR UR11, R5 ;  /* 0x00000000050b72ca */ /* 0x000fe200000e0000 */
[----:B------:R-:W-:Y:S01]  /*4c440*/  VIADD R8, R8, 0x1 ;  /* 0x0000000108087836 */ /* 0x000fe20000000000 */
[C---:B------:R-:W-:Y:S01]  /*4c450*/  R2UR UR10, R13.reuse ;  /* 0x000000000d0a72ca */ /* 0x040fe200000e0000 */
[----:B------:R-:W-:Y:S01]  /*4c460*/  UIADD3.X UR27, URZ, UR25, URZ, UP1, !UPT ;  /* 0x000000193f1b7290 */ /* 0x000fe20008ffe43f */
[----:B------:R-:W-:Y:S01]  /*4c470*/  R2UR UR12, R10 ;  /* 0x000000000a0c72ca */ /* 0x000fe200000e0000 */
[----:B------:R-:W-:Y:S01]  /*4c480*/  UMOV UR16, 0x0 ;  /* 0x0000000000107882 */ /* 0x000fe20000000000 */
[----:B------:R-:W-:Y:S01]  /*4c490*/  R2UR UR20, R4 ;  /* 0x00000000041472ca */ /* 0x000fe200000e0000 */
[----:B------:R-:W-:Y:S01]  /*4c4a0*/  UMOV UR17, 0x10000000 ;  /* 0x1000000000117882 */ /* 0x000fe20000000000 */
[----:B------:R-:W-:Y:S01]  /*4c4b0*/  ISETP.GT.AND P2, PT, R2, 0x1, PT ;  /* 0x000000010200780c */ /* 0x000fe20003f44270 */
[----:B------:R-:W-:Y:S01]  /*4c4c0*/  UIADD3 UR8, UR5, 0x100, URZ ;  /* 0x0000010005087890 */ /* 0x000fe2000fffe03f */
[----:B------:R-:W-:Y:S01]  /*4c4d0*/  ISETP.NE.AND P1, PT, R8, 0x2, PT ;  /* 0x000000020800780c */ /* 0x000fe20003f25270 */
[----:B------:R-:W-:Y:S01]  /*4c4e0*/  UIADD3 UR6, UR6, 0x18100, URZ ;  /* 0x0001810006067890 */ /* 0x000fe2000fffe03f */
[----:B------:R-:W-:-:S02]  /*4c4f0*/  VIADD R13, R13, 0x80 ;  /* 0x000000800d0d7836 */ /* 0x000fc40000000000 */
[----:B------:R-:W-:Y:S02]  /*4c500*/  SEL R12, RZ, 0x1, P1 ;  /* 0x00000001ff0c7807 */ /* 0x000fe40000800000 */
[----:B------:R-:W-:Y:S02]  /*4c510*/  SEL R8, R8, RZ, P1 ;  /* 0x000000ff08087207 */ /* 0x000fe40000800000 */
[----:B------:R0:W-:Y:S01]  /*4c520*/  UTMALDG.3D [UR8], [UR14], desc[UR16] ;  /* 0x000010080e0075b4 */ /* 0x0001e20008011000 */
[----:B------:R-:W-:Y:S01]  /*4c530*/  LOP3.LUT R3, R3, R12, RZ, 0x3c, !PT ;  /* 0x0000000c03037212 */ /* 0x000fe200078e3cff */
[----:B0-----:R-:W-:Y:S01]  /*4c540*/  UMOV UR8, UR6 ;  /* 0x0000000600087c82 */ /* 0x001fe20008000000 */
[----:B------:R-:W-:Y:S02]  /*4c550*/  UMOV UR11, UR20 ;  /* 0x00000014000b7c82 */ /* 0x000fe40008000000 */
[----:B------:R0:W-:Y:S02]  /*4c560*/  UTMALDG.3D [UR8], [UR26], desc[UR16] ;  /* 0x000010081a0075b4 */ /* 0x0001e40008011000 */
[----:B0-----:R-:W-:Y:S05]  /*4c570*/  @P2 BRA `(.L_x_50) ;  /* 0xfffffffc00482947 */ /* 0x001fea000383ffff */
.L_x_46:
[----:B------:R-:W-:Y:S05]  /*4c580*/  BSYNC B1 ;  /* 0x0000000000017941 */ /* 0x000fea0003800000 */
.L_x_45:
[----:B------:R-:W2:Y:S01]  /*4c590*/  LDL.LU R16, [R1+0x870] ;  /* 0x0008700001107983 */ /* 0x000ea20000300800 */
[----:B------:R-:W-:Y:S01]  /*4c5a0*/  LOP3.LUT P4, RZ, R9, 0xff, RZ, 0xc0, !PT ;  /* 0x000000ff09ff7812 */ /* 0x000fe2000788c0ff */
[----:B------:R-:W-:Y:S01]  /*4c5b0*/  IMAD.IADD R6, R7, 0x1, R6 ;  /* 0x0000000107067824 */ /* 0x000fe200078e0206 */
[----:B------:R-:W-:Y:S01]  /*4c5c0*/  ULDC.64 UR8, c[0x0][0x650] ;  /* 0x0001940000087ab9 */ /* 0x000fe20000000a00 */
[----:B------:R-:W3:Y:S01]  /*4c5d0*/  LDL.LU R15, [R1+0x874] ;  /* 0x00087400010f7983 */ /* 0x000ee20000300800 */
[----:B------:R-:W-:Y:S01]  /*4c5e0*/  BSSY B1, `(.L_x_51) ;  /* 0x0000071000017945 */ /* 0x000fe20003800000 */
[----:B------:R-:W-:Y:S01]  /*4c5f0*/  IMAD.MOV.U32 R5, RZ, RZ, -0x1 ;  /* 0xffffffffff057424 */ /* 0x000fe200078e00ff */
[----:B------:R-:W-:Y:S01]  /*4c600*/  SHF.R.U32.HI R2, RZ, 0x1, R6 ;  /* 0x00000001ff027819 */ /* 0x000fe20000011606 */
[----:B------:R-:W-:Y:S01]  /*4c610*/  IMAD.MOV.U32 R4, RZ, RZ, -0x1 ;  /* 0xffffffffff047424 */ /* 0x000fe200078e00ff */
[----:B------:R-:W-:Y:S01]  /*4c620*/  ISETP.GT.U32.AND P1, PT, R6, 0x1, PT ;  /* 0x000000010600780c */ /* 0x000fe20003f24070 */
[----:B------:R-:W-:Y:S01]  /*4c630*/  IMAD.MOV.U32 R10, RZ, RZ, -0x1 ;  /* 0xffffffffff0a7424 */ /* 0x000fe200078e00ff */
[----:B------:R-:W-:-:S02]  /*4c640*/  LOP3.LUT R2, R2, 0x1, RZ, 0xc0, !PT ;  /* 0x0000000102027812 */ /* 0x000fc400078ec0ff */
[C---:B------:R-:W-:Y:S01]  /*4c650*/  ISETP.LT.U32.AND P1, PT, R7.reuse, 0x2, P1 ;  /* 0x000000020700780c */ /* 0x040fe20000f21070 */
[----:B------:R-:W0:Y:S01]  /*4c660*/  @P4 S2R R3, SR_CgaCtaId ;  /* 0x0000000000034919 */ /* 0x000e220000008800 */
[----:B------:R-:W-:Y:S02]  /*4c670*/  ISETP.NE.U32.AND P2, PT, R2, 0x1, PT ;  /* 0x000000010200780c */ /* 0x000fe40003f45070 */
[----:B------:R-:W-:Y:S02]  /*4c680*/  @P4 MOV R2, 0x400 ;  /* 0x0000040000024802 */ /* 0x000fe40000000f00 */
[----:B------:R-:W-:Y:S02]  /*4c690*/  ISETP.GT.U32.AND P2, PT, R7, 0x1, !P2 ;  /* 0x000000010700780c */ /* 0x000fe40005744070 */
[----:B------:R-:W-:Y:S02]  /*4c6a0*/  LOP3.LUT R6, R6, 0x1, RZ, 0xc0, !PT ;  /* 0x0000000106067812 */ /* 0x000fe400078ec0ff */
[----:B------:R-:W-:-:S02]  /*4c6b0*/  PRMT R9, RZ, 0x7610, R9 ;  /* 0x00007610ff097816 */ /* 0x000fc40000000009 */
[----:B0-----:R-:W-:Y:S02]  /*4c6c0*/  @P4 LEA R2, R3, R2, 0x18 ;  /* 0x0000000203024211 */ /* 0x001fe400078ec0ff */
[----:B------:R-:W-:Y:S02]  /*4c6d0*/  SEL R3, RZ, 0x1, !P1 ;  /* 0x00000001ff037807 */ /* 0x000fe40004800000 */
[----:B------:R0:W-:Y:S02]  /*4c6e0*/  @P4 SYNCS.ARRIVE.TRANS64.A1T0 RZ, [R2+URZ+0x38], RZ ;  /* 0x000038ff02ff49a7 */ /* 0x0001e4000810003f */
[----:B0-----:R-:W-:-:S04]  /*4c6f0*/  SEL R2, RZ, 0x1, !P2 ;  /* 0x00000001ff027807 */ /* 0x001fc80005000000 */
[----:B------:R-:W-:Y:S02]  /*4c700*/  LOP3.LUT R0, R2, R0, R3, 0x96, !PT ;  /* 0x0000000002007212 */ /* 0x000fe400078e9603 */
[----:B------:R-:W-:Y:S02]  /*4c710*/  PRMT R2, RZ, 0x7610, R2 ;  /* 0x00007610ff027816 */ /* 0x000fe40000000002 */
[----:B---3--:R-:W-:-:S04]  /*4c720*/  IADD3 R15, P1, R15, UR22, RZ ;  /* 0x000000160f0f7c10 */ /* 0x008fc8000ff3e0ff */
[----:B--2---:R-:W-:Y:S01]  /*4c730*/  IADD3.X R16, R16, UR13, RZ, P1, !PT ;  /* 0x0000000d10107c10 */ /* 0x004fe20008ffe4ff */
[----:B------:R0:W-:Y:S01]  /*4c740*/  STL [R1+0x874], R15 ;  /* 0x0008740f01007387 */ /* 0x0001e20000100800 */
[----:B------:R-:W-:-:S03]  /*4c750*/  ISETP.GE.U32.AND P1, PT, R15, UR8, PT ;  /* 0x000000080f007c0c */ /* 0x000fc6000bf26070 */
[----:B------:R0:W-:Y:S01]  /*4c760*/  STL [R1+0x870], R16 ;  /* 0x0008701001007387 */ /* 0x0001e20000100800 */
[----:B------:R-:W-:-:S13]  /*4c770*/  ISETP.GE.U32.AND.EX P1, PT, R16, UR9, PT, P1 ;  /* 0x0000000910007c0c */ /* 0x000fda000bf26110 */
[----:B0-----:R-:W-:Y:S05]  /*4c780*/  @P1 BRA `(.L_x_52) ;  /* 0x0000000400581947 */ /* 0x001fea0003800000 */
[----:B------:R-:W0:Y:S01]  /*4c790*/  S2R R8, SR_CTAID.X ;  /* 0x0000000000087919 */ /* 0x000e220000002500 */
[----:B------:R-:W1:Y:S01]  /*4c7a0*/  LDC R11, c[0x0][0x65c] ;  /* 0x00019700ff0b7b82 */ /* 0x000e620000000800 */
[----:B------:R-:W-:Y:S01]  /*4c7b0*/  ULDC UR5, c[0x0][0x150] ;  /* 0x0000540000057ab9 */ /* 0x000fe20000000800 */
[----:B------:R-:W-:Y:S01]  /*4c7c0*/  ULDC.64 UR8, c[0x0][0x628] ;  /* 0x00018a0000087ab9 */ /* 0x000fe20000000a00 */
[----:B------:R-:W2:Y:S01]  /*4c7d0*/  S2R R5, SR_CTAID.Y ;  /* 0x0000000000057919 */ /* 0x000ea20000002600 */
[----:B------:R-:W-:Y:S01]  /*4c7e0*/  ISETP.NE.U32.AND P1, PT, RZ, UR8, PT ;  /* 0x00000008ff007c0c */ /* 0x000fe2000bf25070 */
[----:B------:R-:W-:-:S03]  /*4c7f0*/  ULDC UR6, c[0x0][0x630] ;  /* 0x00018c0000067ab9 */ /* 0x000fc60000000800 */
[----:B------:R-:W3:Y:S01]  /*4c800*/  LDC R3, c[0x0][0x144] ;  /* 0x00005100ff037b82 */ /* 0x000ee20000000800 */
[----:B------:R-:W-:-:S07]  /*4c810*/  ISETP.NE.AND.EX P1, PT, RZ, UR9, PT, P1 ;  /* 0x00000009ff007c0c */ /* 0x000fce000bf25310 */
[----:B------:R-:W4:Y:S01]  /*4c820*/  LDC R12, c[0x0][0x148] ;  /* 0x00005200ff0c7b82 */ /* 0x000f220000000800 */
[----:B-1----:R-:W-:Y:S02]  /*4c830*/  ISETP.NE.AND P5, PT, R11, 0x1, PT ;  /* 0x000000010b00780c */ /* 0x002fe40003fa5270 */
[----:B0-----:R-:W-:Y:S02]  /*4c840*/  I2FP.F32.U32 R2, R8 ;  /* 0x0000000800027245 */ /* 0x001fe40000201000 */
[----:B--2---:R-:W-:-:S03]  /*4c850*/  I2FP.F32.U32 R4, R5 ;  /* 0x0000000500047245 */ /* 0x004fc60000201000 */
[----:B------:R-:W-:Y:S01]  /*4c860*/  FMUL R2, R2, UR5 ;  /* 0x0000000502027c20 */ /* 0x000fe20008400000 */
[----:B------:R-:W-:Y:S02]  /*4c870*/  ULDC UR5, c[0x0][0x154] ;  /* 0x0000550000057ab9 */ /* 0x000fe40000000800 */
[----:B------:R-:W-:-:S03]  /*4c880*/  FMUL R10, R4, UR5 ;  /* 0x00000005040a7c20 */ /* 0x000fc60008400000 */
[----:B------:R-:W0:Y:S08]  /*4c890*/  F2I.U32.TRUNC.NTZ R2, R2 ;  /* 0x0000000200027305 */ /* 0x000e30000020f000 */
[----:B------:R-:W1:Y:S01]  /*4c8a0*/  F2I.U32.TRUNC.NTZ R10, R10 ;  /* 0x0000000a000a7305 */ /* 0x000e62000020f000 */
[----:B0-----:R-:W-:Y:S02]  /*4c8b0*/  IMAD.MOV R4, RZ, RZ, -R2 ;  /* 0x000000ffff047224 */ /* 0x001fe400078e0a02 */
[----:B------:R-:W-:-:S02]  /*4c8c0*/  IMAD.MOV.U32 R2, RZ, RZ, R15 ;  /* 0x000000ffff027224 */ /* 0x000fc400078e000f */
[----:B---3--:R-:W-:Y:S02]  /*4c8d0*/  IMAD R8, R3, R4, R8 ;  /* 0x0000000403087224 */ /* 0x008fe400078e0208 */
[----:B-1----:R-:W-:-:S04]  /*4c8e0*/  IMAD.MOV R3, RZ, RZ, -R10 ;  /* 0x000000ffff037224 */ /* 0x002fc800078e0a0a */
[----:B----4-:R-:W-:Y:S02]  /*4c8f0*/  @P5 IMAD R8, R12, R3, R5 ;  /* 0x000000030c085224 */ /* 0x010fe400078e0205 */
[----:B------:R-:W-:Y:S01]  /*4c900*/  IMAD.MOV.U32 R3, RZ, RZ, R16 ;  /* 0x000000ffff037224 */ /* 0x000fe200078e0010 */
[----:B------:R-:W-:Y:S06]  /*4c910*/  @!P1 BRA `(.L_x_53) ;  /* 0x0000000000289947 */ /* 0x000fec0003800000 */
[----:B------:R-:W-:Y:S02]  /*4c920*/  ULDC UR5, c[0x0][0x634] ;  /* 0x00018d0000057ab9 */ /* 0x000fe40000000800 */
[----:B------:R-:W-:-:S05]  /*4c930*/  IADD3 R3, P1, R15, UR5, RZ ;  /* 0x000000050f037c10 */ /* 0x000fca000ff3e0ff */
[----:B------:R-:W-:-:S04]  /*4c940*/  IMAD.X R11, RZ, RZ, R16, P1 ;  /* 0x000000ffff0b7224 */ /* 0x000fc800008e0610 */
[----:B------:R-:W-:-:S04]  /*4c950*/  IMAD.WIDE.U32 R4, R11, UR8, RZ ;  /* 0x000000080b047c25 */ /* 0x000fc8000f8e00ff */
[----:B------:R-:W-:-:S04]  /*4c960*/  IMAD.WIDE.U32 R4, P1, R3, UR9, R4 ;  /* 0x0000000903047c25 */ /* 0x000fc8000f820004 */
[----:B------:R-:W-:-:S04]  /*4c970*/  IMAD.WIDE.U32 R2, R3, UR8, RZ ;  /* 0x0000000803027c25 */ /* 0x000fc8000f8e00ff */
[----:B------:R-:W-:Y:S01]  /*4c980*/  IMAD.MOV.U32 R2, RZ, RZ, R5 ;  /* 0x000000ffff027224 */ /* 0x000fe200078e0005 */
[----:B------:R-:W-:Y:S01]  /*4c990*/  IADD3 RZ, P2, R3, R4, RZ ;  /* 0x0000000403ff7210 */ /* 0x000fe20007f5e0ff */
[----:B------:R-:W-:-:S04]  /*4c9a0*/  IMAD.X R3, RZ, RZ, RZ, P1 ;  /* 0x000000ffff037224 */ /* 0x000fc800008e06ff */
[----:B------:R-:W-:-:S08]  /*4c9b0*/  IMAD.WIDE.U32.X R2, R11, UR9, R2, P2 ;  /* 0x000000090b027c25 */ /* 0x000fd000090e0402 */
.L_x_53:
[--C-:B------:R-:W-:Y:S01]  /*4c9c0*/  SHF.R.U64 R10, R2, UR6, R3.reuse ;  /* 0x00000006020a7c19 */ /* 0x100fe20008001203 */
[----:B------:R-:W-:Y:S01]  /*4c9d0*/  ULDC.64 UR8, c[0x0][0x620] ;  /* 0x0001880000087ab9 */ /* 0x000fe20000000a00 */
[----:B------:R-:W-:Y:S01]  /*4c9e0*/  SHF.R.U32.HI R2, RZ, UR6, R3 ;  /* 0x00000006ff027c19 */ /* 0x000fe20008011603 */
[----:B------:R-:W-:Y:S01]  /*4c9f0*/  IMAD.MOV.U32 R3, RZ, RZ, R16 ;  /* 0x000000ffff037224 */ /* 0x000fe200078e0010 */
[----:B------:R-:W-:Y:S01]  /*4ca00*/  IADD3 R11, P1, RZ, -R10, RZ ;  /* 0x8000000aff0b7210 */ /* 0x000fe20007f3e0ff */
[----:B------:R-:W-:-:S04]  /*4ca10*/  ULDC UR5, c[0x0][0x618] ;  /* 0x0001860000057ab9 */ /* 0x000fc80000000800 */
[----:B------:R-:W-:-:S04]  /*4ca20*/  IMAD.X R2, RZ, RZ, ~R2, P1 ;  /* 0x000000ffff027224 */ /* 0x000fc800008e0e02 */
[----:B------:R-:W-:-:S04]  /*4ca30*/  IMAD R2, R2, UR8, RZ ;  /* 0x0000000802027c24 */ /* 0x000fc8000f8e02ff */
[----:B------:R-:W-:Y:S02]  /*4ca40*/  IMAD R5, R11, UR9, R2 ;  /* 0x000000090b057c24 */ /* 0x000fe4000f8e0202 */
[----:B------:R-:W-:-:S04]  /*4ca50*/  IMAD.MOV.U32 R2, RZ, RZ, R15 ;  /* 0x000000ffff027224 */ /* 0x000fc800078e000f */
[----:B------:R-:W-:Y:S01]  /*4ca60*/  IMAD.WIDE.U32 R2, R11, UR8, R2 ;  /* 0x000000080b027c25 */ /* 0x000fe2000f8e0002 */
[----:B------:R-:W-:Y:S02]  /*4ca70*/  ULDC.64 UR8, c[0x0][0x640] ;  /* 0x0001900000087ab9 */ /* 0x000fe40000000a00 */
[----:B------:R-:W-:Y:S01]  /*4ca80*/  ISETP.NE.U32.AND P1, PT, RZ, UR8, PT ;  /* 0x00000008ff007c0c */ /* 0x000fe2000bf25070 */
[----:B------:R-:W-:-:S03]  /*4ca90*/  IMAD.IADD R3, R3, 0x1, R5 ;  /* 0x0000000103037824 */ /* 0x000fc600078e0205 */
[----:B------:R-:W-:Y:S02]  /*4caa0*/  ISETP.NE.AND.EX P1, PT, RZ, UR9, PT, P1 ;  /* 0x00000009ff007c0c */ /* 0x000fe4000bf25310 */
[--C-:B------:R-:W-:Y:S02]  /*4cab0*/  SHF.R.U64 R11, R2, UR5, R3.reuse ;  /* 0x00000005020b7c19 */ /* 0x100fe40008001203 */
[----:B------:R-:W-:Y:S01]  /*4cac0*/  SHF.R.U32.HI R2, RZ, UR5, R3 ;  /* 0x00000005ff027c19 */ /* 0x000fe20008011603 */
[----:B------:R-:W-:-:S03]  /*4cad0*/  ULDC UR5, c[0x0][0x608] ;  /* 0x0001820000057ab9 */ /* 0x000fc60000000800 */
[--C-:B------:R-:W-:Y:S02]  /*4cae0*/  SHF.R.U64 R12, R11, UR5, R2.reuse ;  /* 0x000000050b0c7c19 */ /* 0x100fe40008001202 */
[----:B------:R-:W-:Y:S01]  /*4caf0*/  SHF.R.U32.HI R3, RZ, UR5, R2 ;  /* 0x00000005ff037c19 */ /* 0x000fe20008011602 */
[----:B------:R-:W-:-:S03]  /*4cb00*/  ULDC UR5, c[0x0][0x658] ;  /* 0x0001960000057ab9 */ /* 0x000fc60000000800 */
[--C-:B------:R-:W-:Y:S02]  /*4cb10*/  SHF.R.U64 R13, R12, UR5, R3.reuse ;  /* 0x000000050c0d7c19 */ /* 0x100fe40008001203 */
[----:B------:R-:W-:-:S03]  /*4cb20*/  SHF.R.U32.HI R15, RZ, UR5, R3 ;  /* 0x00000005ff0f7c19 */ /* 0x000fc60008011603 */
[----:B------:R-:W-:Y:S02]  /*4cb30*/  IMAD.MOV.U32 R2, RZ, RZ, R13 ;  /* 0x000000ffff027224 */ /* 0x000fe400078e000d */
        /* <DEDUP_REMOVED lines=12> */
.L_x_54:
[----:B------:R-:W-:Y:S01]  /*4cc00*/  ULDC UR5, c[0x0][0x648] ;  /* 0x0001920000057ab9 */ /* 0x000fe20000000800 */
[----:B------:R-:W-:Y:S02]  /*4cc10*/  LOP3.LUT R12, R12, UR18, RZ, 0xc0, !PT ;  /* 0x000000120c0c7c12 */ /* 0x000fe4000f8ec0ff */
[----:B------:R-:W-:Y:S01]  /*4cc20*/  SHF.R.U64 R3, R2, UR5, R3 ;  /* 0x0000000502037c19 */ /* 0x000fe20008001203 */
[----:B------:R-:W-:-:S04]  /*4cc30*/  ULDC UR5, c[0x0][0x638] ;  /* 0x00018e0000057ab9 */ /* 0x000fc80000000800 */
[----:B------:R-:W-:Y:S02]  /*4cc40*/  IMAD.MOV R2, RZ, RZ, -R3 ;  /* 0x000000ffff027224 */ /* 0x000fe400078e0a03 */
[----:B------:R-:W-:Y:S02]  /*4cc50*/  IMAD R5, R3, UR19, R12 ;  /* 0x0000001303057c24 */ /* 0x000fe4000f8e020c */
[----:B------:R-:W-:Y:S01]  /*4cc60*/  IMAD R13, R2, UR5, R13 ;  /* 0x00000005020d7c24 */ /* 0x000fe2000f8e020d */
[----:B------:R-:W-:Y:S01]  /*4cc70*/  ULDC UR5, c[0x0][0x610] ;  /* 0x0001840000057ab9 */ /* 0x000fe20000000800 */
[----:B------:R-:W-:Y:S01]  /*4cc80*/  LOP3.LUT R2, R11, UR4, RZ, 0xc0, !PT ;  /* 0x000000040b027c12 */ /* 0x000fe2000f8ec0ff */
[----:B------:R-:W-:Y:S01]  /*4cc90*/  IMAD R8, R5, UR5, R8 ;  /* 0x0000000505087c24 */ /* 0x000fe2000f8e0208 */
[----:B------:R-:W-:-:S03]  /*4cca0*/  ULDC UR5, c[0x0][0x600] ;  /* 0x0001800000057ab9 */ /* 0x000fc60000000800 */
[----:B------:R-:W-:Y:S02]  /*4ccb0*/  IMAD R13, R13, UR5, R2 ;  /* 0x000000050d0d7c24 */ /* 0x000fe4000f8e0202 */
[----:B------:R-:W-:-:S03]  /*4ccc0*/  IMAD.MOV.U32 R2, RZ, RZ, 0x1 ;  /* 0x00000001ff027424 */ /* 0x000fc600078e00ff */
[----:B------:R-:W-:Y:S02]  /*4ccd0*/  SEL R4, R13, R8, !P5 ;  /* 0x000000080d047207 */ /* 0x000fe40006800000 */
[----:B------:R-:W-:-:S07]  /*4cce0*/  SEL R5, R8, R13, !P5 ;  /* 0x0000000d08057207 */ /* 0x000fce0006800000 */
.L_x_52:
[----:B------:R-:W-:Y:S05]  /*4ccf0*/  BSYNC B1 ;  /* 0x0000000000017941 */ /* 0x000fea0003800000 */
.L_x_51:
[----:B------:R-:W-:-:S13]  /*4cd00*/  LOP3.LUT P1, RZ, R2, 0xff, RZ, 0xc0, !PT ;  /* 0x000000ff02ff7812 */ /* 0x000fda000782c0ff */
[----:B------:R-:W-:Y:S05]  /*4cd10*/  @P1 BRA `(.L_x_55) ;  /* 0xfffffff4002c1947 */ /* 0x000fea000383ffff */
[----:B------:R-:W-:Y:S05]  /*4cd20*/  BSYNC B0 ;  /* 0x0000000000007941 */ /* 0x000fea0003800000 */
.L_x_43:
[----:B------:R-:W-:-:S03]  /*4cd30*/  UMOV UR5, 0xffffffff ;  /* 0xffffffff00057882 */ /* 0x000fc60000000000 */
[----:B------:R-:W-:Y:S05]  /*4cd40*/  BRA.DIV UR5, `(.L_x_56) ;  /* 0x0000000205e07947 */ /* 0x000fea000b800000 */
[----:B------:R-:W-:-:S13]  /*4cd50*/  ELECT P0, URZ, PT ;  /* 0x00000000003f782f */ /* 0x000fda0003800000 */
.L_x_68:
[----:B------:R-:W-:Y:S04]  /*4cd60*/  BSSY B0, `(.L_x_57) ;  /* 0x000001a000007945 */ /* 0x000fe80003800000 */
[----:B------:R-:W-:Y:S05]  /*4cd70*/  @!P0 BRA `(.L_x_58) ;  /* 0x0000000000608947 */ /* 0x000fea0003800000 */
[----:B------:R-:W-:-:S04]  /*4cd80*/  ULOP3.LUT UR5, UR7, 0x2, URZ, 0xfc, !UPT ;  /* 0x0000000207057892 */ /* 0x000fc8000f8efc3f */
[----:B------:R-:W-:-:S06]  /*4cd90*/  UISETP.NE.AND UP0, UPT, UR5, 0x3, UPT ;  /* 0x000000030500788c */ /* 0x000fcc000bf05270 */
[----:B------:R-:W-:-:S13]  /*4cda0*/  PLOP3.LUT P0, PT, PT, PT, UP0, 0x80, 0x0 ;  /* 0x000000000000781c */ /* 0x000fda0003f0f008 */
[----:B------:R-:W-:Y:S05]  /*4cdb0*/  @!P0 BRA `(.L_x_59) ;  /* 0x0000000000048947 */ /* 0x000fea0003800000 */
[----:B------:R-:W-:Y:S01]  /*4cdc0*/  BPT.TRAP 0x1 ;  /* 0x000000040000795c */ /* 0x000fe20000300000 */
.L_x_59:
[----:B------:R-:W0:Y:S01]  /*4cdd0*/  S2R R3, SR_CgaCtaId ;  /* 0x0000000000037919 */ /* 0x000e220000008800 */
[----:B------:R-:W-:-:S04]  /*4cde0*/  MOV R2, 0x400 ;  /* 0x0000040000027802 */ /* 0x000fc80000000f00 */
[----:B0-----:R-:W-:Y:S02]  /*4cdf0*/  LEA R3, R3, R2, 0x18 ;  /* 0x0000000203037211 */ /* 0x001fe400078ec0ff */
[----:B------:R-:W-:-:S03]  /*4ce00*/  SHF.L.U32 R2, R0, 0x1f, RZ ;  /* 0x0000001f00027819 */ /* 0x000fc600000006ff */
[----:B------:R-:W-:-:S04]  /*4ce10*/  VIADD R3, R3, 0x10 ;  /* 0x0000001003037836 */ /* 0x000fc80000000000 */
[----:B------:R-:W-:-:S04]  /*4ce20*/  IMAD R5, R6, 0x8, R3 ;  /* 0x0000000806057824 */ /* 0x000fc800078e0203 */
[----:B------:R-:W0:Y:S02]  /*4ce30*/  SYNCS.PHASECHK.TRANS64.TRYWAIT P0, [R5+URZ], R2 ;  /* 0x00000002050075a7 */ /* 0x000e24000800017f */
[----:B0-----:R-:W-:Y:S05]  /*4ce40*/  @!P0 BRA `(.L_x_60) ;  /* 0x0000000000c48947 */ /* 0x001fea0003800000 */
.L_x_69:
[----:B------:R-:W-:-:S05]  /*4ce50*/  VIADD R6, R6, 0x1 ;  /* 0x0000000106067836 */ /* 0x000fca0000000000 */
[----:B------:R-:W-:-:S04]  /*4ce60*/  ISETP.NE.AND P0, PT, R6, 0x2, PT ;  /* 0x000000020600780c */ /* 0x000fc80003f05270 */
[----:B0-----:R-:W-:Y:S02]  /*4ce70*/  SEL R5, RZ, 0x1, P0 ;  /* 0x00000001ff057807 */ /* 0x001fe40000000000 */
[----:B------:R-:W-:Y:S02]  /*4ce80*/  SEL R6, R6, RZ, P0 ;  /* 0x000000ff06067207 */ /* 0x000fe40000000000 */
[----:B------:R-:W-:-:S03]  /*4ce90*/  LOP3.LUT R0, R0, R5, RZ, 0x3c, !PT ;  /* 0x0000000500007212 */ /* 0x000fc600078e3cff */
[----:B------:R-:W-:Y:S01]  /*4cea0*/  IMAD R3, R6, 0x8, R3 ;  /* 0x0000000806037824 */ /* 0x000fe200078e0203 */
[----:B------:R-:W-:-:S07]  /*4ceb0*/  SHF.L.U32 R0, R0, 0x1f, RZ ;  /* 0x0000001f00007819 */ /* 0x000fce00000006ff */
.L_x_61:
[----:B0-----:R0:W1:Y:S02]  /*4cec0*/  SYNCS.PHASECHK.TRANS64.TRYWAIT P0, [R3+URZ], R0 ;  /* 0x00000000030075a7 */ /* 0x001064000800017f */
[----:B-1----:R-:W-:Y:S05]  /*4ced0*/  @!P0 NANOSLEEP.SYNCS 0x989680 ;  /* 0x009896800000895d */ /* 0x002fea0003900000 */
[----:B------:R-:W1:Y:S02]  /*4cee0*/  @!P0 SYNCS.PHASECHK.TRANS64 P0, [R3+URZ], R0 ;  /* 0x00000000030085a7 */ /* 0x000e64000800007f */
[----:B-1----:R-:W-:Y:S05]  /*4cef0*/  @!P0 BRA `(.L_x_61) ;  /* 0xfffffffc00f08947 */ /* 0x002fea000383ffff */
.L_x_58:
[----:B------:R-:W-:Y:S05]  /*4cf00*/  BSYNC B0 ;  /* 0x0000000000007941 */ /* 0x000fea0003800000 */
.L_x_57:
[----:B------:R-:W-:Y:S05]  /*4cf10*/  EXIT ;  /* 0x000000000000794d */ /* 0x000fea0003800000 */
.L_x_17:
[----:B--2---:R-:W-:-:S04]  /*4cf20*/  IMAD.U32 R7, RZ, RZ, UR6 ;  /* 0x00000006ff077e24 */ /* 0x004fc8000f8e00ff */
[----:B------:R2:W3:Y:S03]  /*4cf30*/  SYNCS.PHASECHK.TRANS64.TRYWAIT P0, [R7+URZ], R6 ;  /* 0x00000006070075a7 */ /* 0x0004e6000800017f */
[----:B---3--:R-:W-:Y:S05]  /*4cf40*/  @!P0 NANOSLEEP.SYNCS 0x989680 ;  /* 0x009896800000895d */ /* 0x008fea0003900000 */
[----:B------:R-:W3:Y:S02]  /*4cf50*/  @!P0 SYNCS.PHASECHK.TRANS64 P0, [R7+URZ], R6 ;  /* 0x00000006070085a7 */ /* 0x000ee4000800007f */
[----:B---3--:R-:W-:Y:S05]  /*4cf60*/  @!P0 BRA `(.L_x_17) ;  /* 0xfffffffc00ec8947 */ /* 0x008fea000383ffff */
[----:B------:R-:W-:Y:S05]  /*4cf70*/  BRA `(.L_x_16) ;  /* 0xfffffb6800fc7947 */ /* 0x000fea000383ffff */
.L_x_23:
[----:B-----5:R2:W-:Y:S02]  /*4cf80*/  STL [R1+0x87c], R0 ;  /* 0x00087c0001007387 */ /* 0x0205e40000100800 */
[----:B--2---:R-:W-:-:S04]  /*4cf90*/  IMAD.U32 R0, RZ, RZ, UR21 ;  /* 0x00000015ff007e24 */ /* 0x004fc8000f8e00ff */
[----:B------:R2:W3:Y:S03]  /*4cfa0*/  SYNCS.PHASECHK.TRANS64.TRYWAIT P0, [R0+URZ], R7 ;  /* 0x00000007000075a7 */ /* 0x0004e6000800017f */
[----:B---3--:R-:W-:Y:S05]  /*4cfb0*/  @!P0 NANOSLEEP.SYNCS 0x989680 ;  /* 0x009896800000895d */ /* 0x008fea0003900000 */
[----:B------:R2:W3:Y:S02]  /*4cfc0*/  @!P0 SYNCS.PHASECHK.TRANS64 P0, [R0+URZ], R7 ;  /* 0x00000007000085a7 */ /* 0x0004e4000800007f */
[----:B--2---:R2:W5:Y:S02]  /*4cfd0*/  LDL.LU R0, [R1+0x87c] ;  /* 0x00087c0001007983 */ /* 0x0045640000300800 */
[----:B--23--:R-:W-:Y:S05]  /*4cfe0*/  @!P0 BRA `(.L_x_23) ;  /* 0xfffffffc00e48947 */ /* 0x00cfea000383ffff */
[----:B------:R-:W-:Y:S05]  /*4cff0*/  BRA `(.L_x_22) ;  /* 0xfffffc3800a07947 */ /* 0x000fea000383ffff */
.L_x_44:
[----:B------:R-:W-:Y:S01]  /*4d000*/  BSSY B1, `(.L_x_62) ;  /* 0x0000006000017945 */ /* 0x000fe20003800000 */
[----:B------:R-:W-:-:S07]  /*4d010*/  IMAD.MOV.U32 R2, RZ, RZ, -0x1 ;  /* 0xffffffffff027424 */ /* 0x000fce00078e00ff */
[----:B------:R-:W-:Y:S05]  /*4d020*/  WARPSYNC.COLLECTIVE R2, `(.L_x_63) ;  /* 0x00000000020c7348 */ /* 0x000fea0003c00000 */
[----:B------:R-:W-:Y:S02]  /*4d030*/  ELECT P1, UR62, PT ;  /* 0x00000000003e782f */ /* 0x000fe40003820000 */
[----:B------:R-:W-:Y:S01]  /*4d040*/  MOV R2, UR62 ;  /* 0x0000003e00027c02 */ /* 0x000fe20008000f00 */
[----:B------:R-:W-:Y:S10]  /*4d050*/  ENDCOLLECTIVE ;  /* 0x000000000000791b */ /* 0x000ff40003800000 */
.L_x_63:
[----:B------:R-:W-:Y:S05]  /*4d060*/  BSYNC B1 ;  /* 0x0000000000017941 */ /* 0x000fea0003800000 */
.L_x_62:
[----:B------:R-:W-:Y:S05]  /*4d070*/  BRA `(.L_x_64) ;  /* 0xfffffff000607947 */ /* 0x000fea000383ffff */
.L_x_47:
[----:B-1----:R1:W2:Y:S02]  /*4d080*/  SYNCS.PHASECHK.TRANS64.TRYWAIT P1, [R16+URZ+0x10], R11 ;  /* 0x0000100b100075a7 */ /* 0x0022a4000802017f */
[----:B--2---:R-:W-:Y:S05]  /*4d090*/  @!P1 NANOSLEEP.SYNCS 0x989680 ;  /* 0x009896800000995d */ /* 0x004fea0003900000 */
[----:B------:R-:W2:Y:S02]  /*4d0a0*/  @!P1 SYNCS.PHASECHK.TRANS64 P1, [R16+URZ+0x10], R11 ;  /* 0x0000100b100095a7 */ /* 0x000ea4000802007f */
[----:B--2---:R-:W-:Y:S05]  /*4d0b0*/  @!P1 BRA `(.L_x_47) ;  /* 0xfffffffc00f09947 */ /* 0x004fea000383ffff */
[----:B------:R-:W-:Y:S05]  /*4d0c0*/  BRA `(.L_x_65) ;  /* 0xfffffff000947947 */ /* 0x000fea000383ffff */
.L_x_56:
[----:B------:R-:W-:Y:S01]  /*4d0d0*/  BSSY B0, `(.L_x_66) ;  /* 0x0000006000007945 */ /* 0x000fe20003800000 */
[----:B------:R-:W-:-:S07]  /*4d0e0*/  IMAD.MOV.U32 R2, RZ, RZ, -0x1 ;  /* 0xffffffffff027424 */ /* 0x000fce00078e00ff */
[----:B------:R-:W-:Y:S05]  /*4d0f0*/  WARPSYNC.COLLECTIVE R2, `(.L_x_67) ;  /* 0x00000000020c7348 */ /* 0x000fea0003c00000 */
[----:B------:R-:W-:Y:S02]  /*4d100*/  ELECT P1, UR62, PT ;  /* 0x00000000003e782f */ /* 0x000fe40003820000 */
[----:B------:R-:W-:Y:S01]  /*4d110*/  MOV R2, UR62 ;  /* 0x0000003e00027c02 */ /* 0x000fe20008000f00 */
[----:B------:R-:W-:Y:S10]  /*4d120*/  ENDCOLLECTIVE ;  /* 0x000000000000791b */ /* 0x000ff40003800000 */
.L_x_67:
[----:B------:R-:W-:Y:S05]  /*4d130*/  BSYNC B0 ;  /* 0x0000000000007941 */ /* 0x000fea0003800000 */
.L_x_66:
[----:B------:R-:W-:Y:S01]  /*4d140*/  PLOP3.LUT P0, PT, P1, PT, PT, 0x80, 0x0 ;  /* 0x000000000000781c */ /* 0x000fe20000f0f070 */
[----:B------:R-:W-:-:S12]  /*4d150*/  BRA `(.L_x_68) ;  /* 0xfffffffc00007947 */ /* 0x000fd8000383ffff */
.L_x_60:
[----:B0-----:R0:W1:Y:S02]  /*4d160*/  SYNCS.PHASECHK.TRANS64.TRYWAIT P0, [R5+URZ], R2 ;  /* 0x00000002050075a7 */ /* 0x001064000800017f */
[----:B-1----:R-:W-:Y:S05]  /*4d170*/  @!P0 NANOSLEEP.SYNCS 0x989680 ;  /* 0x009896800000895d */ /* 0x002fea0003900000 */
[----:B------:R-:W1:Y:S02]  /*4d180*/  @!P0 SYNCS.PHASECHK.TRANS64 P0, [R5+URZ], R2 ;  /* 0x00000002050085a7 */ /* 0x000e64000800007f */
[----:B-1----:R-:W-:Y:S05]  /*4d190*/  @!P0 BRA `(.L_x_60) ;  /* 0xfffffffc00f08947 */ /* 0x002fea000383ffff */
[----:B------:R-:W-:Y:S05]  /*4d1a0*/  BRA `(.L_x_69) ;  /* 0xfffffffc00287947 */ /* 0x000fea000383ffff */
.L_x_70:
[----:B------:R-:W-:-:S00]  /*4d1b0*/  BRA `(.L_x_70) ;  /* 0xfffffffc00fc7947 */ /* 0x000fc0000383ffff */
[----:B------:R-:W-:-:S00]  /*4d1c0*/  NOP ;  /* 0x0000000000007918 */ /* 0x000fc00000000000 */
        /* <DEDUP_REMOVED lines=11> */
.L_x_71:


//--------------------- .nv.shared._ZN7cutlass13device_kernelINS_4gemm6kernel13GemmUniversalIN4cute5tupleIJiiiiEEENS1_10collective13CollectiveMmaINS1_37MainloopSm90TmaGmmaWarpSpecializedFP8ILi2ENS5_IJNS4_1CILi1EEESB_SB_EEENS1_35KernelTmaWarpSpecializedCooperativeEEENS5_IJNSA_ILi384EEENSA_ILi256EEENSA_ILi128EEEEEENS_12float_e4m3_tENS5_IJlSB_lEEESJ_SK_NS4_8TiledMMAINS4_8MMA_AtomIJNS4_4SM904GMMA31MMA_64x256x32_F32E4M3E4M3_SS_TNILNSO_7ScaleInE1ELSQ_1EEEEEENS4_6LayoutINS5_IJNSA_ILi2EEESB_SB_EEENS5_IJSB_NSA_ILi0EEESW_EEEEENS5_IJNS4_10UnderscoreESZ_SZ_EEEEENS4_13SM90_TMA_LOADENS4_14ComposedLayoutINS4_7SwizzleILi3ELi4ELi3EEENS4_18smem_ptr_flag_bitsILi8EEENST_INS5_IJNSA_ILi8EEESH_EEENS5_IJSH_SB_EEEEEEEvNS4_8identityES12_S1C_vS1D_EENS_8epilogue10collective6detail29Sm90TmaWarpSpecializedAdapterINS1G_15DefaultEpilogueISJ_SK_SK_NS1F_6thread17LinearCombinationISJ_Li1EffLNS1K_9ScaleType4KindE0ELNS_15FloatRoundStyleE2ESJ_EENS1_15EpilogueDefaultEEEEEvvEEEEvNT_6ParamsE --------------------------
	.section	.nv.shared._ZN7cutlass13device_kernelINS_4gemm6kernel13GemmUniversalIN4cute5tupleIJiiiiEEENS1_10collective13CollectiveMmaINS1_37MainloopSm90TmaGmmaWarpSpecializedFP8ILi2ENS5_IJNS4_1CILi1EEESB_SB_EEENS1_35KernelTmaWarpSpecializedCooperativeEEENS5_IJNSA_ILi384EEENSA_ILi256EEENSA_ILi128EEEEEENS_12float_e4m3_tENS5_IJlSB_lEEESJ_SK_NS4_8TiledMMAINS4_8MMA_AtomIJNS4_4SM904GMMA31MMA_64x256x32_F32E4M3E4M3_SS_TNILNSO_7ScaleInE1ELSQ_1EEEEEENS4_6LayoutINS5_IJNSA_ILi2EEESB_SB_EEENS5_IJSB_NSA_ILi0EEESW_EEEEENS5_IJNS4_10UnderscoreESZ_SZ_EEEEENS4_13SM90_TMA_LOADENS4_14ComposedLayoutINS4_7SwizzleILi3ELi4ELi3EEENS4_18smem_ptr_flag_bitsILi8EEENST_INS5_IJNSA_ILi8EEESH_EEENS5_IJSH_SB_EEEEEEEvNS4_8identityES12_S1C_vS1D_EENS_8epilogue10collective6detail29Sm90TmaWarpSpecializedAdapterINS1G_15DefaultEpilogueISJ_SK_SK_NS1F_6thread17LinearCombinationISJ_Li1EffLNS1K_9ScaleType4KindE0ELNS_15FloatRoundStyleE2ESJ_EENS1_15EpilogueDefaultEEEEEvvEEEEvNT_6ParamsE,"aw",@nobits
	.sectionflags	@""
	.align	16
	.zero		1024


//--------------------- .nv.shared.reserved.0     --------------------------
	.section	.nv.shared.reserved.0,"aw",@nobits
	.weak		__nv_reservedSMEM_offset_0_alias
	.size		__nv_reservedSMEM_offset_0_alias, 0, 0
	.other		__nv_reservedSMEM_offset_0_alias,@"STO_CUDA_RESERVED_SHARED STV_DEFAULT"
__nv_reservedSMEM_offset_0_alias:
	.zero		0


//--------------------- .nv.global                --------------------------
	.section	.nv.global,"aw",@nobits
.nv.global:
	.type		_ZN40_INTERNAL_192ca065_4_k_cu_333d9864_145884cute1_E,@object
	.size		_ZN40_INTERNAL_192ca065_4_k_cu_333d9864_145884cute1_E,(_ZN40_INTERNAL_192ca065_4_k_cu_333d9864_145884cuda3std3__45__cpo6cbeginE - _ZN40_INTERNAL_192ca065_4_k_cu_333d9864_145884cute1_E)
_ZN40_INTERNAL_192ca065_4_k_cu_333d9864_145884cute1_E:
	.zero		1
	.type		_ZN40_INTERNAL_192ca065_4_k_cu_333d9864_145884cuda3std3__45__cpo6cbeginE,@object
	.size		_ZN40_INTERNAL_192ca065_4_k_cu_333d9864_145884cuda3std3__45__cpo6cbeginE,(_ZN40_INTERNAL_192ca065_4_k_cu_333d9864_145884cuda3std3__48in_placeE - _ZN40_INTERNAL_192ca065_4_k_cu_333d9864_145884cuda3std3__45__cpo6cbeginE)
_ZN40_INTERNAL_192ca065_4_k_cu_333d9864_145884cuda3std3__45__cpo6cbeginE:
	.zero		1
	.type		_ZN40_INTERNAL_192ca065_4_k_cu_333d9864_145884cuda3std3__48in_placeE,@object
	.size		_ZN40_INTERNAL_192ca065_4_k_cu_333d9864_145884cuda3std3__48in_placeE,(_ZN40_INTERNAL_192ca065_4_k_cu_333d9864_145884cuda3std6ranges3__45__cpo9iter_moveE - _ZN40_INTERNAL_192ca065_4_k_cu_333d9864_145884cuda3std3__48in_placeE)
_ZN40_INTERNAL_192ca065_4_k_cu_333d9864_145884cuda3std3__48in_placeE:
	.zero		1
	.type		_ZN40_INTERNAL_192ca065_4_k_cu_333d9864_145884cuda3std6ranges3__45__cpo9iter_moveE,@object
	.size		_ZN40_INTERNAL_192ca065_4_k_cu_333d9864_145884cuda3std6ranges3__45__cpo9iter_moveE,(_ZN40_INTERNAL_192ca065_4_k_cu_333d9864_145884cuda3std3__45__cpo5beginE - _ZN40_INTERNAL_192ca065_4_k_cu_333d9864_145884cuda3std6ranges3__45__cpo9iter_moveE)
_ZN40_INTERNAL_192ca065_4_k_cu_333d9864_145884cuda3std6ranges3__45__cpo9iter_moveE:
	.zero		1
	.type		_ZN40_INTERNAL_192ca065_4_k_cu_333d9864_145884cuda3std3__45__cpo5beginE,@object
	.size		_ZN40_INTERNAL_192ca065_4_k_cu_333d9864_145884cuda3std3__45__cpo5beginE,(_ZN40_INTERNAL_192ca065_4_k_cu_333d9864_145884cuda3std3__442_GLOBAL__N__192ca065_4_k_cu_333d9864_145886ignoreE - _ZN40_INTERNAL_192ca065_4_k_cu_333d9864_145884cuda3std3__45__cpo5beginE)
_ZN40_INTERNAL_192ca065_4_k_cu_333d9864_145884cuda3std3__45__cpo5beginE:
	.zero		1
	.type		_ZN40_INTERNAL_192ca065_4_k_cu_333d9864_145884cuda3std3__442_GLOBAL__N__192ca065_4_k_cu_333d9864_145886ignoreE,@object
	.size		_ZN40_INTERNAL_192ca065_4_k_cu_333d9864_145884cuda3std3__442_GLOBAL__N__192ca065_4_k_cu_333d9864_145886ignoreE,(_ZN40_INTERNAL_192ca065_4_k_cu_333d9864_145884cute7productE - _ZN40_INTERNAL_192ca065_4_k_cu_333d9864_145884cuda3std3__442_GLOBAL__N__192ca065_4_k_cu_333d9864_145886ignoreE)
_ZN40_INTERNAL_192ca065_4_k_cu_333d9864_145884cuda3std3__442_GLOBAL__N__192ca065_4_k_cu_333d9864_145886ignoreE:
	.zero		1
	.type		_ZN40_INTERNAL_192ca065_4_k_cu_333d9864_145884cute7productE,@object
	.size		_ZN40_INTERNAL_192ca065_4_k_cu_333d9864_145884cute7productE,(_ZN40_INTERNAL_192ca065_4_k_cu_333d9864_145884cuda3std3__45__cpo3endE - _ZN40_INTERNAL_192ca065_4_k_cu_333d9864_145884cute7productE)
_ZN40_INTERNAL_192ca065_4_k_cu_333d9864_145884cute7productE:
	.zero		1
	.type		_ZN40_INTERNAL_192ca065_4_k_cu_333d9864_145884cuda3std3__45__cpo3endE,@object
	.size		_ZN40_INTERNAL_192ca065_4_k_cu_333d9864_145884cuda3std3__45__cpo3endE,(_ZN40_INTERNAL_192ca065_4_k_cu_333d9864_145884cuda3std3__419piecewise_constructE - _ZN40_INTERNAL_192ca065_4_k_cu_333d9864_145884cuda3std3__45__cpo3endE)
_ZN40_INTERNAL_192ca065_4_k_cu_333d9864_145884cuda3std3__45__cpo3endE:
	.zero		1
	.type		_ZN40_INTERNAL_192ca065_4_k_cu_333d9864_145884cuda3std3__419piecewise_constructE,@object
	.size		_ZN40_INTERNAL_192ca065_4_k_cu_333d9864_145884cuda3std3__419piecewise_constructE,(_ZN40_INTERNAL_192ca065_4_k_cu_333d9864_145884cuda3std3__45__cpo4cendE - _ZN40_INTERNAL_192ca065_4_k_cu_333d9864_145884cuda3std3__419piecewise_constructE)
_ZN40_INTERNAL_192ca065_4_k_cu_333d9864_145884cuda3std3__419piecewise_constructE:
	.zero		1
	.type		_ZN40_INTERNAL_192ca065_4_k_cu_333d9864_145884cuda3std3__45__cpo4cendE,@object
	.size		_ZN40_INTERNAL_192ca065_4_k_cu_333d9864_145884cuda3std3__45__cpo4cendE,(_ZN40_INTERNAL_192ca065_4_k_cu_333d9864_145884cuda3std6ranges3__45__cpo4swapE - _ZN40_INTERNAL_192ca065_4_k_cu_333d9864_145884cuda3std3__45__cpo4cendE)
_ZN40_INTERNAL_192ca065_4_k_cu_333d9864_145884cuda3std3__45__cpo4cendE:
	.zero		1
	.type		_ZN40_INTERNAL_192ca065_4_k_cu_333d9864_145884cuda3std6ranges3__45__cpo4swapE,@object
	.size		_ZN40_INTERNAL_192ca065_4_k_cu_333d9864_145884cuda3std6ranges3__45__cpo4swapE,(.L_7 - _ZN40_INTERNAL_192ca065_4_k_cu_333d9864_145884cuda3std6ranges3__45__cpo4swapE)
_ZN40_INTERNAL_192ca065_4_k_cu_333d9864_145884cuda3std6ranges3__45__cpo4swapE:
	.zero		1
.L_7:


//--------------------- .nv.constant0._ZN7cutlass13device_kernelINS_4gemm6kernel13GemmUniversalIN4cute5tupleIJiiiiEEENS1_10collective13CollectiveMmaINS1_37MainloopSm90TmaGmmaWarpSpecializedFP8ILi2ENS5_IJNS4_1CILi1EEESB_SB_EEENS1_35KernelTmaWarpSpecializedCooperativeEEENS5_IJNSA_ILi384EEENSA_ILi256EEENSA_ILi128EEEEEENS_12float_e4m3_tENS5_IJlSB_lEEESJ_SK_NS4_8TiledMMAINS4_8MMA_AtomIJNS4_4SM904GMMA31MMA_64x256x32_F32E4M3E4M3_SS_TNILNSO_7ScaleInE1ELSQ_1EEEEEENS4_6LayoutINS5_IJNSA_ILi2EEESB_SB_EEENS5_IJSB_NSA_ILi0EEESW_EEEEENS5_IJNS4_10UnderscoreESZ_SZ_EEEEENS4_13SM90_TMA_LOADENS4_14ComposedLayoutINS4_7SwizzleILi3ELi4ELi3EEENS4_18smem_ptr_flag_bitsILi8EEENST_INS5_IJNSA_ILi8EEESH_EEENS5_IJSH_SB_EEEEEEEvNS4_8identityES12_S1C_vS1D_EENS_8epilogue10collective6detail29Sm90TmaWarpSpecializedAdapterINS1G_15DefaultEpilogueISJ_SK_SK_NS1F_6thread17LinearCombinationISJ_Li1EffLNS1K_9ScaleType4KindE0ELNS_15FloatRoundStyleE2ESJ_EENS1_15EpilogueDefaultEEEEEvvEEEEvNT_6ParamsE --------------------------
	.section	.nv.constant0._ZN7cutlass13device_kernelINS_4gemm6kernel13GemmUniversalIN4cute5tupleIJiiiiEEENS1_10collective13CollectiveMmaINS1_37MainloopSm90TmaGmmaWarpSpecializedFP8ILi2ENS5_IJNS4_1CILi1EEESB_SB_EEENS1_35KernelTmaWarpSpecializedCooperativeEEENS5_IJNSA_ILi384EEENSA_ILi256EEENSA_ILi128EEEEEENS_12float_e4m3_tENS5_IJlSB_lEEESJ_SK_NS4_8TiledMMAINS4_8MMA_AtomIJNS4_4SM904GMMA31MMA_64x256x32_F32E4M3E4M3_SS_TNILNSO_7ScaleInE1ELSQ_1EEEEEENS4_6LayoutINS5_IJNSA_ILi2EEESB_SB_EEENS5_IJSB_NSA_ILi0EEESW_EEEEENS5_IJNS4_10UnderscoreESZ_SZ_EEEEENS4_13SM90_TMA_LOADENS4_14ComposedLayoutINS4_7SwizzleILi3ELi4ELi3EEENS4_18smem_ptr_flag_bitsILi8EEENST_INS5_IJNSA_ILi8EEESH_EEENS5_IJSH_SB_EEEEEEEvNS4_8identityES12_S1C_vS1D_EENS_8epilogue10collective6detail29Sm90TmaWarpSpecializedAdapterINS1G_15DefaultEpilogueISJ_SK_SK_NS1F_6thread17LinearCombinationISJ_Li1EffLNS1K_9ScaleType4KindE0ELNS_15FloatRoundStyleE2ESJ_EENS1_15EpilogueDefaultEEEEEvvEEEEvNT_6ParamsE,"a",@progbits
	.sectionflags	@""
	.align	4
.nv.constant0._ZN7cutlass13device_kernelINS_4gemm6kernel13GemmUniversalIN4cute5tupleIJiiiiEEENS1_10collective13CollectiveMmaINS1_37MainloopSm90TmaGmmaWarpSpecializedFP8ILi2ENS5_IJNS4_1CILi1EEESB_SB_EEENS1_35KernelTmaWarpSpecializedCooperativeEEENS5_IJNSA_ILi384EEENSA_ILi256EEENSA_ILi128EEEEEENS_12float_e4m3_tENS5_IJlSB_lEEESJ_SK_NS4_8TiledMMAINS4_8MMA_AtomIJNS4_4SM904GMMA31MMA_64x256x32_F32E4M3E4M3_SS_TNILNSO_7ScaleInE1ELSQ_1EEEEEENS4_6LayoutINS5_IJNSA_ILi2EEESB_SB_EEENS5_IJSB_NSA_ILi0EEESW_EEEEENS5_IJNS4_10UnderscoreESZ_SZ_EEEEENS4_13SM90_TMA_LOADENS4_14ComposedLayoutINS4_7SwizzleILi3ELi4ELi3EEENS4_18smem_ptr_flag_bitsILi8EEENST_INS5_IJNSA_ILi8EEESH_EEENS5_IJSH_SB_EEEEEEEvNS4_8identityES12_S1C_vS1D_EENS_8epilogue10collective6detail29Sm90TmaWarpSpecializedAdapterINS1G_15DefaultEpilogueISJ_SK_SK_NS1F_6thread17LinearCombinationISJ_Li1EffLNS1K_9ScaleType4KindE0ELNS_15FloatRoundStyleE2ESJ_EENS1_15EpilogueDefaultEEEEEvvEEEEvNT_6ParamsE:
	.zero		1664


//--------------------- SYMBOLS --------------------------

	.type		.nv.reservedSmem.offset0,@object
	.size		.nv.reservedSmem.offset0,0x4
